	.target	sm_90a

	.elftype	@"ET_EXEC"


//--------------------- .note.nv.tkinfo           --------------------------
	.section	.note.nv.tkinfo,"",@"SHT_NOTE"
	.sectionflags	@"SHF_NOTE_NV_TKINFO"
	.tkinfo
        /*0018*/ 	.word	0x00000002
        /*0030*/ 	.string	""
        /*0030*/ 	.string	"ptxas"
        /*0030*/ 	.string	"Cuda compilation tools, release 13.0, V13.0.88"
        /*0030*/ 	.string	"Build cuda_13.0.r13.0/compiler.36424714_0"
        /*0030*/ 	.string	"-v  -suppress-debug-info  -lineinfo  -arch sm_90a "



//--------------------- .note.nv.cuinfo           --------------------------
	.section	.note.nv.cuinfo,"",@"SHT_NOTE"
	.sectionflags	@"SHF_NOTE_NV_CUINFO"
        /*0018*/ 	.short	0x0002
        /*001a*/ 	.short	0x005a
        /*001c*/ 	.short	0x0082
	.zero		2


//--------------------- .nv.info                  --------------------------
	.section	.nv.info,"",@"SHT_CUDA_INFO"
	.align	4


	//----- nvinfo : EIATTR_REGCOUNT
	.align		4
        /*0000*/ 	.byte	0x04, 0x2f
        /*0002*/ 	.short	(.L_1 - .L_0)
	.align		4
.L_0:
        /*0004*/ 	.word	index@(matmul_kernel)
        /*0008*/ 	.word	0x000000ff


	//----- nvinfo : EIATTR_FRAME_SIZE
	.align		4
.L_1:
        /*000c*/ 	.byte	0x04, 0x11
        /*000e*/ 	.short	(.L_3 - .L_2)
	.align		4
.L_2:
        /*0010*/ 	.word	index@(matmul_kernel)
        /*0014*/ 	.word	0x00003480


	//----- nvinfo : EIATTR_MIN_STACK_SIZE
	.align		4
.L_3:
        /*0018*/ 	.byte	0x04, 0x12
        /*001a*/ 	.short	(.L_5 - .L_4)
	.align		4
.L_4:
        /*001c*/ 	.word	index@(matmul_kernel)
        /*0020*/ 	.word	0x00003480
.L_5:


//--------------------- .nv.compat                --------------------------
	.section	.nv.compat,"",@"SHT_CUDA_COMPAT_INFO"
	.align	4
        /*0000*/ 	.byte	0x02, 0x09, 0x01, 0x00, 0x02, 0x02, 0x04, 0x00, 0x02, 0x05, 0x05, 0x00, 0x03, 0x07, 0x01, 0x01
        /*0010*/ 	.byte	0x02, 0x03, 0x00, 0x00, 0x02, 0x06, 0x01, 0x00, 0x04, 0x0b, 0x08, 0x00, 0x00, 0x00, 0x00, 0x00
        /*0020*/ 	.byte	0x00, 0x00, 0x00, 0x00


//--------------------- .nv.info.matmul_kernel    --------------------------
	.section	.nv.info.matmul_kernel,"",@"SHT_CUDA_INFO"
	.sectionflags	@""
	.align	4


	//----- nvinfo : EIATTR_CUDA_API_VERSION
	.align		4
        /*0000*/ 	.byte	0x04, 0x37
        /*0002*/ 	.short	(.L_7 - .L_6)
.L_6:
        /*0004*/ 	.word	0x00000082


	//----- nvinfo : EIATTR_KPARAM_INFO
	.align		4
.L_7:
        /*0008*/ 	.byte	0x04, 0x17
        /*000a*/ 	.short	(.L_9 - .L_8)
.L_8:
        /*000c*/ 	.word	0x00000000
        /*0010*/ 	.short	0x000d
        /*0012*/ 	.short	0x0048
        /*0014*/ 	.byte	0x00, 0xf4, 0x21, 0x00


	//----- nvinfo : EIATTR_KPARAM_INFO
	.align		4
.L_9:
        /*0018*/ 	.byte	0x04, 0x17
        /*001a*/ 	.short	(.L_11 - .L_10)
.L_10:
        /*001c*/ 	.word	0x00000000
        /*0020*/ 	.short	0x000c
        /*0022*/ 	.short	0x0040
        /*0024*/ 	.byte	0x00, 0xf4, 0x21, 0x00


	//----- nvinfo : EIATTR_KPARAM_INFO
	.align		4
.L_11:
        /*0028*/ 	.byte	0x04, 0x17
        /*002a*/ 	.short	(.L_13 - .L_12)
.L_12:
        /*002c*/ 	.word	0x00000000
        /*0030*/ 	.short	0x000b
        /*0032*/ 	.short	0x0038
        /*0034*/ 	.byte	0x00, 0xf0, 0x11, 0x00


	//----- nvinfo : EIATTR_KPARAM_INFO
	.align		4
.L_13:
        /*0038*/ 	.byte	0x04, 0x17
        /*003a*/ 	.short	(.L_15 - .L_14)
.L_14:
        /*003c*/ 	.word	0x00000000
        /*0040*/ 	.short	0x000a
        /*0042*/ 	.short	0x0034
        /*0044*/ 	.byte	0x00, 0xf0, 0x11, 0x00


	//----- nvinfo : EIATTR_KPARAM_INFO
	.align		4
.L_15:
        /*0048*/ 	.byte	0x04, 0x17
        /*004a*/ 	.short	(.L_17 - .L_16)
.L_16:
        /*004c*/ 	.word	0x00000000
        /*0050*/ 	.short	0x0009
        /*0052*/ 	.short	0x0030
        /*0054*/ 	.byte	0x00, 0xf0, 0x11, 0x00


	//----- nvinfo : EIATTR_KPARAM_INFO
	.align		4
.L_17:
        /*0058*/ 	.byte	0x04, 0x17
        /*005a*/ 	.short	(.L_19 - .L_18)
.L_18:
        /*005c*/ 	.word	0x00000000
        /*0060*/ 	.short	0x0008
        /*0062*/ 	.short	0x002c
        /*0064*/ 	.byte	0x00, 0xf0, 0x11, 0x00


	//----- nvinfo : EIATTR_KPARAM_INFO
	.align		4
.L_19:
        /*0068*/ 	.byte	0x04, 0x17
        /*006a*/ 	.short	(.L_21 - .L_20)
.L_20:
        /*006c*/ 	.word	0x00000000
        /*0070*/ 	.short	0x0007
        /*0072*/ 	.short	0x0028
        /*0074*/ 	.byte	0x00, 0xf0, 0x11, 0x00


	//----- nvinfo : EIATTR_KPARAM_INFO
	.align		4
.L_21:
        /*0078*/ 	.byte	0x04, 0x17
        /*007a*/ 	.short	(.L_23 - .L_22)
.L_22:
        /*007c*/ 	.word	0x00000000
        /*0080*/ 	.short	0x0006
        /*0082*/ 	.short	0x0024
        /*0084*/ 	.byte	0x00, 0xf0, 0x11, 0x00


	//----- nvinfo : EIATTR_KPARAM_INFO
	.align		4
.L_23:
        /*0088*/ 	.byte	0x04, 0x17
        /*008a*/ 	.short	(.L_25 - .L_24)
.L_24:
        /*008c*/ 	.word	0x00000000
        /*0090*/ 	.short	0x0005
        /*0092*/ 	.short	0x0020
        /*0094*/ 	.byte	0x00, 0xf0, 0x11, 0x00


	//----- nvinfo : EIATTR_KPARAM_INFO
	.align		4
.L_25:
        /*0098*/ 	.byte	0x04, 0x17
        /*009a*/ 	.short	(.L_27 - .L_26)
.L_26:
        /*009c*/ 	.word	0x00000000
        /*00a0*/ 	.short	0x0004
        /*00a2*/ 	.short	0x001c
        /*00a4*/ 	.byte	0x00, 0xf0, 0x11, 0x00


	//----- nvinfo : EIATTR_KPARAM_INFO
	.align		4
.L_27:
        /*00a8*/ 	.byte	0x04, 0x17
        /*00aa*/ 	.short	(.L_29 - .L_28)
.L_28:
        /*00ac*/ 	.word	0x00000000
        /*00b0*/ 	.short	0x0003
        /*00b2*/ 	.short	0x0018
        /*00b4*/ 	.byte	0x00, 0xf0, 0x11, 0x00


	//----- nvinfo : EIATTR_KPARAM_INFO
	.align		4
.L_29:
        /*00b8*/ 	.byte	0x04, 0x17
        /*00ba*/ 	.short	(.L_31 - .L_30)
.L_30:
        /*00bc*/ 	.word	0x00000000
        /*00c0*/ 	.short	0x0002
        /*00c2*/ 	.short	0x0010
        /*00c4*/ 	.byte	0x00, 0xf4, 0x21, 0x00


	//----- nvinfo : EIATTR_KPARAM_INFO
	.align		4
.L_31:
        /*00c8*/ 	.byte	0x04, 0x17
        /*00ca*/ 	.short	(.L_33 - .L_32)
.L_32:
        /*00cc*/ 	.word	0x00000000
        /*00d0*/ 	.short	0x0001
        /*00d2*/ 	.short	0x0008
        /*00d4*/ 	.byte	0x00, 0xf4, 0x21, 0x00


	//----- nvinfo : EIATTR_KPARAM_INFO
	.align		4
.L_33:
        /*00d8*/ 	.byte	0x04, 0x17
        /*00da*/ 	.short	(.L_35 - .L_34)
.L_34:
        /*00dc*/ 	.word	0x00000000
        /*00e0*/ 	.short	0x0000
        /*00e2*/ 	.short	0x0000
        /*00e4*/ 	.byte	0x00, 0xf4, 0x21, 0x00


	//----- nvinfo : EIATTR_SPARSE_MMA_MASK
	.align		4
.L_35:
        /*00e8*/ 	.byte	0x03, 0x50
        /*00ea*/ 	.short	0x0000


	//----- nvinfo : EIATTR_MAXREG_COUNT
	.align		4
        /*00ec*/ 	.byte	0x03, 0x1b
        /*00ee*/ 	.short	0x00ff


	//----- nvinfo : EIATTR_NUM_BARRIERS
	.align		4
        /*00f0*/ 	.byte	0x02, 0x4c
        /*00f2*/ 	.byte	0x01
	.zero		1


	//----- nvinfo : EIATTR_ANNOTATIONS
	.align		4
        /*00f4*/ 	.byte	0x04, 0x55
        /*00f6*/ 	.short	(.L_37 - .L_36)


	//   ....[0]....
.L_36:
        /*00f8*/ 	.word	0x00000001
        /*00fc*/ 	.byte	0x80, 0x00, 0x00, 0x00, 0x01, 0x00, 0x00, 0x00, 0xc0, 0x07, 0x00, 0x00, 0x01, 0x00, 0x00, 0x00
        /* <DEDUP_REMOVED lines=2356> */
        /*944c*/ 	.byte	0x50, 0x3f, 0x03, 0x00, 0x01, 0x00, 0x00, 0x00, 0x60, 0x3f, 0x03, 0x00


	//----- nvinfo : EIATTR_MERCURY_ISA_VERSION
	.align		4
.L_37:
        /*9458*/ 	.byte	0x03, 0x5f
        /*945a*/ 	.short	0x0101


	//----- nvinfo : EIATTR_EXIT_INSTR_OFFSETS
	.align		4
        /*945c*/ 	.byte	0x04, 0x1c
        /*945e*/ 	.short	(.L_39 - .L_38)


	//   ....[0]....
.L_38:
        /*9460*/ 	.word	0x00084d60


	//   ....[1]....
        /*9464*/ 	.word	0x00084d80


	//----- nvinfo : EIATTR_REQNTID
	.align		4
.L_39:
        /*9468*/ 	.byte	0x04, 0x10
        /*946a*/ 	.short	(.L_41 - .L_40)
.L_40:
        /*946c*/ 	.word	0x00000080
        /*9470*/ 	.word	0x00000001
        /*9474*/ 	.word	0x00000001


	//----- nvinfo : EIATTR_CBANK_PARAM_SIZE
	.align		4
.L_41:
        /*9478*/ 	.byte	0x03, 0x19
        /*947a*/ 	.short	0x0050


	//----- nvinfo : EIATTR_PARAM_CBANK
	.align		4
        /*947c*/ 	.byte	0x04, 0x0a
        /*947e*/ 	.short	(.L_43 - .L_42)
	.align		4
.L_42:
        /*9480*/ 	.word	index@(.nv.constant0.matmul_kernel)
        /*9484*/ 	.short	0x0210
        /*9486*/ 	.short	0x0050


	//----- nvinfo : EIATTR_SW_WAR
	.align		4
.L_43:
        /*9488*/ 	.byte	0x04, 0x36
        /*948a*/ 	.short	(.L_45 - .L_44)
.L_44:
        /*948c*/ 	.word	0x00000008
.L_45:


//--------------------- .nv.callgraph             --------------------------
	.section	.nv.callgraph,"",@"SHT_CUDA_CALLGRAPH"
	.align	4
	.sectionentsize	8
	.align		4
        /*0000*/ 	.word	0x00000000
	.align		4
        /*0004*/ 	.word	0xffffffff
	.align		4
        /*0008*/ 	.word	0x00000000
	.align		4
        /*000c*/ 	.word	0xfffffffe
	.align		4
        /*0010*/ 	.word	0x00000000
	.align		4
        /*0014*/ 	.word	0xfffffffd
	.align		4
        /*0018*/ 	.word	0x00000000
	.align		4
        /*001c*/ 	.word	0xfffffffc


//--------------------- .text.matmul_kernel       --------------------------
	.section	.text.matmul_kernel,"ax",@progbits
	.align	128
        .global         matmul_kernel
        .type           matmul_kernel,@function
        .size           matmul_kernel,(.L_x_3 - matmul_kernel)
        .other          matmul_kernel,@"STO_CUDA_ENTRY STV_DEFAULT"
matmul_kernel:
.text.matmul_kernel:
[----:B------:R-:W1:Y:S08]  /*0000*/  LDC R1, c[0x0][0x28] ;  /* 0x00000a00ff017b82 */ /* 0x000e700000000800 */
[----:B------:R-:W2:Y:S01]  /*0010*/  LDC.64 R114, c[0x0][0x228] ;  /* 0x00008a00ff727b82 */ /* 0x000ea20000000a00 */
[----:B------:R-:W3:Y:S01]  /*0020*/  S2R R5, SR_CTAID.X ;  /* 0x0000000000057919 */ /* 0x000ee20000002500 */
[----:B-1----:R-:W-:Y:S01]  /*0030*/  VIADD R1, R1, 0xffffcb80 ;  /* 0xffffcb8001017836 */ /* 0x002fe20000000000 */
[----:B------:R-:W-:Y:S01]  /*0040*/  ULDC.64 UR4, c[0x0][0x210] ;  /* 0x0000840000047ab9 */ /* 0x000fe20000000a00 */
[----:B------:R-:W1:Y:S01]  /*0050*/  S2R R12, SR_TID.X ;  /* 0x00000000000c7919 */ /* 0x000e620000002100 */
[----:B--2---:R-:W-:Y:S01]  /*0060*/  VIADD R0, R115, 0xff ;  /* 0x000000ff73007836 */ /* 0x004fe20000000000 */
[----:B------:R-:W-:Y:S01]  /*0070*/  IABS R238, R115 ;  /* 0x0000007300ee7213 */ /* 0x000fe20000000000 */
[----:B------:R2:W-:Y:S03]  /*0080*/  STL [R1+0x2be8], R115 ;  /* 0x002be87301007387 */ /* 0x0005e60000100800 */
[----:B------:R-:W-:-:S04]  /*0090*/  SHF.R.S32.HI R3, RZ, 0x1f, R0 ;  /* 0x0000001fff037819 */ /* 0x000fc80000011400 */
[----:B------:R-:W-:Y:S02]  /*00a0*/  LEA.HI R3, R3, R0, RZ, 0x8 ;  /* 0x0000000003037211 */ /* 0x000fe400078f40ff */
[----:B---3--:R-:W-:Y:S02]  /*00b0*/  IABS R8, R5 ;  /* 0x0000000500087213 */ /* 0x008fe40000000000 */
[----:B------:R-:W-:-:S04]  /*00c0*/  SHF.R.S32.HI R4, RZ, 0x8, R3 ;  /* 0x00000008ff047819 */ /* 0x000fc80000011403 */
[-C--:B------:R-:W-:Y:S02]  /*00d0*/  IABS R7, R4.reuse ;  /* 0x0000000400077213 */ /* 0x080fe40000000000 */
[----:B------:R-:W-:Y:S02]  /*00e0*/  IABS R10, R4 ;  /* 0x00000004000a7213 */ /* 0x000fe40000000000 */
[----:B------:R-:W3:Y:S08]  /*00f0*/  I2F.RP R0, R7 ;  /* 0x0000000700007306 */ /* 0x000ef00000209400 */
[----:B---3--:R-:W3:Y:S02]  /*0100*/  MUFU.RCP R0, R0 ;  /* 0x0000000000007308 */ /* 0x008ee40000001000 */
[----:B---3--:R-:W-:Y:S01]  /*0110*/  VIADD R2, R0, 0xffffffe ;  /* 0x0ffffffe00027836 */ /* 0x008fe20000000000 */
[----:B------:R-:W-:-:S05]  /*0120*/  IADD3 R0, RZ, -R10, RZ ;  /* 0x8000000aff007210 */ /* 0x000fca0007ffe0ff */
[----:B------:R3:W4:Y:S02]  /*0130*/  F2I.FTZ.U32.TRUNC.NTZ R3, R2 ;  /* 0x0000000200037305 */ /* 0x000724000021f000 */
[----:B---3--:R-:W-:Y:S02]  /*0140*/  IMAD.MOV.U32 R2, RZ, RZ, RZ ;  /* 0x000000ffff027224 */ /* 0x008fe400078e00ff */
[----:B----4-:R-:W-:-:S04]  /*0150*/  IMAD.MOV R6, RZ, RZ, -R3 ;  /* 0x000000ffff067224 */ /* 0x010fc800078e0a03 */
[----:B------:R-:W-:Y:S02]  /*0160*/  IMAD R9, R6, R7, RZ ;  /* 0x0000000706097224 */ /* 0x000fe400078e02ff */
[----:B------:R-:W-:Y:S02]  /*0170*/  IMAD.MOV.U32 R6, RZ, RZ, R8 ;  /* 0x000000ffff067224 */ /* 0x000fe400078e0008 */
[----:B------:R-:W-:-:S06]  /*0180*/  IMAD.HI.U32 R3, R3, R9, R2 ;  /* 0x0000000903037227 */ /* 0x000fcc00078e0002 */
[----:B------:R-:W-:-:S04]  /*0190*/  IMAD.HI.U32 R3, R3, R6, RZ ;  /* 0x0000000603037227 */ /* 0x000fc800078e00ff */
[----:B------:R-:W-:-:S05]  /*01a0*/  IMAD R0, R3, R0, R6 ;  /* 0x0000000003007224 */ /* 0x000fca00078e0206 */
[----:B------:R-:W-:-:S13]  /*01b0*/  ISETP.GT.U32.AND P1, PT, R7, R0, PT ;  /* 0x000000000700720c */ /* 0x000fda0003f24070 */
[----:B------:R-:W-:Y:S02]  /*01c0*/  @!P1 IMAD.IADD R0, R0, 0x1, -R7 ;  /* 0x0000000100009824 */ /* 0x000fe400078e0a07 */
[----:B------:R-:W-:Y:S01]  /*01d0*/  @!P1 VIADD R3, R3, 0x1 ;  /* 0x0000000103039836 */ /* 0x000fe20000000000 */
[----:B------:R-:W-:Y:S02]  /*01e0*/  ISETP.NE.AND P1, PT, R4, RZ, PT ;  /* 0x000000ff0400720c */ /* 0x000fe40003f25270 */
[----:B------:R-:W-:Y:S02]  /*01f0*/  ISETP.GE.U32.AND P0, PT, R0, R7, PT ;  /* 0x000000070000720c */ /* 0x000fe40003f06070 */
[----:B------:R-:W-:-:S04]  /*0200*/  LOP3.LUT R0, R5, R4, RZ, 0x3c, !PT ;  /* 0x0000000405007212 */ /* 0x000fc800078e3cff */
[----:B------:R-:W-:Y:S01]  /*0210*/  ISETP.GE.AND P2, PT, R0, RZ, PT ;  /* 0x000000ff0000720c */ /* 0x000fe20003f46270 */
[----:B------:R-:W-:-:S06]  /*0220*/  VIADD R0, R114, 0x1ff ;  /* 0x000001ff72007836 */ /* 0x000fcc0000000000 */
[----:B------:R-:W-:-:S04]  /*0230*/  @P0 VIADD R3, R3, 0x1 ;  /* 0x0000000103030836 */ /* 0x000fc80000000000 */
[----:B------:R-:W-:Y:S01]  /*0240*/  IMAD.MOV.U32 R8, RZ, RZ, R3 ;  /* 0x000000ffff087224 */ /* 0x000fe200078e0003 */
[----:B------:R-:W-:-:S03]  /*0250*/  SHF.R.S32.HI R3, RZ, 0x1f, R0 ;  /* 0x0000001fff037819 */ /* 0x000fc60000011400 */
[----:B------:R-:W-:Y:S01]  /*0260*/  @!P2 IMAD.MOV R8, RZ, RZ, -R8 ;  /* 0x000000ffff08a224 */ /* 0x000fe200078e0a08 */
[----:B------:R-:W-:Y:S02]  /*0270*/  LEA.HI R3, R3, R0, RZ, 0x9 ;  /* 0x0000000003037211 */ /* 0x000fe400078f48ff */
[----:B------:R-:W-:-:S04]  /*0280*/  @!P1 LOP3.LUT R8, RZ, R4, RZ, 0x33, !PT ;  /* 0x00000004ff089212 */ /* 0x000fc800078e33ff */
[----:B------:R-:W-:Y:S01]  /*0290*/  LEA.HI.SX32 R3, R3, -R8, 0x17 ;  /* 0x8000000803037211 */ /* 0x000fe200078fbaff */
[----:B------:R-:W-:-:S03]  /*02a0*/  IMAD.MOV R6, RZ, RZ, -R8 ;  /* 0x000000ffff067224 */ /* 0x000fc600078e0a08 */
[----:B------:R-:W-:Y:S01]  /*02b0*/  VIMNMX R9, R3, 0x1, PT ;  /* 0x0000000103097848 */ /* 0x000fe20003fe0100 */
[----:B------:R-:W-:-:S03]  /*02c0*/  IMAD R6, R4, R6, R5 ;  /* 0x0000000604067224 */ /* 0x000fc600078e0205 */
[-C--:B------:R-:W-:Y:S02]  /*02d0*/  IABS R7, R9.reuse ;  /* 0x0000000900077213 */ /* 0x080fe40000000000 */
[----:B------:R-:W-:Y:S02]  /*02e0*/  IABS R11, R9 ;  /* 0x00000009000b7213 */ /* 0x000fe40000000000 */
[----:B------:R-:W3:Y:S08]  /*02f0*/  I2F.RP R0, R7 ;  /* 0x0000000700007306 */ /* 0x000ef00000209400 */
[----:B---3--:R-:W3:Y:S02]  /*0300*/  MUFU.RCP R0, R0 ;  /* 0x0000000000007308 */ /* 0x008ee40000001000 */
[----:B---3--:R-:W-:-:S06]  /*0310*/  IADD3 R2, R0, 0xffffffe, RZ ;  /* 0x0ffffffe00027810 */ /* 0x008fcc0007ffe0ff */
[----:B------:R3:W4:Y:S02]  /*0320*/  F2I.FTZ.U32.TRUNC.NTZ R3, R2 ;  /* 0x0000000200037305 */ /* 0x000724000021f000 */
[----:B---3--:R-:W-:Y:S02]  /*0330*/  IMAD.MOV.U32 R2, RZ, RZ, RZ ;  /* 0x000000ffff027224 */ /* 0x008fe400078e00ff */
[----:B----4-:R-:W-:-:S04]  /*0340*/  IMAD.MOV R10, RZ, RZ, -R3 ;  /* 0x000000ffff0a7224 */ /* 0x010fc800078e0a03 */
[----:B------:R-:W-:Y:S01]  /*0350*/  IMAD.MOV.U32 R4, RZ, RZ, R10 ;  /* 0x000000ffff047224 */ /* 0x000fe200078e000a */
[----:B------:R-:W-:-:S03]  /*0360*/  IABS R10, R6 ;  /* 0x00000006000a7213 */ /* 0x000fc60000000000 */
[----:B------:R-:W-:Y:S02]  /*0370*/  IMAD R5, R4, R7, RZ ;  /* 0x0000000704057224 */ /* 0x000fe400078e02ff */
[----:B------:R-:W-:Y:S01]  /*0380*/  IMAD.MOV.U32 R4, RZ, RZ, R10 ;  /* 0x000000ffff047224 */ /* 0x000fe200078e000a */
[----:B------:R-:W-:Y:S01]  /*0390*/  IABS R10, R114 ;  /* 0x00000072000a7213 */ /* 0x000fe20000000000 */
[----:B------:R-:W-:-:S04]  /*03a0*/  IMAD.HI.U32 R3, R3, R5, R2 ;  /* 0x0000000503037227 */ /* 0x000fc800078e0002 */
[----:B------:R-:W-:Y:S01]  /*03b0*/  IMAD.MOV R5, RZ, RZ, -R11 ;  /* 0x000000ffff057224 */ /* 0x000fe200078e0a0b */
[----:B-1----:R-:W-:Y:S01]  /*03c0*/  LOP3.LUT R11, R12, 0x7f, RZ, 0xc0, !PT ;  /* 0x0000007f0c0b7812 */ /* 0x002fe200078ec0ff */
[----:B------:R-:W-:Y:S02]  /*03d0*/  IMAD.HI.U32 R0, R3, R4, RZ ;  /* 0x0000000403007227 */ /* 0x000fe400078e00ff */
[----:B------:R-:W1:Y:S02]  /*03e0*/  I2F.RP R3, R10 ;  /* 0x0000000a00037306 */ /* 0x000e640000209400 */
[----:B------:R-:W-:-:S05]  /*03f0*/  IMAD R2, R0, R5, R4 ;  /* 0x0000000500027224 */ /* 0x000fca00078e0204 */
[----:B------:R-:W-:Y:S01]  /*0400*/  ISETP.GT.U32.AND P1, PT, R7, R2, PT ;  /* 0x000000020700720c */ /* 0x000fe20003f24070 */
[----:B------:R-:W3:Y:S08]  /*0410*/  I2F.RP R4, R238 ;  /* 0x000000ee00047306 */ /* 0x000ef00000209400 */
[----:B-1----:R-:W1:Y:S04]  /*0420*/  MUFU.RCP R3, R3 ;  /* 0x0000000300037308 */ /* 0x002e680000001000 */
[----:B------:R-:W-:Y:S01]  /*0430*/  @!P1 IADD3 R2, R2, -R7, RZ ;  /* 0x8000000702029210 */ /* 0x000fe20007ffe0ff */
[----:B------:R-:W-:Y:S01]  /*0440*/  @!P1 VIADD R0, R0, 0x1 ;  /* 0x0000000100009836 */ /* 0x000fe20000000000 */
[----:B------:R-:W-:-:S02]  /*0450*/  ISETP.NE.AND P1, PT, R9, RZ, PT ;  /* 0x000000ff0900720c */ /* 0x000fc40003f25270 */
[----:B------:R-:W-:Y:S01]  /*0460*/  ISETP.GE.U32.AND P0, PT, R2, R7, PT ;  /* 0x000000070200720c */ /* 0x000fe20003f06070 */
[----:B---3--:R-:W3:Y:S01]  /*0470*/  MUFU.RCP R4, R4 ;  /* 0x0000000400047308 */ /* 0x008ee20000001000 */
[----:B------:R-:W-:-:S04]  /*0480*/  LOP3.LUT R2, R6, R9, RZ, 0x3c, !PT ;  /* 0x0000000906027212 */ /* 0x000fc800078e3cff */
[----:B------:R-:W-:Y:S01]  /*0490*/  ISETP.GE.AND P2, PT, R2, RZ, PT ;  /* 0x000000ff0200720c */ /* 0x000fe20003f46270 */
[----:B-1----:R-:W-:-:S06]  /*04a0*/  VIADD R2, R3, 0xffffffe ;  /* 0x0ffffffe03027836 */ /* 0x002fcc0000000000 */
[----:B------:R-:W-:Y:S01]  /*04b0*/  @P0 VIADD R0, R0, 0x1 ;  /* 0x0000000100000836 */ /* 0x000fe20000000000 */
[----:B------:R1:W4:Y:S03]  /*04c0*/  F2I.FTZ.U32.TRUNC.NTZ R3, R2 ;  /* 0x0000000200037305 */ /* 0x000326000021f000 */
[----:B------:R-:W-:Y:S02]  /*04d0*/  IMAD.MOV.U32 R152, RZ, RZ, R0 ;  /* 0x000000ffff987224 */ /* 0x000fe400078e0000 */
[----:B---3--:R-:W-:Y:S02]  /*04e0*/  VIADD R5, R4, 0xffffffe ;  /* 0x0ffffffe04057836 */ /* 0x008fe40000000000 */
[----:B------:R-:W-:Y:S01]  /*04f0*/  @!P2 IMAD.MOV R152, RZ, RZ, -R152 ;  /* 0x000000ffff98a224 */ /* 0x000fe200078e0a98 */
[----:B------:R-:W-:Y:S01]  /*0500*/  @!P1 LOP3.LUT R152, RZ, R9, RZ, 0x33, !PT ;  /* 0x00000009ff989212 */ /* 0x000fe200078e33ff */
[----:B-1----:R-:W-:-:S02]  /*0510*/  IMAD.MOV.U32 R2, RZ, RZ, RZ ;  /* 0x000000ffff027224 */ /* 0x002fc400078e00ff */
[----:B------:R-:W1:Y:S01]  /*0520*/  F2I.FTZ.U32.TRUNC.NTZ R5, R5 ;  /* 0x0000000500057305 */ /* 0x000e62000021f000 */
[----:B------:R-:W-:Y:S01]  /*0530*/  IADD3 R0, -R152, RZ, RZ ;  /* 0x000000ff98007210 */ /* 0x000fe20007ffe1ff */
[----:B------:R-:W-:Y:S02]  /*0540*/  IMAD.MOV.U32 R4, RZ, RZ, RZ ;  /* 0x000000ffff047224 */ /* 0x000fe400078e00ff */
[----:B----4-:R-:W-:Y:S02]  /*0550*/  IMAD.MOV R7, RZ, RZ, -R3 ;  /* 0x000000ffff077224 */ /* 0x010fe400078e0a03 */
[----:B------:R-:W-:Y:S02]  /*0560*/  IMAD R0, R9, R0, R6 ;  /* 0x0000000009007224 */ /* 0x000fe400078e0206 */
[----:B------:R-:W-:Y:S02]  /*0570*/  IMAD R7, R7, R10, RZ ;  /* 0x0000000a07077224 */ /* 0x000fe400078e02ff */
[----:B------:R-:W-:-:S02]  /*0580*/  IMAD.IADD R0, R8, 0x1, R0 ;  /* 0x0000000108007824 */ /* 0x000fc400078e0200 */
[----:B------:R-:W-:-:S04]  /*0590*/  IMAD.HI.U32 R2, R3, R7, R2 ;  /* 0x0000000703027227 */ /* 0x000fc800078e0002 */
[----:B------:R-:W-:Y:S02]  /*05a0*/  IMAD R153, R0, 0x200, R11 ;  /* 0x0000020000997824 */ /* 0x000fe400078e020b */
[----:B-1----:R-:W-:Y:S02]  /*05b0*/  IMAD.MOV R17, RZ, RZ, -R5 ;  /* 0x000000ffff117224 */ /* 0x002fe400078e0a05 */
[C---:B------:R-:W-:Y:S01]  /*05c0*/  VIADD R157, R153.reuse, 0x100 ;  /* 0x00000100999d7836 */ /* 0x040fe20000000000 */
[C---:B------:R-:W-:Y:S01]  /*05d0*/  IADD3 R155, R153.reuse, 0x80, RZ ;  /* 0x00000080999b7810 */ /* 0x040fe20007ffe0ff */
[----:B------:R-:W-:Y:S01]  /*05e0*/  VIADD R158, R153, 0x180 ;  /* 0x00000180999e7836 */ /* 0x000fe20000000000 */
[----:B------:R-:W-:Y:S01]  /*05f0*/  IABS R9, R153 ;  /* 0x0000009900097213 */ /* 0x000fe20000000000 */
[----:B------:R-:W-:Y:S01]  /*0600*/  IMAD R17, R17, R238, RZ ;  /* 0x000000ee11117224 */ /* 0x000fe200078e02ff */
[----:B------:R-:W-:Y:S01]  /*0610*/  IABS R11, R155 ;  /* 0x0000009b000b7213 */ /* 0x000fe20000000000 */
[----:B------:R-:W-:Y:S01]  /*0620*/  IMAD.SHL.U32 R152, R152, 0x100, RZ ;  /* 0x0000010098987824 */ /* 0x000fe200078e00ff */
[----:B------:R-:W-:Y:S01]  /*0630*/  IABS R13, R157 ;  /* 0x0000009d000d7213 */ /* 0x000fe20000000000 */
[----:B------:R-:W-:Y:S01]  /*0640*/  IMAD.HI.U32 R3, R2, R9, RZ ;  /* 0x0000000902037227 */ /* 0x000fe200078e00ff */
[----:B------:R-:W-:-:S02]  /*0650*/  IABS R15, R158 ;  /* 0x0000009e000f7213 */ /* 0x000fc40000000000 */
[----:B------:R-:W-:Y:S01]  /*0660*/  IADD3 R14, R152, 0x5, RZ ;  /* 0x00000005980e7810 */ /* 0x000fe20007ffe0ff */
[----:B------:R-:W-:Y:S01]  /*0670*/  IMAD.HI.U32 R6, R2, R11, RZ ;  /* 0x0000000b02067227 */ /* 0x000fe200078e00ff */
[----:B------:R-:W-:-:S03]  /*0680*/  IADD3 R242, R152, 0xe7, RZ ;  /* 0x000000e798f27810 */ /* 0x000fc60007ffe0ff */
[----:B------:R-:W-:Y:S01]  /*0690*/  IMAD.HI.U32 R7, R2, R13, RZ ;  /* 0x0000000d02077227 */ /* 0x000fe200078e00ff */
[----:B------:R-:W-:-:S03]  /*06a0*/  IABS R246, R242 ;  /* 0x000000f200f67213 */ /* 0x000fc60000000000 */
[----:B------:R-:W-:-:S04]  /*06b0*/  IMAD.HI.U32 R2, R2, R15, RZ ;  /* 0x0000000f02027227 */ /* 0x000fc800078e00ff */
[----:B------:R-:W-:Y:S02]  /*06c0*/  IMAD.MOV R3, RZ, RZ, -R3 ;  /* 0x000000ffff037224 */ /* 0x000fe400078e0a03 */
[----:B------:R-:W-:Y:S01]  /*06d0*/  IMAD.HI.U32 R0, R5, R17, R4 ;  /* 0x0000001105007227 */ /* 0x000fe200078e0004 */
[----:B------:R-:W-:-:S03]  /*06e0*/  IADD3 R4, -R2, RZ, RZ ;  /* 0x000000ff02047210 */ /* 0x000fc60007ffe1ff */
[C---:B------:R-:W-:Y:S02]  /*06f0*/  IMAD R2, R10.reuse, R3, R9 ;  /* 0x000000030a027224 */ /* 0x040fe400078e0209 */
[----:B------:R-:W-:Y:S02]  /*0700*/  IMAD.MOV R6, RZ, RZ, -R6 ;  /* 0x000000ffff067224 */ /* 0x000fe400078e0a06 */
[----:B------:R-:W-:Y:S01]  /*0710*/  IMAD.MOV R7, RZ, RZ, -R7 ;  /* 0x000000ffff077224 */ /* 0x000fe200078e0a07 */
[C---:B------:R-:W-:Y:S01]  /*0720*/  ISETP.GT.U32.AND P2, PT, R10.reuse, R2, PT ;  /* 0x000000020a00720c */ /* 0x040fe20003f44070 */
[----:B------:R-:W-:Y:S02]  /*0730*/  IMAD R3, R10, R6, R11 ;  /* 0x000000060a037224 */ /* 0x000fe400078e020b */
[----:B------:R-:W-:Y:S02]  /*0740*/  VIADD R16, R152, 0xff ;  /* 0x000000ff98107836 */ /* 0x000fe40000000000 */
[C---:B------:R-:W-:Y:S01]  /*0750*/  IMAD R5, R10.reuse, R7, R13 ;  /* 0x000000070a057224 */ /* 0x040fe200078e020d */
[C---:B------:R-:W-:Y:S01]  /*0760*/  ISETP.GT.U32.AND P5, PT, R10.reuse, R3, PT ;  /* 0x000000030a00720c */ /* 0x040fe20003fa4070 */
[----:B------:R-:W-:Y:S01]  /*0770*/  IMAD R6, R10, R4, R15 ;  /* 0x000000040a067224 */ /* 0x000fe200078e020f */
[----:B------:R-:W-:Y:S01]  /*0780*/  IABS R19, R16 ;  /* 0x0000001000137213 */ /* 0x000fe20000000000 */
[----:B------:R-:W-:Y:S01]  /*0790*/  VIADD R4, R152, 0x1 ;  /* 0x0000000198047836 */ /* 0x000fe20000000000 */
[----:B------:R-:W-:Y:S01]  /*07a0*/  ISETP.GT.U32.AND P0, PT, R10, R5, PT ;  /* 0x000000050a00720c */ /* 0x000fe20003f04070 */
[----:B------:R-:W-:Y:S01]  /*07b0*/  VIADD R7, R152, 0x2 ;  /* 0x0000000298077836 */ /* 0x000fe20000000000 */
[----:B------:R1:W-:Y:S01]  /*07c0*/  STL [R1+0x2b94], R16 ;  /* 0x002b941001007387 */ /* 0x0003e20000100800 */
[----:B------:R-:W-:Y:S01]  /*07d0*/  @!P2 IMAD.IADD R2, R2, 0x1, -R10 ;  /* 0x000000010202a824 */ /* 0x000fe200078e0a0a */
[----:B------:R-:W-:Y:S01]  /*07e0*/  ISETP.GE.AND P3, PT, R4, RZ, PT ;  /* 0x000000ff0400720c */ /* 0x000fe20003f66270 */
[----:B------:R-:W-:Y:S01]  /*07f0*/  VIADD R8, R152, 0x3 ;  /* 0x0000000398087836 */ /* 0x000fe20000000000 */
[----:B------:R-:W-:Y:S01]  /*0800*/  IABS R9, R4 ;  /* 0x0000000400097213 */ /* 0x000fe20000000000 */
[----:B------:R-:W-:Y:S01]  /*0810*/  IMAD.HI.U32 R4, R0, R19, RZ ;  /* 0x0000001300047227 */ /* 0x000fe200078e00ff */
[C---:B------:R-:W-:Y:S01]  /*0820*/  ISETP.GT.U32.AND P6, PT, R10.reuse, R2, PT ;  /* 0x000000020a00720c */ /* 0x040fe20003fc4070 */
[----:B------:R-:W-:Y:S01]  /*0830*/  STL [R1+0x2b98], R153 ;  /* 0x002b989901007387 */ /* 0x000fe20000100800 */
[----:B------:R-:W-:Y:S01]  /*0840*/  @!P5 IADD3 R3, R3, -R10, RZ ;  /* 0x8000000a0303d210 */ /* 0x000fe20007ffe0ff */
[----:B------:R-:W-:Y:S01]  /*0850*/  IMAD.MOV R4, RZ, RZ, -R4 ;  /* 0x000000ffff047224 */ /* 0x000fe200078e0a04 */
[C---:B------:R-:W-:Y:S01]  /*0860*/  ISETP.GT.U32.AND P2, PT, R10.reuse, R6, PT ;  /* 0x000000060a00720c */ /* 0x040fe20003f44070 */
[--C-:B------:R-:W-:Y:S01]  /*0870*/  @!P0 IMAD.IADD R5, R5, 0x1, -R10.reuse ;  /* 0x0000000105058824 */ /* 0x100fe200078e0a0a */
[----:B------:R-:W-:Y:S01]  /*0880*/  ISETP.GT.U32.AND P5, PT, R10, R3, PT ;  /* 0x000000030a00720c */ /* 0x000fe20003fa4070 */
[----:B------:R-:W-:Y:S01]  /*0890*/  IMAD R19, R238, R4, R19 ;  /* 0x00000004ee137224 */ /* 0x000fe200078e0213 */
[----:B------:R-:W-:Y:S01]  /*08a0*/  IABS R11, R7 ;  /* 0x00000007000b7213 */ /* 0x000fe20000000000 */
[----:B------:R-:W-:Y:S01]  /*08b0*/  IMAD.HI.U32 R4, R0, R9, RZ ;  /* 0x0000000900047227 */ /* 0x000fe200078e00ff */
[----:B------:R-:W-:Y:S01]  /*08c0*/  ISETP.GT.U32.AND P0, PT, R10, R5, PT ;  /* 0x000000050a00720c */ /* 0x000fe20003f04070 */
[----:B------:R-:W-:Y:S01]  /*08d0*/  STL [R1+0x2b9c], R155 ;  /* 0x002b9c9b01007387 */ /* 0x000fe20000100800 */
[----:B------:R-:W-:Y:S01]  /*08e0*/  IABS R13, R8 ;  /* 0x00000008000d7213 */ /* 0x000fe20000000000 */
[----:B------:R-:W-:Y:S01]  /*08f0*/  @!P6 IMAD.IADD R2, R2, 0x1, -R10 ;  /* 0x000000010202e824 */ /* 0x000fe200078e0a0a */
[----:B------:R-:W-:Y:S01]  /*0900*/  ISETP.GT.U32.AND P6, PT, R238, R19, PT ;  /* 0x00000013ee00720c */ /* 0x000fe20003fc4070 */
[----:B------:R-:W-:Y:S01]  /*0910*/  IMAD.MOV R4, RZ, RZ, -R4 ;  /* 0x000000ffff047224 */ /* 0x000fe200078e0a04 */
[----:B------:R-:W-:Y:S01]  /*0920*/  ISETP.GE.AND P1, PT, R7, RZ, PT ;  /* 0x000000ff0700720c */ /* 0x000fe20003f26270 */
[--C-:B------:R-:W-:Y:S01]  /*0930*/  @!P2 IMAD.IADD R6, R6, 0x1, -R10.reuse ;  /* 0x000000010606a824 */ /* 0x100fe200078e0a0a */
[----:B------:R-:W-:Y:S01]  /*0940*/  ISETP.GE.AND P4, PT, R8, RZ, PT ;  /* 0x000000ff0800720c */ /* 0x000fe20003f86270 */
[----:B------:R-:W-:Y:S01]  /*0950*/  @!P5 IMAD.IADD R3, R3, 0x1, -R10 ;  /* 0x000000010303d824 */ /* 0x000fe200078e0a0a */
[----:B------:R-:W-:Y:S01]  /*0960*/  ISETP.GE.AND P5, PT, R153, RZ, PT ;  /* 0x000000ff9900720c */ /* 0x000fe20003fa6270 */
[----:B------:R-:W-:Y:S01]  /*0970*/  IMAD.HI.U32 R7, R0, R11, RZ ;  /* 0x0000000b00077227 */ /* 0x000fe200078e00ff */
[----:B------:R-:W-:Y:S01]  /*0980*/  ISETP.GT.U32.AND P2, PT, R10, R6, PT ;  /* 0x000000060a00720c */ /* 0x000fe20003f44070 */
[----:B------:R-:W-:Y:S01]  /*0990*/  STL [R1+0x2ba0], R157 ;  /* 0x002ba09d01007387 */ /* 0x000fe20000100800 */
[----:B------:R-:W-:Y:S01]  /*09a0*/  IABS R15, R14 ;  /* 0x0000000e000f7213 */ /* 0x000fe20000000000 */
[----:B------:R-:W-:-:S02]  /*09b0*/  IMAD.HI.U32 R8, R0, R13, RZ ;  /* 0x0000000d00087227 */ /* 0x000fc400078e00ff */
[----:B------:R-:W-:Y:S02]  /*09c0*/  STL [R1+0x2ba4], R158 ;  /* 0x002ba49e01007387 */ /* 0x000fe40000100800 */
[----:B------:R-:W-:Y:S01]  /*09d0*/  @!P6 IMAD.IADD R19, R19, 0x1, -R238 ;  /* 0x000000011313e824 */ /* 0x000fe200078e0aee */
[----:B------:R-:W-:Y:S01]  /*09e0*/  ISETP.GE.AND P6, PT, R158, RZ, PT ;  /* 0x000000ff9e00720c */ /* 0x000fe20003fc6270 */
[----:B------:R-:W-:Y:S01]  /*09f0*/  IMAD.MOV R12, RZ, RZ, -R7 ;  /* 0x000000ffff0c7224 */ /* 0x000fe200078e0a07 */
[----:B------:R-:W-:Y:S01]  /*0a00*/  IADD3 R8, -R8, RZ, RZ ;  /* 0x000000ff08087210 */ /* 0x000fe20007ffe1ff */
[----:B------:R-:W-:Y:S01]  /*0a10*/  @!P0 IMAD.IADD R5, R5, 0x1, -R10 ;  /* 0x0000000105058824 */ /* 0x000fe200078e0a0a */
[----:B------:R-:W-:Y:S01]  /*0a20*/  ISETP.GE.AND P0, PT, R155, RZ, PT ;  /* 0x000000ff9b00720c */ /* 0x000fe20003f06270 */
[C---:B------:R-:W-:Y:S02]  /*0a30*/  IMAD R7, R238.reuse, R4, R9 ;  /* 0x00000004ee077224 */ /* 0x040fe400078e0209 */
[----:B------:R-:W-:Y:S01]  /*0a40*/  @!P5 IMAD.MOV R2, RZ, RZ, -R2 ;  /* 0x000000ffff02d224 */ /* 0x000fe200078e0a02 */
[----:B------:R-:W-:Y:S01]  /*0a50*/  ISETP.GE.AND P5, PT, R157, RZ, PT ;  /* 0x000000ff9d00720c */ /* 0x000fe20003fa6270 */
[----:B------:R-:W-:-:S02]  /*0a60*/  IMAD R9, R238, R12, R11 ;  /* 0x0000000cee097224 */ /* 0x000fc400078e020b */
[----:B------:R-:W-:Y:S02]  /*0a70*/  VIADD R12, R152, 0x4 ;  /* 0x00000004980c7836 */ /* 0x000fe40000000000 */
[----:B------:R-:W-:Y:S02]  /*0a80*/  IMAD R11, R238, R8, R13 ;  /* 0x00000008ee0b7224 */ /* 0x000fe400078e020d */
[----:B------:R-:W-:Y:S01]  /*0a90*/  @!P2 IMAD.IADD R6, R6, 0x1, -R10 ;  /* 0x000000010606a824 */ /* 0x000fe200078e0a0a */
[----:B------:R-:W-:Y:S01]  /*0aa0*/  IABS R13, R12 ;  /* 0x0000000c000d7213 */ /* 0x000fe20000000000 */
[----:B------:R-:W-:Y:S01]  /*0ab0*/  IMAD.MOV.U32 R4, RZ, RZ, R3 ;  /* 0x000000ffff047224 */ /* 0x000fe200078e0003 */
[----:B------:R-:W-:Y:S01]  /*0ac0*/  LOP3.LUT R3, RZ, R114, RZ, 0x33, !PT ;  /* 0x00000072ff037212 */ /* 0x000fe200078e33ff */
[----:B------:R-:W-:Y:S01]  /*0ad0*/  @!P6 IMAD.MOV R6, RZ, RZ, -R6 ;  /* 0x000000ffff06e224 */ /* 0x000fe200078e0a06 */
[----:B------:R-:W-:Y:S01]  /*0ae0*/  ISETP.GT.U32.AND P6, PT, R238, R9, PT ;  /* 0x00000009ee00720c */ /* 0x000fe20003fc4070 */
[----:B------:R-:W-:Y:S01]  /*0af0*/  IMAD.HI.U32 R8, R0, R13, RZ ;  /* 0x0000000d00087227 */ /* 0x000fe200078e00ff */
[----:B------:R-:W-:-:S03]  /*0b00*/  ISETP.GT.U32.AND P2, PT, R238, R7, PT ;  /* 0x00000007ee00720c */ /* 0x000fc60003f44070 */
[----:B------:R-:W-:Y:S01]  /*0b10*/  @!P0 IMAD.MOV R4, RZ, RZ, -R4 ;  /* 0x000000ffff048224 */ /* 0x000fe200078e0a04 */
[----:B------:R-:W-:Y:S01]  /*0b20*/  ISETP.NE.AND P0, PT, R114, RZ, PT ;  /* 0x000000ff7200720c */ /* 0x000fe20003f05270 */
[----:B------:R-:W-:Y:S02]  /*0b30*/  @!P5 IMAD.MOV R5, RZ, RZ, -R5 ;  /* 0x000000ffff05d224 */ /* 0x000fe400078e0a05 */
[----:B------:R-:W-:Y:S01]  /*0b40*/  IMAD.MOV R8, RZ, RZ, -R8 ;  /* 0x000000ffff087224 */ /* 0x000fe200078e0a08 */
[C---:B--2---:R-:W-:Y:S01]  /*0b50*/  SEL R115, R3.reuse, R2, !P0 ;  /* 0x0000000203737207 */ /* 0x044fe20004000000 */
[----:B------:R-:W-:Y:S01]  /*0b60*/  IMAD.HI.U32 R10, R0, R15, RZ ;  /* 0x0000000f000a7227 */ /* 0x000fe200078e00ff */
[C---:B------:R-:W-:Y:S02]  /*0b70*/  SEL R17, R3.reuse, R4, !P0 ;  /* 0x0000000403117207 */ /* 0x040fe40004000000 */
[----:B------:R-:W-:Y:S01]  /*0b80*/  SEL R4, R3, R5, !P0 ;  /* 0x0000000503047207 */ /* 0x000fe20004000000 */
[--C-:B------:R-:W-:Y:S01]  /*0b90*/  @!P6 IMAD.IADD R9, R9, 0x1, -R238.reuse ;  /* 0x000000010909e824 */ /* 0x100fe200078e0aee */
[----:B------:R-:W-:Y:S01]  /*0ba0*/  SEL R2, R3, R6, !P0 ;  /* 0x0000000603027207 */ /* 0x000fe20004000000 */
[C---:B------:R-:W-:Y:S01]  /*0bb0*/  IMAD R3, R238.reuse, R8, R13 ;  /* 0x00000008ee037224 */ /* 0x040fe200078e020d */
[C---:B------:R-:W-:Y:S01]  /*0bc0*/  ISETP.GT.U32.AND P0, PT, R238.reuse, R11, PT ;  /* 0x0000000bee00720c */ /* 0x040fe20003f04070 */
[----:B------:R-:W-:Y:S01]  /*0bd0*/  @!P2 IMAD.IADD R7, R7, 0x1, -R238 ;  /* 0x000000010707a824 */ /* 0x000fe200078e0aee */
[----:B------:R-:W-:Y:S01]  /*0be0*/  ISETP.GT.U32.AND P2, PT, R238, R19, PT ;  /* 0x00000013ee00720c */ /* 0x000fe20003f44070 */
[----:B------:R-:W-:Y:S01]  /*0bf0*/  VIADD R8, R152, 0x6 ;  /* 0x0000000698087836 */ /* 0x000fe20000000000 */
[C---:B------:R-:W-:Y:S01]  /*0c00*/  ISETP.GT.U32.AND P6, PT, R238.reuse, R3, PT ;  /* 0x00000003ee00720c */ /* 0x040fe20003fc4070 */
[----:B------:R-:W-:Y:S01]  /*0c10*/  STL [R1+0x2bec], R115 ;  /* 0x002bec7301007387 */ /* 0x000fe20000100800 */
[----:B------:R-:W-:Y:S01]  /*0c20*/  ISETP.GT.U32.AND P5, PT, R238, R7, PT ;  /* 0x00000007ee00720c */ /* 0x000fe20003fa4070 */
[----:B------:R-:W-:Y:S01]  /*0c30*/  IMAD.MOV R10, RZ, RZ, -R10 ;  /* 0x000000ffff0a7224 */ /* 0x000fe200078e0a0a */
[----:B------:R-:W-:Y:S01]  /*0c40*/  IABS R13, R8 ;  /* 0x00000008000d7213 */ /* 0x000fe20000000000 */
[----:B------:R-:W-:Y:S01]  /*0c50*/  STL [R1+0x7c], R17 ;  /* 0x00007c1101007387 */ /* 0x000fe20000100800 */
[----:B------:R-:W-:-:S02]  /*0c60*/  VIADD R243, R152, 0xe6 ;  /* 0x000000e698f37836 */ /* 0x000fc40000000000 */
[C---:B------:R-:W-:Y:S01]  /*0c70*/  IMAD R5, R238.reuse, R10, R15 ;  /* 0x0000000aee057224 */ /* 0x040fe200078e020f */
[----:B------:R-:W-:Y:S01]  /*0c80*/  STL [R1+0x80], R4 ;  /* 0x0000800401007387 */ /* 0x000fe20000100800 */
[--C-:B------:R-:W-:Y:S01]  /*0c90*/  @!P0 IMAD.IADD R11, R11, 0x1, -R238.reuse ;  /* 0x000000010b0b8824 */ /* 0x100fe200078e0aee */
[----:B------:R-:W-:Y:S01]  /*0ca0*/  ISETP.GT.U32.AND P0, PT, R238, R9, PT ;  /* 0x00000009ee00720c */ /* 0x000fe20003f04070 */
[----:B------:R-:W-:Y:S01]  /*0cb0*/  VIADD R10, R152, 0x7 ;  /* 0x00000007980a7836 */ /* 0x000fe20000000000 */
[----:B------:R2:W-:Y:S01]  /*0cc0*/  STL [R1+0x84], R2 ;  /* 0x0000840201007387 */ /* 0x0005e20000100800 */
[--C-:B------:R-:W-:Y:S01]  /*0cd0*/  @!P6 IMAD.IADD R3, R3, 0x1, -R238.reuse ;  /* 0x000000010303e824 */ /* 0x100fe200078e0aee */
[----:B------:R-:W-:Y:S01]  /*0ce0*/  @!P2 IADD3 R19, R19, -R238, RZ ;  /* 0x800000ee1313a210 */ /* 0x000fe20007ffe0ff */
[----:B------:R-:W-:Y:S01]  /*0cf0*/  @!P5 IMAD.IADD R7, R7, 0x1, -R238 ;  /* 0x000000010707d824 */ /* 0x000fe200078e0aee */
[----:B------:R-:W-:Y:S01]  /*0d00*/  ISETP.GE.AND P2, PT, R16, RZ, PT ;  /* 0x000000ff1000720c */ /* 0x000fe20003f46270 */
[----:B-1----:R-:W-:Y:S01]  /*0d10*/  VIADD R16, R152, 0x9 ;  /* 0x0000000998107836 */ /* 0x002fe20000000000 */
[----:B------:R-:W-:Y:S01]  /*0d20*/  ISETP.GT.U32.AND P6, PT, R238, R3, PT ;  /* 0x00000003ee00720c */ /* 0x000fe20003fc4070 */
[----:B------:R-:W-:Y:S01]  /*0d30*/  IMAD.MOV.U32 R20, RZ, RZ, R7 ;  /* 0x000000ffff147224 */ /* 0x000fe200078e0007 */
[----:B------:R-:W-:Y:S01]  /*0d40*/  ISETP.GE.AND P5, PT, R12, RZ, PT ;  /* 0x000000ff0c00720c */ /* 0x000fe20003fa6270 */
[----:B------:R-:W-:Y:S01]  /*0d50*/  VIADD R12, R152, 0x8 ;  /* 0x00000008980c7836 */ /* 0x000fe20000000000 */
[----:B------:R-:W-:Y:S01]  /*0d60*/  IABS R15, R10 ;  /* 0x0000000a000f7213 */ /* 0x000fe20000000000 */
[----:B--2---:R-:W-:Y:S01]  /*0d70*/  IMAD.HI.U32 R2, R0, R13, RZ ;  /* 0x0000000d00027227 */ /* 0x004fe200078e00ff */
[----:B------:R-:W-:-:S02]  /*0d80*/  IABS R21, R16 ;  /* 0x0000001000157213 */ /* 0x000fc40000000000 */
[----:B------:R-:W-:Y:S01]  /*0d90*/  IABS R17, R12 ;  /* 0x0000000c00117213 */ /* 0x000fe20000000000 */
[----:B------:R-:W-:Y:S01]  /*0da0*/  IMAD.MOV R2, RZ, RZ, -R2 ;  /* 0x000000ffff027224 */ /* 0x000fe200078e0a02 */
[----:B------:R-:W-:Y:S01]  /*0db0*/  IABS R237, R243 ;  /* 0x000000f300ed7213 */ /* 0x000fe20000000000 */
[--C-:B------:R-:W-:Y:S01]  /*0dc0*/  @!P0 IMAD.IADD R9, R9, 0x1, -R238.reuse ;  /* 0x0000000109098824 */ /* 0x100fe200078e0aee */
[C---:B------:R-:W-:Y:S01]  /*0dd0*/  ISETP.GT.U32.AND P0, PT, R238.reuse, R5, PT ;  /* 0x00000005ee00720c */ /* 0x040fe20003f04070 */
[C---:B------:R-:W-:Y:S01]  /*0de0*/  IMAD R13, R238.reuse, R2, R13 ;  /* 0x00000002ee0d7224 */ /* 0x040fe200078e020d */
[----:B------:R-:W-:Y:S01]  /*0df0*/  @!P2 IADD3 R19, -R19, RZ, RZ ;  /* 0x000000ff1313a210 */ /* 0x000fe20007ffe1ff */
[----:B------:R-:W-:Y:S01]  /*0e00*/  @!P6 IMAD.IADD R3, R3, 0x1, -R238 ;  /* 0x000000010303e824 */ /* 0x000fe200078e0aee */
[----:B------:R-:W-:Y:S01]  /*0e10*/  ISETP.GT.U32.AND P2, PT, R238, R11, PT ;  /* 0x0000000bee00720c */ /* 0x000fe20003f44070 */
[----:B------:R-:W-:Y:S01]  /*0e20*/  IMAD.HI.U32 R2, R0, R15, RZ ;  /* 0x0000000f00027227 */ /* 0x000fe200078e00ff */
[----:B------:R-:W-:Y:S01]  /*0e30*/  ISETP.GT.U32.AND P6, PT, R238, R13, PT ;  /* 0x0000000dee00720c */ /* 0x000fe20003fc4070 */
[----:B------:R-:W-:Y:S02]  /*0e40*/  STL [R1+0x2be0], R19 ;  /* 0x002be01301007387 */ /* 0x000fe40000100800 */
[----:B------:R-:W-:Y:S01]  /*0e50*/  IMAD.HI.U32 R4, R0, R17, RZ ;  /* 0x0000001100047227 */ /* 0x000fe200078e00ff */
[----:B------:R-:W-:-:S03]  /*0e60*/  IADD3 R2, -R2, RZ, RZ ;  /* 0x000000ff02027210 */ /* 0x000fc60007ffe1ff */
[----:B------:R-:W-:Y:S01]  /*0e70*/  @!P0 IMAD.IADD R5, R5, 0x1, -R238 ;  /* 0x0000000105058824 */ /* 0x000fe200078e0aee */
[----:B------:R-:W-:Y:S01]  /*0e80*/  ISETP.GE.AND P0, PT, R8, RZ, PT ;  /* 0x000000ff0800720c */ /* 0x000fe20003f06270 */
[----:B------:R-:W-:Y:S02]  /*0e90*/  IMAD.MOV R4, RZ, RZ, -R4 ;  /* 0x000000ffff047224 */ /* 0x000fe400078e0a04 */
[----:B------:R-:W-:Y:S01]  /*0ea0*/  @!P2 IMAD.IADD R11, R11, 0x1, -R238 ;  /* 0x000000010b0ba824 */ /* 0x000fe200078e0aee */
[----:B------:R-:W-:Y:S01]  /*0eb0*/  ISETP.GE.AND P2, PT, R14, RZ, PT ;  /* 0x000000ff0e00720c */ /* 0x000fe20003f46270 */
[----:B------:R-:W-:Y:S01]  /*0ec0*/  IMAD.HI.U32 R6, R0, R21, RZ ;  /* 0x0000001500067227 */ /* 0x000fe200078e00ff */
[----:B------:R-:W-:Y:S02]  /*0ed0*/  @!P6 IADD3 R13, R13, -R238, RZ ;  /* 0x800000ee0d0de210 */ /* 0x000fe40007ffe0ff */
[C---:B------:R-:W-:Y:S01]  /*0ee0*/  ISETP.GT.U32.AND P6, PT, R238.reuse, R5, PT ;  /* 0x00000005ee00720c */ /* 0x040fe20003fc4070 */
[----:B------:R-:W-:-:S02]  /*0ef0*/  IMAD R15, R238, R2, R15 ;  /* 0x00000002ee0f7224 */ /* 0x000fc400078e020f */
[----:B------:R-:W-:Y:S02]  /*0f00*/  IMAD.MOV.U32 R18, RZ, RZ, R9 ;  /* 0x000000ffff127224 */ /* 0x000fe400078e0009 */
[----:B------:R-:W-:Y:S02]  /*0f10*/  IMAD R17, R238, R4, R17 ;  /* 0x00000004ee117224 */ /* 0x000fe400078e0211 */
[----:B------:R-:W-:Y:S02]  /*0f20*/  IMAD.MOV R6, RZ, RZ, -R6 ;  /* 0x000000ffff067224 */ /* 0x000fe400078e0a06 */
[----:B------:R-:W-:Y:S02]  /*0f30*/  VIADD R4, R152, 0xa ;  /* 0x0000000a98047836 */ /* 0x000fe40000000000 */
[----:B------:R-:W-:Y:S01]  /*0f40*/  @!P3 IMAD.MOV R20, RZ, RZ, -R20 ;  /* 0x000000ffff14b224 */ /* 0x000fe200078e0a14 */
[C---:B------:R-:W-:Y:S01]  /*0f50*/  ISETP.GT.U32.AND P3, PT, R238.reuse, R15, PT ;  /* 0x0000000fee00720c */ /* 0x040fe20003f64070 */
[----:B------:R-:W-:Y:S01]  /*0f60*/  @!P1 IMAD.MOV R18, RZ, RZ, -R18 ;  /* 0x000000ffff129224 */ /* 0x000fe200078e0a12 */
[C---:B------:R-:W-:Y:S01]  /*0f70*/  ISETP.GT.U32.AND P1, PT, R238.reuse, R13, PT ;  /* 0x0000000dee00720c */ /* 0x040fe20003f24070 */
[----:B------:R-:W-:Y:S01]  /*0f80*/  IMAD.MOV.U32 R8, RZ, RZ, R11 ;  /* 0x000000ffff087224 */ /* 0x000fe200078e000b */
[----:B------:R-:W-:Y:S01]  /*0f90*/  IABS R7, R4 ;  /* 0x0000000400077213 */ /* 0x000fe20000000000 */
[C---:B------:R-:W-:Y:S01]  /*0fa0*/  IMAD R21, R238.reuse, R6, R21 ;  /* 0x00000006ee157224 */ /* 0x040fe200078e0215 */
[----:B------:R-:W-:Y:S01]  /*0fb0*/  @!P6 IADD3 R5, R5, -R238, RZ ;  /* 0x800000ee0505e210 */ /* 0x000fe20007ffe0ff */
[----:B------:R-:W-:Y:S01]  /*0fc0*/  @!P4 IMAD.MOV R8, RZ, RZ, -R8 ;  /* 0x000000ffff08c224 */ /* 0x000fe200078e0a08 */
[C---:B------:R-:W-:Y:S01]  /*0fd0*/  ISETP.GT.U32.AND P4, PT, R238.reuse, R17, PT ;  /* 0x00000011ee00720c */ /* 0x040fe20003f84070 */
[----:B------:R-:W-:Y:S01]  /*0fe0*/  @!P5 IMAD.MOV R3, RZ, RZ, -R3 ;  /* 0x000000ffff03d224 */ /* 0x000fe200078e0a03 */
[----:B------:R-:W-:Y:S01]  /*0ff0*/  ISETP.GT.U32.AND P6, PT, R238, R21, PT ;  /* 0x00000015ee00720c */ /* 0x000fe20003fc4070 */
[----:B------:R-:W-:Y:S01]  /*1000*/  STL [R1+0x50], R20 ;  /* 0x0000501401007387 */ /* 0x000fe20000100800 */
[----:B------:R-:W-:Y:S01]  /*1010*/  IMAD.HI.U32 R2, R0, R7, RZ ;  /* 0x0000000700027227 */ /* 0x000fe200078e00ff */
[----:B------:R-:W-:-:S02]  /*1020*/  ISETP.GE.AND P5, PT, R10, RZ, PT ;  /* 0x000000ff0a00720c */ /* 0x000fc40003fa6270 */
[----:B------:R-:W-:Y:S01]  /*1030*/  STL [R1+0x4c], R18 ;  /* 0x00004c1201007387 */ /* 0x000fe20000100800 */
[--C-:B------:R-:W-:Y:S01]  /*1040*/  @!P1 IMAD.IADD R13, R13, 0x1, -R238.reuse ;  /* 0x000000010d0d9824 */ /* 0x100fe200078e0aee */
[----:B------:R-:W-:Y:S01]  /*1050*/  ISETP.GE.AND P1, PT, R12, RZ, PT ;  /* 0x000000ff0c00720c */ /* 0x000fe20003f26270 */
[--C-:B------:R-:W-:Y:S01]  /*1060*/  @!P3 IMAD.IADD R15, R15, 0x1, -R238.reuse ;  /* 0x000000010f0fb824 */ /* 0x100fe200078e0aee */
[----:B------:R1:W-:Y:S01]  /*1070*/  STL [R1+0x48], R8 ;  /* 0x0000480801007387 */ /* 0x0003e20000100800 */
[----:B------:R-:W-:Y:S01]  /*1080*/  VIADD R6, R152, 0xb ;  /* 0x0000000b98067836 */ /* 0x000fe20000000000 */
[----:B------:R-:W-:Y:S01]  /*1090*/  ISETP.GE.AND P3, PT, R16, RZ, PT ;  /* 0x000000ff1000720c */ /* 0x000fe20003f66270 */
[----:B------:R-:W-:Y:S01]  /*10a0*/  @!P4 IMAD.IADD R17, R17, 0x1, -R238 ;  /* 0x000000011111c824 */ /* 0x000fe200078e0aee */
[----:B------:R2:W-:Y:S01]  /*10b0*/  STL [R1+0x44], R3 ;  /* 0x0000440301007387 */ /* 0x0005e20000100800 */
[----:B------:R-:W-:Y:S01]  /*10c0*/  IMAD.MOV.U32 R11, RZ, RZ, R13 ;  /* 0x000000ffff0b7224 */ /* 0x000fe200078e000d */
[----:B------:R-:W-:Y:S01]  /*10d0*/  ISETP.GT.U32.AND P4, PT, R238, R15, PT ;  /* 0x0000000fee00720c */ /* 0x000fe20003f84070 */
[----:B------:R-:W-:Y:S01]  /*10e0*/  VIADD R10, R152, 0xd ;  /* 0x0000000d980a7836 */ /* 0x000fe20000000000 */
[----:B------:R-:W-:Y:S01]  /*10f0*/  @!P6 IADD3 R21, R21, -R238, RZ ;  /* 0x800000ee1515e210 */ /* 0x000fe20007ffe0ff */
[----:B------:R-:W-:Y:S01]  /*1100*/  @!P0 IMAD.MOV R11, RZ, RZ, -R11 ;  /* 0x000000ffff0b8224 */ /* 0x000fe200078e0a0b */
[----:B------:R-:W-:Y:S01]  /*1110*/  IABS R9, R6 ;  /* 0x0000000600097213 */ /* 0x000fe20000000000 */
[----:B-1----:R-:W-:Y:S01]  /*1120*/  IMAD.MOV.U32 R8, RZ, RZ, R5 ;  /* 0x000000ffff087224 */ /* 0x002fe200078e0005 */
[----:B------:R-:W-:Y:S01]  /*1130*/  ISETP.GT.U32.AND P6, PT, R238, R17, PT ;  /* 0x00000011ee00720c */ /* 0x000fe20003fc4070 */
[C---:B------:R-:W-:Y:S01]  /*1140*/  VIADD R239, R152.reuse, 0xea ;  /* 0x000000ea98ef7836 */ /* 0x040fe20000000000 */
[----:B------:R-:W-:Y:S01]  /*1150*/  IADD3 R18, R152, 0xec, RZ ;  /* 0x000000ec98127810 */ /* 0x000fe20007ffe0ff */
[----:B--2---:R-:W-:-:S02]  /*1160*/  IMAD.MOV R3, RZ, RZ, -R2 ;  /* 0x000000ffff037224 */ /* 0x004fc400078e0a02 */
[----:B------:R-:W-:Y:S01]  /*1170*/  @!P2 IMAD.MOV R8, RZ, RZ, -R8 ;  /* 0x000000ffff08a224 */ /* 0x000fe200078e0a08 */
[C---:B------:R-:W-:Y:S01]  /*1180*/  ISETP.GT.U32.AND P2, PT, R238.reuse, R21, PT ;  /* 0x00000015ee00720c */ /* 0x040fe20003f44070 */
[----:B------:R-:W-:Y:S01]  /*1190*/  IMAD R3, R238, R3, R7 ;  /* 0x00000003ee037224 */ /* 0x000fe200078e0207 */
[----:B------:R-:W-:Y:S01]  /*11a0*/  IABS R249, R239 ;  /* 0x000000ef00f97213 */ /* 0x000fe20000000000 */
[----:B------:R-:W-:Y:S01]  /*11b0*/  IMAD.HI.U32 R2, R0, R9, RZ ;  /* 0x0000000900027227 */ /* 0x000fe200078e00ff */
[----:B------:R1:W-:Y:S01]  /*11c0*/  STL [R1+0x40], R8 ;  /* 0x0000400801007387 */ /* 0x0003e20000100800 */
[----:B------:R-:W-:Y:S02]  /*11d0*/  IABS R251, R18 ;  /* 0x0000001200fb7213 */ /* 0x000fe40000000000 */
[C---:B------:R-:W-:Y:S01]  /*11e0*/  ISETP.GT.U32.AND P0, PT, R238.reuse, R3, PT ;  /* 0x00000003ee00720c */ /* 0x040fe20003f04070 */
[----:B------:R-:W-:Y:S01]  /*11f0*/  IMAD.MOV R2, RZ, RZ, -R2 ;  /* 0x000000ffff027224 */ /* 0x000fe200078e0a02 */
[----:B------:R-:W-:Y:S01]  /*1200*/  @!P6 IADD3 R17, R17, -R238, RZ ;  /* 0x800000ee1111e210 */ /* 0x000fe20007ffe0ff */
[--C-:B------:R-:W-:Y:S01]  /*1210*/  @!P4 IMAD.IADD R15, R15, 0x1, -R238.reuse ;  /* 0x000000010f0fc824 */ /* 0x100fe200078e0aee */
[----:B------:R2:W-:Y:S01]  /*1220*/  STL [R1+0x3c], R11 ;  /* 0x00003c0b01007387 */ /* 0x0005e20000100800 */
[----:B------:R-:W-:Y:S01]  /*1230*/  IMAD R5, R238, R2, R9 ;  /* 0x00000002ee057224 */ /* 0x000fe200078e0209 */
[----:B------:R-:W-:Y:S01]  /*1240*/  IABS R9, R10 ;  /* 0x0000000a00097213 */ /* 0x000fe20000000000 */
[----:B-1----:R-:W-:Y:S01]  /*1250*/  VIADD R8, R152, 0xc ;  /* 0x0000000c98087836 */ /* 0x002fe20000000000 */
[----:B------:R-:W-:Y:S01]  /*1260*/  ISETP.GE.AND P4, PT, R4, RZ, PT ;  /* 0x000000ff0400720c */ /* 0x000fe20003f86270 */
[----:B------:R-:W-:Y:S01]  /*1270*/  IMAD.MOV.U32 R12, RZ, RZ, R15 ;  /* 0x000000ffff0c7224 */ /* 0x000fe200078e000f */
[----:B------:R-:W-:Y:S01]  /*1280*/  ISETP.GT.U32.AND P6, PT, R238, R5, PT ;  /* 0x00000005ee00720c */ /* 0x000fe20003fc4070 */
[--C-:B------:R-:W-:Y:S01]  /*1290*/  @!P2 IMAD.IADD R21, R21, 0x1, -R238.reuse ;  /* 0x000000011515a824 */ /* 0x100fe200078e0aee */
[----:B------:R-:W-:Y:S01]  /*12a0*/  IABS R7, R8 ;  /* 0x0000000800077213 */ /* 0x000fe20000000000 */
[----:B------:R-:W-:Y:S01]  /*12b0*/  @!P0 IMAD.IADD R3, R3, 0x1, -R238 ;  /* 0x0000000103038824 */ /* 0x000fe200078e0aee */
[----:B------:R-:W-:Y:S01]  /*12c0*/  ISETP.GE.AND P2, PT, R6, RZ, PT ;  /* 0x000000ff0600720c */ /* 0x000fe20003f46270 */
[----:B------:R-:W-:Y:S01]  /*12d0*/  @!P5 IMAD.MOV R12, RZ, RZ, -R12 ;  /* 0x000000ffff0cd224 */ /* 0x000fe200078e0a0c */
[----:B------:R-:W-:Y:S01]  /*12e0*/  ISETP.GE.AND P0, PT, R8, RZ, PT ;  /* 0x000000ff0800720c */ /* 0x000fe20003f06270 */
[----:B------:R-:W-:Y:S01]  /*12f0*/  VIADD R6, R152, 0xe ;  /* 0x0000000e98067836 */ /* 0x000fe20000000000 */
[----:B------:R-:W-:Y:S01]  /*1300*/  ISETP.GT.U32.AND P5, PT, R238, R3, PT ;  /* 0x00000003ee00720c */ /* 0x000fe20003fa4070 */
[C---:B------:R-:W-:Y:S01]  /*1310*/  IMAD.HI.U32 R2, R0.reuse, R7, RZ ;  /* 0x0000000700027227 */ /* 0x040fe200078e00ff */
[----:B------:R1:W-:Y:S02]  /*1320*/  STL [R1+0x38], R12 ;  /* 0x0000380c01007387 */ /* 0x0003e40000100800 */
[----:B--2---:R-:W-:Y:S01]  /*1330*/  IABS R11, R6 ;  /* 0x00000006000b7213 */ /* 0x004fe20000000000 */
[----:B------:R-:W-:Y:S01]  /*1340*/  IMAD.MOV R2, RZ, RZ, -R2 ;  /* 0x000000ffff027224 */ /* 0x000fe200078e0a02 */
[----:B------:R-:W-:Y:S01]  /*1350*/  @!P6 IADD3 R5, R5, -R238, RZ ;  /* 0x800000ee0505e210 */ /* 0x000fe20007ffe0ff */
[----:B------:R-:W-:-:S03]  /*1360*/  IMAD.HI.U32 R4, R0, R9, RZ ;  /* 0x0000000900047227 */ /* 0x000fc600078e00ff */
[C---:B------:R-:W-:Y:S01]  /*1370*/  ISETP.GT.U32.AND P6, PT, R238.reuse, R5, PT ;  /* 0x00000005ee00720c */ /* 0x040fe20003fc4070 */
[----:B------:R-:W-:Y:S02]  /*1380*/  IMAD R7, R238, R2, R7 ;  /* 0x00000002ee077224 */ /* 0x000fe400078e0207 */
[----:B------:R-:W-:Y:S01]  /*1390*/  IMAD.HI.U32 R2, R0, R11, RZ ;  /* 0x0000000b00027227 */ /* 0x000fe200078e00ff */
[----:B------:R-:W-:-:S03]  /*13a0*/  @!P5 IADD3 R3, R3, -R238, RZ ;  /* 0x800000ee0303d210 */ /* 0x000fc60007ffe0ff */
[----:B------:R-:W-:Y:S01]  /*13b0*/  IMAD.MOV R4, RZ, RZ, -R4 ;  /* 0x000000ffff047224 */ /* 0x000fe200078e0a04 */
[----:B------:R-:W-:Y:S01]  /*13c0*/  MOV R14, R3 ;  /* 0x00000003000e7202 */ /* 0x000fe20000000f00 */
[----:B------:R-:W-:Y:S02]  /*13d0*/  IMAD.MOV R2, RZ, RZ, -R2 ;  /* 0x000000ffff027224 */ /* 0x000fe400078e0a02 */
[----:B-1----:R-:W-:Y:S02]  /*13e0*/  IMAD.MOV.U32 R12, RZ, RZ, R17 ;  /* 0x000000ffff0c7224 */ /* 0x002fe400078e0011 */
[C---:B------:R-:W-:Y:S02]  /*13f0*/  IMAD R9, R238.reuse, R4, R9 ;  /* 0x00000004ee097224 */ /* 0x040fe400078e0209 */
[C---:B------:R-:W-:Y:S02]  /*1400*/  IMAD R11, R238.reuse, R2, R11 ;  /* 0x00000002ee0b7224 */ /* 0x040fe400078e020b */
[----:B------:R-:W-:Y:S01]  /*1410*/  @!P1 IMAD.MOV R12, RZ, RZ, -R12 ;  /* 0x000000ffff0c9224 */ /* 0x000fe200078e0a0c */
[C---:B------:R-:W-:Y:S01]  /*1420*/  ISETP.GT.U32.AND P1, PT, R238.reuse, R7, PT ;  /* 0x00000007ee00720c */ /* 0x040fe20003f24070 */
[----:B------:R-:W-:Y:S01]  /*1430*/  @!P4 IMAD.MOV R14, RZ, RZ, -R14 ;  /* 0x000000ffff0ec224 */ /* 0x000fe200078e0a0e */
[C---:B------:R-:W-:Y:S01]  /*1440*/  ISETP.GT.U32.AND P5, PT, R238.reuse, R9, PT ;  /* 0x00000009ee00720c */ /* 0x040fe20003fa4070 */
[----:B------:R-:W-:Y:S01]  /*1450*/  @!P6 IMAD.IADD R5, R5, 0x1, -R238 ;  /* 0x000000010505e824 */ /* 0x000fe200078e0aee */
[----:B------:R-:W-:Y:S01]  /*1460*/  ISETP.GT.U32.AND P4, PT, R238, R11, PT ;  /* 0x0000000bee00720c */ /* 0x000fe20003f84070 */
[----:B------:R-:W-:Y:S01]  /*1470*/  IMAD.MOV.U32 R8, RZ, RZ, R21 ;  /* 0x000000ffff087224 */ /* 0x000fe200078e0015 */
[----:B------:R-:W-:Y:S01]  /*1480*/  ISETP.GE.AND P6, PT, R6, RZ, PT ;  /* 0x000000ff0600720c */ /* 0x000fe20003fc6270 */
[C---:B------:R-:W-:Y:S01]  /*1490*/  VIADD R6, R152.reuse, 0x10 ;  /* 0x0000001098067836 */ /* 0x040fe20000000000 */
[----:B------:R1:W-:Y:S01]  /*14a0*/  STL [R1+0x34], R12 ;  /* 0x0000340c01007387 */ /* 0x0003e20000100800 */
[----:B------:R-:W-:-:S02]  /*14b0*/  VIADD R4, R152, 0xf ;  /* 0x0000000f98047836 */ /* 0x000fc40000000000 */
[----:B------:R-:W-:Y:S01]  /*14c0*/  @!P3 IMAD.MOV R8, RZ, RZ, -R8 ;  /* 0x000000ffff08b224 */ /* 0x000fe200078e0a08 */
[----:B------:R-:W-:Y:S01]  /*14d0*/  IABS R15, R6 ;  /* 0x00000006000f7213 */ /* 0x000fe20000000000 */
[--C-:B------:R-:W-:Y:S01]  /*14e0*/  @!P1 IMAD.IADD R7, R7, 0x1, -R238.reuse ;  /* 0x0000000107079824 */ /* 0x100fe200078e0aee */
[----:B------:R-:W-:Y:S01]  /*14f0*/  IABS R13, R4 ;  /* 0x00000004000d7213 */ /* 0x000fe20000000000 */
[--C-:B------:R-:W-:Y:S01]  /*1500*/  @!P5 IMAD.IADD R9, R9, 0x1, -R238.reuse ;  /* 0x000000010909d824 */ /* 0x100fe200078e0aee */
[----:B------:R2:W-:Y:S01]  /*1510*/  STL [R1+0x30], R8 ;  /* 0x0000300801007387 */ /* 0x0005e20000100800 */
[----:B------:R-:W-:Y:S01]  /*1520*/  @!P4 IMAD.IADD R11, R11, 0x1, -R238 ;  /* 0x000000010b0bc824 */ /* 0x000fe200078e0aee */
[----:B------:R-:W-:Y:S01]  /*1530*/  ISETP.GT.U32.AND P1, PT, R238, R7, PT ;  /* 0x00000007ee00720c */ /* 0x000fe20003f24070 */
[----:B------:R-:W-:Y:S01]  /*1540*/  IMAD.HI.U32 R3, R0, R15, RZ ;  /* 0x0000000f00037227 */ /* 0x000fe200078e00ff */
[C---:B------:R-:W-:Y:S01]  /*1550*/  ISETP.GT.U32.AND P5, PT, R238.reuse, R9, PT ;  /* 0x00000009ee00720c */ /* 0x040fe20003fa4070 */
[----:B------:R3:W-:Y:S01]  /*1560*/  STL [R1+0x2c], R14 ;  /* 0x00002c0e01007387 */ /* 0x0007e20000100800 */
[----:B------:R-:W-:Y:S01]  /*1570*/  ISETP.GT.U32.AND P4, PT, R238, R11, PT ;  /* 0x0000000bee00720c */ /* 0x000fe20003f84070 */
[----:B-1----:R-:W-:Y:S01]  /*1580*/  IMAD.MOV.U32 R12, RZ, RZ, R5 ;  /* 0x000000ffff0c7224 */ /* 0x002fe200078e0005 */
[----:B------:R-:W-:Y:S01]  /*1590*/  ISETP.GE.AND P3, PT, R10, RZ, PT ;  /* 0x000000ff0a00720c */ /* 0x000fe20003f66270 */
[----:B------:R-:W-:-:S02]  /*15a0*/  IMAD.MOV R5, RZ, RZ, -R3 ;  /* 0x000000ffff057224 */ /* 0x000fc400078e0a03 */
[----:B--2---:R-:W-:Y:S02]  /*15b0*/  VIADD R8, R152, 0x11 ;  /* 0x0000001198087836 */ /* 0x004fe40000000000 */
[----:B------:R-:W-:-:S03]  /*15c0*/  IMAD.HI.U32 R2, R0, R13, RZ ;  /* 0x0000000d00027227 */ /* 0x000fc600078e00ff */
[----:B------:R-:W-:Y:S01]  /*15d0*/  IABS R17, R8 ;  /* 0x0000000800117213 */ /* 0x000fe20000000000 */
[----:B------:R-:W-:Y:S02]  /*15e0*/  IMAD R5, R238, R5, R15 ;  /* 0x00000005ee057224 */ /* 0x000fe400078e020f */
[----:B------:R-:W-:Y:S01]  /*15f0*/  @!P1 IMAD.IADD R7, R7, 0x1, -R238 ;  /* 0x0000000107079824 */ /* 0x000fe200078e0aee */
[----:B------:R-:W-:Y:S01]  /*1600*/  ISETP.GE.AND P1, PT, R6, RZ, PT ;  /* 0x000000ff0600720c */ /* 0x000fe20003f26270 */
[----:B------:R-:W-:Y:S02]  /*1610*/  IMAD.MOV R2, RZ, RZ, -R2 ;  /* 0x000000ffff027224 */ /* 0x000fe400078e0a02 */
[--C-:B------:R-:W-:Y:S01]  /*1620*/  @!P5 IMAD.IADD R9, R9, 0x1, -R238.reuse ;  /* 0x000000010909d824 */ /* 0x100fe200078e0aee */
[----:B------:R-:W-:Y:S01]  /*1630*/  ISETP.GE.AND P5, PT, R8, RZ, PT ;  /* 0x000000ff0800720c */ /* 0x000fe20003fa6270 */
[----:B------:R-:W-:Y:S01]  /*1640*/  @!P4 IMAD.IADD R11, R11, 0x1, -R238 ;  /* 0x000000010b0bc824 */ /* 0x000fe200078e0aee */
[----:B------:R-:W-:Y:S01]  /*1650*/  ISETP.GT.U32.AND P4, PT, R238, R5, PT ;  /* 0x00000005ee00720c */ /* 0x000fe20003f84070 */
[----:B------:R-:W-:Y:S01]  /*1660*/  @!P2 IMAD.MOV R12, RZ, RZ, -R12 ;  /* 0x000000ffff0ca224 */ /* 0x000fe200078e0a0c */
[----:B------:R-:W-:Y:S01]  /*1670*/  ISETP.GE.AND P2, PT, R4, RZ, PT ;  /* 0x000000ff0400720c */ /* 0x000fe20003f46270 */
[----:B------:R-:W-:-:S02]  /*1680*/  IMAD.MOV.U32 R10, RZ, RZ, R7 ;  /* 0x000000ffff0a7224 */ /* 0x000fc400078e0007 */
[----:B------:R-:W-:Y:S01]  /*1690*/  IMAD.HI.U32 R4, R0, R17, RZ ;  /* 0x0000001100047227 */ /* 0x000fe200078e00ff */
[----:B------:R1:W-:Y:S02]  /*16a0*/  STL [R1+0x28], R12 ;  /* 0x0000280c01007387 */ /* 0x0003e40000100800 */
[----:B------:R-:W-:Y:S01]  /*16b0*/  @!P0 IADD3 R10, -R10, RZ, RZ ;  /* 0x000000ff0a0a8210 */ /* 0x000fe20007ffe1ff */
[----:B------:R-:W-:Y:S01]  /*16c0*/  IMAD R3, R238, R2, R13 ;  /* 0x00000002ee037224 */ /* 0x000fe200078e020d */
[----:B------:R-:W-:Y:S01]  /*16d0*/  IADD3 R4, -R4, RZ, RZ ;  /* 0x000000ff04047210 */ /* 0x000fe20007ffe1ff */
[----:B---3--:R-:W-:Y:S02]  /*16e0*/  IMAD.MOV.U32 R14, RZ, RZ, R9 ;  /* 0x000000ffff0e7224 */ /* 0x008fe400078e0009 */
[----:B------:R-:W-:Y:S01]  /*16f0*/  VIADD R2, R152, 0x12 ;  /* 0x0000001298027836 */ /* 0x000fe20000000000 */
[----:B------:R-:W-:Y:S01]  /*1700*/  ISETP.GT.U32.AND P0, PT, R238, R3, PT ;  /* 0x00000003ee00720c */ /* 0x000fe20003f04070 */
[----:B------:R-:W-:Y:S01]  /*1710*/  @!P3 IMAD.MOV R14, RZ, RZ, -R14 ;  /* 0x000000ffff0eb224 */ /* 0x000fe200078e0a0e */
[----:B------:R-:W-:Y:S01]  /*1720*/  STL [R1+0x20], R10 ;  /* 0x0000200a01007387 */ /* 0x000fe20000100800 */
[C---:B------:R-:W-:Y:S01]  /*1730*/  VIADD R8, R152.reuse, 0x13 ;  /* 0x0000001398087836 */ /* 0x040fe20000000000 */
[----:B------:R-:W-:Y:S01]  /*1740*/  IABS R9, R2 ;  /* 0x0000000200097213 */ /* 0x000fe20000000000 */
[----:B-1----:R-:W-:Y:S01]  /*1750*/  VIADD R12, R152, 0x15 ;  /* 0x00000015980c7836 */ /* 0x002fe20000000000 */
[----:B------:R1:W-:Y:S01]  /*1760*/  STL [R1+0x1c], R14 ;  /* 0x00001c0e01007387 */ /* 0x0003e20000100800 */
[----:B------:R-:W-:Y:S01]  /*1770*/  IMAD R13, R238, R4, R17 ;  /* 0x00000004ee0d7224 */ /* 0x000fe200078e0211 */
[----:B------:R-:W-:Y:S01]  /*1780*/  IABS R15, R8 ;  /* 0x00000008000f7213 */ /* 0x000fe20000000000 */
[----:B------:R-:W-:Y:S01]  /*1790*/  @!P4 IMAD.IADD R5, R5, 0x1, -R238 ;  /* 0x000000010505c824 */ /* 0x000fe200078e0aee */
[----:B------:R-:W-:Y:S01]  /*17a0*/  ISETP.GE.AND P3, PT, R2, RZ, PT ;  /* 0x000000ff0200720c */ /* 0x000fe20003f66270 */
[----:B------:R-:W-:Y:S01]  /*17b0*/  IMAD.HI.U32 R2, R0, R9, RZ ;  /* 0x0000000900027227 */ /* 0x000fe200078e00ff */
[----:B------:R-:W-:-:S02]  /*17c0*/  IABS R21, R12 ;  /* 0x0000000c00157213 */ /* 0x000fc40000000000 */
[----:B------:R-:W-:Y:S01]  /*17d0*/  ISETP.GT.U32.AND P4, PT, R238, R5, PT ;  /* 0x00000005ee00720c */ /* 0x000fe20003f84070 */
[----:B------:R-:W-:Y:S01]  /*17e0*/  IMAD.HI.U32 R4, R0, R15, RZ ;  /* 0x0000000f00047227 */ /* 0x000fe200078e00ff */
[----:B------:R-:W-:-:S03]  /*17f0*/  IADD3 R2, -R2, RZ, RZ ;  /* 0x000000ff02027210 */ /* 0x000fc60007ffe1ff */
[----:B-1----:R-:W-:Y:S02]  /*1800*/  IMAD.MOV.U32 R14, RZ, RZ, R11 ;  /* 0x000000ffff0e7224 */ /* 0x002fe400078e000b */
[----:B------:R-:W-:Y:S02]  /*1810*/  @!P0 IMAD.IADD R3, R3, 0x1, -R238 ;  /* 0x0000000103038824 */ /* 0x000fe400078e0aee */
[----:B------:R-:W-:Y:S01]  /*1820*/  @!P6 IMAD.MOV R14, RZ, RZ, -R14 ;  /* 0x000000ffff0ee224 */ /* 0x000fe200078e0a0e */
[----:B------:R-:W-:Y:S01]  /*1830*/  ISETP.GT.U32.AND P6, PT, R238, R13, PT ;  /* 0x0000000dee00720c */ /* 0x000fe20003fc4070 */
[----:B------:R-:W-:Y:S01]  /*1840*/  IMAD.HI.U32 R7, R0, R21, RZ ;  /* 0x0000001500077227 */ /* 0x000fe200078e00ff */
[----:B------:R-:W-:Y:S02]  /*1850*/  ISETP.GT.U32.AND P0, PT, R238, R3, PT ;  /* 0x00000003ee00720c */ /* 0x000fe40003f04070 */
[----:B------:R1:W-:Y:S01]  /*1860*/  STL [R1+0x18], R14 ;  /* 0x0000180e01007387 */ /* 0x0003e20000100800 */
[----:B------:R-:W-:-:S02]  /*1870*/  VIADD R10, R152, 0x14 ;  /* 0x00000014980a7836 */ /* 0x000fc40000000000 */
[----:B------:R-:W-:Y:S02]  /*1880*/  IMAD.MOV R4, RZ, RZ, -R4 ;  /* 0x000000ffff047224 */ /* 0x000fe400078e0a04 */
[----:B------:R-:W-:Y:S01]  /*1890*/  IMAD.MOV R20, RZ, RZ, -R7 ;  /* 0x000000ffff147224 */ /* 0x000fe200078e0a07 */
[----:B------:R-:W-:Y:S01]  /*18a0*/  IABS R17, R10 ;  /* 0x0000000a00117213 */ /* 0x000fe20000000000 */
[C---:B------:R-:W-:Y:S02]  /*18b0*/  IMAD R7, R238.reuse, R2, R9 ;  /* 0x00000002ee077224 */ /* 0x040fe400078e0209 */
[----:B------:R-:W-:Y:S01]  /*18c0*/  IMAD R9, R238, R4, R15 ;  /* 0x00000004ee097224 */ /* 0x000fe200078e020f */
[----:B------:R-:W-:Y:S01]  /*18d0*/  IADD3 R4, R152, 0x16, RZ ;  /* 0x0000001698047810 */ /* 0x000fe20007ffe0ff */
[--C-:B------:R-:W-:Y:S01]  /*18e0*/  @!P4 IMAD.IADD R5, R5, 0x1, -R238.reuse ;  /* 0x000000010505c824 */ /* 0x100fe200078e0aee */
[C---:B------:R-:W-:Y:S01]  /*18f0*/  ISETP.GT.U32.AND P4, PT, R238.reuse, R7, PT ;  /* 0x00000007ee00720c */ /* 0x040fe20003f84070 */
[----:B------:R-:W-:Y:S01]  /*1900*/  @!P6 IMAD.IADD R13, R13, 0x1, -R238 ;  /* 0x000000010d0de824 */ /* 0x000fe200078e0aee */
[----:B------:R-:W-:Y:S01]  /*1910*/  ISETP.GT.U32.AND P6, PT, R238, R9, PT ;  /* 0x00000009ee00720c */ /* 0x000fe20003fc4070 */
[----:B------:R-:W-:-:S04]  /*1920*/  IMAD.HI.U32 R6, R0, R17, RZ ;  /* 0x0000001100067227 */ /* 0x000fc800078e00ff */
[----:B------:R-:W-:Y:S02]  /*1930*/  IMAD.MOV R6, RZ, RZ, -R6 ;  /* 0x000000ffff067224 */ /* 0x000fe400078e0a06 */
[--C-:B------:R-:W-:Y:S01]  /*1940*/  @!P0 IMAD.IADD R3, R3, 0x1, -R238.reuse ;  /* 0x0000000103038824 */ /* 0x100fe200078e0aee */
[----:B------:R-:W-:Y:S01]  /*1950*/  ISETP.GE.AND P0, PT, R8, RZ, PT ;  /* 0x000000ff0800720c */ /* 0x000fe20003f06270 */
[----:B------:R-:W-:Y:S02]  /*1960*/  IMAD R11, R238, R6, R17 ;  /* 0x00000006ee0b7224 */ /* 0x000fe400078e0211 */
[----:B------:R-:W-:Y:S01]  /*1970*/  VIADD R6, R152, 0x17 ;  /* 0x0000001798067836 */ /* 0x000fe20000000000 */
[----:B------:R-:W-:Y:S01]  /*1980*/  MOV R16, R3 ;  /* 0x0000000300107202 */ /* 0x000fe20000000f00 */
[C---:B------:R-:W-:Y:S01]  /*1990*/  IMAD R20, R238.reuse, R20, R21 ;  /* 0x00000014ee147224 */ /* 0x040fe200078e0215 */
[----:B------:R-:W-:Y:S01]  /*19a0*/  IABS R21, R4 ;  /* 0x0000000400157213 */ /* 0x000fe20000000000 */
[--C-:B------:R-:W-:Y:S01]  /*19b0*/  @!P4 IMAD.IADD R7, R7, 0x1, -R238.reuse ;  /* 0x000000010707c824 */ /* 0x100fe200078e0aee */
[----:B------:R-:W-:Y:S01]  /*19c0*/  IABS R15, R6 ;  /* 0x00000006000f7213 */ /* 0x000fe20000000000 */
[----:B------:R-:W-:Y:S01]  /*19d0*/  @!P6 IMAD.IADD R9, R9, 0x1, -R238 ;  /* 0x000000010909e824 */ /* 0x000fe200078e0aee */
[C---:B------:R-:W-:Y:S01]  /*19e0*/  ISETP.GT.U32.AND P4, PT, R238.reuse, R13, PT ;  /* 0x0000000dee00720c */ /* 0x040fe20003f84070 */
[----:B------:R-:W-:Y:S01]  /*19f0*/  @!P2 IMAD.MOV R16, RZ, RZ, -R16 ;  /* 0x000000ffff10a224 */ /* 0x000fe200078e0a10 */
[----:B------:R-:W-:Y:S01]  /*1a00*/  ISETP.GT.U32.AND P2, PT, R238, R7, PT ;  /* 0x00000007ee00720c */ /* 0x000fe20003f44070 */
[----:B------:R-:W-:Y:S01]  /*1a10*/  IMAD.HI.U32 R2, R0, R21, RZ ;  /* 0x0000001500027227 */ /* 0x000fe200078e00ff */
[----:B------:R-:W-:-:S02]  /*1a20*/  ISETP.GT.U32.AND P6, PT, R238, R9, PT ;  /* 0x00000009ee00720c */ /* 0x000fc40003fc4070 */
[----:B------:R-:W-:Y:S01]  /*1a30*/  STL [R1+0x14], R16 ;  /* 0x0000141001007387 */ /* 0x000fe20000100800 */
[----:B------:R-:W-:-:S04]  /*1a40*/  IMAD.HI.U32 R3, R0, R15, RZ ;  /* 0x0000000f00037227 */ /* 0x000fc800078e00ff */
[----:B------:R-:W-:Y:S02]  /*1a50*/  IMAD.MOV R2, RZ, RZ, -R2 ;  /* 0x000000ffff027224 */ /* 0x000fe400078e0a02 */
[----:B------:R-:W-:Y:S02]  /*1a60*/  IMAD.MOV R22, RZ, RZ, -R3 ;  /* 0x000000ffff167224 */ /* 0x000fe400078e0a03 */
[----:B------:R-:W-:Y:S01]  /*1a70*/  @!P1 IMAD.MOV R5, RZ, RZ, -R5 ;  /* 0x000000ffff059224 */ /* 0x000fe200078e0a05 */
[C---:B------:R-:W-:Y:S01]  /*1a80*/  ISETP.GT.U32.AND P1, PT, R238.reuse, R11, PT ;  /* 0x0000000bee00720c */ /* 0x040fe20003f24070 */
[--C-:B------:R-:W-:Y:S01]  /*1a90*/  @!P4 IMAD.IADD R13, R13, 0x1, -R238.reuse ;  /* 0x000000010d0dc824 */ /* 0x100fe200078e0aee */
[C---:B------:R-:W-:Y:S01]  /*1aa0*/  ISETP.GT.U32.AND P4, PT, R238.reuse, R20, PT ;  /* 0x00000014ee00720c */ /* 0x040fe20003f84070 */
[C---:B------:R-:W-:Y:S01]  /*1ab0*/  IMAD R21, R238.reuse, R2, R21 ;  /* 0x00000002ee157224 */ /* 0x040fe200078e0215 */
[----:B------:R-:W-:Y:S01]  /*1ac0*/  @!P2 IADD3 R7, R7, -R238, RZ ;  /* 0x800000ee0707a210 */ /* 0x000fe20007ffe0ff */
[C---:B------:R-:W-:Y:S01]  /*1ad0*/  IMAD R22, R238.reuse, R22, R15 ;  /* 0x00000016ee167224 */ /* 0x040fe200078e020f */
[----:B------:R2:W-:Y:S01]  /*1ae0*/  STL [R1+0x10], R5 ;  /* 0x0000100501007387 */ /* 0x0005e20000100800 */
[--C-:B------:R-:W-:Y:S01]  /*1af0*/  @!P6 IMAD.IADD R9, R9, 0x1, -R238.reuse ;  /* 0x000000010909e824 */ /* 0x100fe200078e0aee */
[----:B------:R-:W-:Y:S01]  /*1b00*/  ISETP.GT.U32.AND P2, PT, R238, R21, PT ;  /* 0x00000015ee00720c */ /* 0x000fe20003f44070 */
[----:B-1----:R-:W-:Y:S01]  /*1b10*/  VIADD R14, R152, 0x19 ;  /* 0x00000019980e7836 */ /* 0x002fe20000000000 */
[----:B------:R-:W-:Y:S01]  /*1b20*/  ISETP.GT.U32.AND P6, PT, R238, R22, PT ;  /* 0x00000016ee00720c */ /* 0x000fe20003fc4070 */
[----:B------:R-:W-:Y:S01]  /*1b30*/  VIADD R8, R152, 0x18 ;  /* 0x0000001898087836 */ /* 0x000fe20000000000 */
[----:B------:R-:W-:Y:S01]  /*1b40*/  MOV R155, R9 ;  /* 0x00000009009b7202 */ /* 0x000fe20000000f00 */
[--C-:B------:R-:W-:Y:S01]  /*1b50*/  @!P1 IMAD.IADD R11, R11, 0x1, -R238.reuse ;  /* 0x000000010b0b9824 */ /* 0x100fe200078e0aee */
[----:B------:R-:W-:Y:S01]  /*1b60*/  IABS R17, R14 ;  /* 0x0000000e00117213 */ /* 0x000fe20000000000 */
[----:B------:R-:W-:Y:S01]  /*1b70*/  @!P4 IMAD.IADD R20, R20, 0x1, -R238 ;  /* 0x000000011414c824 */ /* 0x000fe200078e0aee */
[----:B------:R-:W-:Y:S01]  /*1b80*/  IABS R23, R8 ;  /* 0x0000000800177213 */ /* 0x000fe20000000000 */
[----:B------:R-:W-:Y:S01]  /*1b90*/  IMAD.MOV.U32 R158, RZ, RZ, R13 ;  /* 0x000000ffff9e7224 */ /* 0x000fe200078e000d */
[----:B------:R-:W-:Y:S01]  /*1ba0*/  ISETP.GE.AND P1, PT, R10, RZ, PT ;  /* 0x000000ff0a00720c */ /* 0x000fe20003f26270 */
[----:B------:R-:W-:Y:S01]  /*1bb0*/  IMAD.HI.U32 R3, R0, R17, RZ ;  /* 0x0000001100037227 */ /* 0x000fe200078e00ff */
[----:B------:R-:W-:-:S02]  /*1bc0*/  ISETP.GE.AND P4, PT, R12, RZ, PT ;  /* 0x000000ff0c00720c */ /* 0x000fc40003f86270 */
[----:B------:R-:W-:Y:S01]  /*1bd0*/  IADD3 R12, R152, 0x1b, RZ ;  /* 0x0000001b980c7810 */ /* 0x000fe20007ffe0ff */
[--C-:B------:R-:W-:Y:S01]  /*1be0*/  @!P2 IMAD.IADD R21, R21, 0x1, -R238.reuse ;  /* 0x000000011515a824 */ /* 0x100fe200078e0aee */
[----:B------:R-:W-:Y:S01]  /*1bf0*/  ISETP.GT.U32.AND P2, PT, R238, R11, PT ;  /* 0x0000000bee00720c */ /* 0x000fe20003f44070 */
[----:B------:R-:W-:Y:S01]  /*1c00*/  @!P6 IMAD.IADD R22, R22, 0x1, -R238 ;  /* 0x000000011616e824 */ /* 0x000fe200078e0aee */
[----:B------:R-:W-:Y:S01]  /*1c10*/  ISETP.GT.U32.AND P6, PT, R238, R20, PT ;  /* 0x00000014ee00720c */ /* 0x000fe20003fc4070 */
[----:B------:R-:W-:Y:S01]  /*1c20*/  VIADD R10, R152, 0x1a ;  /* 0x0000001a980a7836 */ /* 0x000fe20000000000 */
[----:B--2---:R-:W-:Y:S01]  /*1c30*/  IABS R5, R12 ;  /* 0x0000000c00057213 */ /* 0x004fe20000000000 */
[----:B------:R-:W-:Y:S01]  /*1c40*/  @!P5 IMAD.MOV R158, RZ, RZ, -R158 ;  /* 0x000000ffff9ed224 */ /* 0x000fe200078e0a9e */
[----:B------:R-:W-:Y:S01]  /*1c50*/  ISETP.GT.U32.AND P5, PT, R238, R21, PT ;  /* 0x00000015ee00720c */ /* 0x000fe20003fa4070 */
[----:B------:R-:W-:Y:S01]  /*1c60*/  IMAD.HI.U32 R2, R0, R23, RZ ;  /* 0x0000001700027227 */ /* 0x000fe200078e00ff */
[----:B------:R-:W-:-:S02]  /*1c70*/  IABS R25, R10 ;  /* 0x0000000a00197213 */ /* 0x000fc40000000000 */
[----:B------:R-:W-:Y:S01]  /*1c80*/  STL [R1+0x2ba8], R158 ;  /* 0x002ba89e01007387 */ /* 0x000fe20000100800 */
[----:B------:R-:W-:Y:S02]  /*1c90*/  IMAD.MOV R3, RZ, RZ, -R3 ;  /* 0x000000ffff037224 */ /* 0x000fe400078e0a03 */
[----:B------:R-:W-:Y:S02]  /*1ca0*/  IMAD.MOV R2, RZ, RZ, -R2 ;  /* 0x000000ffff027224 */ /* 0x000fe400078e0a02 */
[C---:B------:R-:W-:Y:S02]  /*1cb0*/  IMAD R24, R238.reuse, R3, R17 ;  /* 0x00000003ee187224 */ /* 0x040fe400078e0211 */
[----:B------:R-:W-:Y:S02]  /*1cc0*/  IMAD.MOV.U32 R157, RZ, RZ, R7 ;  /* 0x000000ffff9d7224 */ /* 0x000fe400078e0007 */
[C---:B------:R-:W-:Y:S02]  /*1cd0*/  IMAD R23, R238.reuse, R2, R23 ;  /* 0x00000002ee177224 */ /* 0x040fe400078e0217 */
[----:B------:R-:W-:Y:S01]  /*1ce0*/  @!P3 IMAD.MOV R157, RZ, RZ, -R157 ;  /* 0x000000ffff9db224 */ /* 0x000fe200078e0a9d */
[----:B------:R-:W-:Y:S01]  /*1cf0*/  ISETP.GT.U32.AND P3, PT, R238, R22, PT ;  /* 0x00000016ee00720c */ /* 0x000fe20003f64070 */
[--C-:B------:R-:W-:Y:S01]  /*1d00*/  @!P2 IMAD.IADD R11, R11, 0x1, -R238.reuse ;  /* 0x000000010b0ba824 */ /* 0x100fe200078e0aee */
[----:B------:R-:W-:Y:S01]  /*1d10*/  ISETP.GE.AND P2, PT, R4, RZ, PT ;  /* 0x000000ff0400720c */ /* 0x000fe20003f46270 */
[--C-:B------:R-:W-:Y:S01]  /*1d20*/  @!P6 IMAD.IADD R20, R20, 0x1, -R238.reuse ;  /* 0x000000011414e824 */ /* 0x100fe200078e0aee */
[----:B------:R-:W-:Y:S01]  /*1d30*/  ISETP.GT.U32.AND P6, PT, R238, R24, PT ;  /* 0x00000018ee00720c */ /* 0x000fe20003fc4070 */
[----:B------:R-:W-:Y:S01]  /*1d40*/  IMAD.HI.U32 R2, R0, R25, RZ ;  /* 0x0000001900027227 */ /* 0x000fe200078e00ff */
[----:B------:R-:W-:Y:S03]  /*1d50*/  STL [R1+0x2bac], R157 ;  /* 0x002bac9d01007387 */ /* 0x000fe60000100800 */
[----:B------:R-:W-:Y:S01]  /*1d60*/  @!P5 IMAD.IADD R21, R21, 0x1, -R238 ;  /* 0x000000011515d824 */ /* 0x000fe200078e0aee */
[----:B------:R-:W-:Y:S01]  /*1d70*/  ISETP.GE.AND P5, PT, R6, RZ, PT ;  /* 0x000000ff0600720c */ /* 0x000fe20003fa6270 */
[----:B------:R-:W-:Y:S01]  /*1d80*/  IMAD.HI.U32 R3, R0, R5, RZ ;  /* 0x0000000500037227 */ /* 0x000fe200078e00ff */
[----:B------:R-:W-:-:S03]  /*1d90*/  IADD3 R2, -R2, RZ, RZ ;  /* 0x000000ff02027210 */ /* 0x000fc60007ffe1ff */
[----:B------:R-:W-:Y:S01]  /*1da0*/  @!P0 IMAD.MOV R155, RZ, RZ, -R155 ;  /* 0x000000ffff9b8224 */ /* 0x000fe200078e0a9b */
[C---:B------:R-:W-:Y:S01]  /*1db0*/  ISETP.GT.U32.AND P0, PT, R238.reuse, R23, PT ;  /* 0x00000017ee00720c */ /* 0x040fe20003f04070 */
[----:B------:R-:W-:Y:S02]  /*1dc0*/  IMAD.MOV R3, RZ, RZ, -R3 ;  /* 0x000000ffff037224 */ /* 0x000fe400078e0a03 */
[----:B------:R-:W-:Y:S01]  /*1dd0*/  IMAD R25, R238, R2, R25 ;  /* 0x00000002ee197224 */ /* 0x000fe200078e0219 */
[----:B------:R-:W-:Y:S01]  /*1de0*/  IADD3 R2, R152, 0x1c, RZ ;  /* 0x0000001c98027810 */ /* 0x000fe20007ffe0ff */
[--C-:B------:R-:W-:Y:S01]  /*1df0*/  @!P3 IMAD.IADD R22, R22, 0x1, -R238.reuse ;  /* 0x000000011616b824 */ /* 0x100fe200078e0aee */
[----:B------:R-:W-:Y:S01]  /*1e00*/  ISETP.GE.AND P3, PT, R8, RZ, PT ;  /* 0x000000ff0800720c */ /* 0x000fe20003f66270 */
[----:B------:R-:W-:Y:S01]  /*1e10*/  @!P6 IMAD.IADD R24, R24, 0x1, -R238 ;  /* 0x000000011818e824 */ /* 0x000fe200078e0aee */
[----:B------:R-:W-:Y:S01]  /*1e20*/  IABS R27, R2 ;  /* 0x00000002001b7213 */ /* 0x000fe20000000000 */
[----:B------:R-:W-:Y:S01]  /*1e30*/  IMAD R26, R238, R3, R5 ;  /* 0x00000003ee1a7224 */ /* 0x000fe200078e0205 */
[----:B------:R-:W-:Y:S01]  /*1e40*/  ISETP.GE.AND P6, PT, R10, RZ, PT ;  /* 0x000000ff0a00720c */ /* 0x000fe20003fc6270 */
[----:B------:R-:W-:Y:S01]  /*1e50*/  @!P2 IMAD.MOV R21, RZ, RZ, -R21 ;  /* 0x000000ffff15a224 */ /* 0x000fe200078e0a15 */
[C---:B------:R-:W-:Y:S01]  /*1e60*/  ISETP.GT.U32.AND P2, PT, R238.reuse, R25, PT ;  /* 0x00000019ee00720c */ /* 0x040fe20003f44070 */
[----:B------:R-:W-:Y:S01]  /*1e70*/  @!P4 IMAD.MOV R20, RZ, RZ, -R20 ;  /* 0x000000ffff14c224 */ /* 0x000fe200078e0a14 */
[C---:B------:R-:W-:Y:S01]  /*1e80*/  ISETP.GT.U32.AND P4, PT, R238.reuse, R24, PT ;  /* 0x00000018ee00720c */ /* 0x040fe20003f84070 */
[----:B------:R-:W-:Y:S01]  /*1e90*/  @!P5 IMAD.MOV R22, RZ, RZ, -R22 ;  /* 0x000000ffff16d224 */ /* 0x000fe200078e0a16 */
[----:B------:R-:W-:Y:S01]  /*1ea0*/  ISETP.GT.U32.AND P5, PT, R238, R26, PT ;  /* 0x0000001aee00720c */ /* 0x000fe20003fa4070 */
[----:B------:R-:W-:Y:S01]  /*1eb0*/  @!P0 IMAD.IADD R23, R23, 0x1, -R238 ;  /* 0x0000000117178824 */ /* 0x000fe200078e0aee */
[----:B------:R-:W-:Y:S01]  /*1ec0*/  ISETP.GE.AND P0, PT, R14, RZ, PT ;  /* 0x000000ff0e00720c */ /* 0x000fe20003f06270 */
[----:B------:R-:W-:Y:S01]  /*1ed0*/  IMAD.MOV.U32 R153, RZ, RZ, R11 ;  /* 0x000000ffff997224 */ /* 0x000fe200078e000b */
[----:B------:R-:W-:Y:S01]  /*1ee0*/  STL [R1+0x2bb0], R155 ;  /* 0x002bb09b01007387 */ /* 0x000fe20000100800 */
[----:B------:R-:W-:-:S02]  /*1ef0*/  VIADD R3, R152, 0x1d ;  /* 0x0000001d98037836 */ /* 0x000fc40000000000 */
[----:B------:R-:W-:Y:S01]  /*1f00*/  @!P1 IMAD.MOV R153, RZ, RZ, -R153 ;  /* 0x000000ffff999224 */ /* 0x000fe200078e0a99 */
[----:B------:R-:W-:Y:S01]  /*1f10*/  ISETP.GT.U32.AND P1, PT, R238, R23, PT ;  /* 0x00000017ee00720c */ /* 0x000fe20003f24070 */
[--C-:B------:R-:W-:Y:S01]  /*1f20*/  @!P2 IMAD.IADD R25, R25, 0x1, -R238.reuse ;  /* 0x000000011919a824 */ /* 0x100fe200078e0aee */
[----:B------:R-:W-:Y:S01]  /*1f30*/  IABS R5, R3 ;  /* 0x0000000300057213 */ /* 0x000fe20000000000 */
[--C-:B------:R-:W-:Y:S01]  /*1f40*/  @!P4 IMAD.IADD R24, R24, 0x1, -R238.reuse ;  /* 0x000000011818c824 */ /* 0x100fe200078e0aee */
[----:B------:R-:W-:Y:S01]  /*1f50*/  ISETP.GE.AND P4, PT, R2, RZ, PT ;  /* 0x000000ff0200720c */ /* 0x000fe20003f86270 */
[----:B------:R-:W-:Y:S01]  /*1f60*/  @!P5 IMAD.IADD R26, R26, 0x1, -R238 ;  /* 0x000000011a1ad824 */ /* 0x000fe200078e0aee */
[----:B------:R-:W-:Y:S01]  /*1f70*/  ISETP.GT.U32.AND P5, PT, R238, R25, PT ;  /* 0x00000019ee00720c */ /* 0x000fe20003fa4070 */
[----:B------:R-:W-:Y:S01]  /*1f80*/  IMAD.HI.U32 R2, R0, R27, RZ ;  /* 0x0000001b00027227 */ /* 0x000fe200078e00ff */
[----:B------:R-:W-:Y:S01]  /*1f90*/  ISETP.GE.AND P2, PT, R3, RZ, PT ;  /* 0x000000ff0300720c */ /* 0x000fe20003f46270 */
[----:B------:R-:W-:Y:S02]  /*1fa0*/  STL [R1+0x2bb4], R153 ;  /* 0x002bb49901007387 */ /* 0x000fe40000100800 */
[----:B------:R-:W-:-:S02]  /*1fb0*/  IMAD.MOV R2, RZ, RZ, -R2 ;  /* 0x000000ffff027224 */ /* 0x000fc400078e0a02 */
[--C-:B------:R-:W-:Y:S01]  /*1fc0*/  @!P1 IMAD.IADD R23, R23, 0x1, -R238.reuse ;  /* 0x0000000117179824 */ /* 0x100fe200078e0aee */
[----:B------:R-:W-:Y:S01]  /*1fd0*/  ISETP.GE.AND P1, PT, R12, RZ, PT ;  /* 0x000000ff0c00720c */ /* 0x000fe20003f26270 */
[----:B------:R-:W-:Y:S01]  /*1fe0*/  IMAD R27, R238, R2, R27 ;  /* 0x00000002ee1b7224 */ /* 0x000fe200078e021b */
[----:B------:R-:W-:Y:S01]  /*1ff0*/  STL [R1+0x2bb8], R20 ;  /* 0x002bb81401007387 */ /* 0x000fe20000100800 */
[----:B------:R-:W-:Y:S01]  /*2000*/  IMAD.HI.U32 R3, R0, R5, RZ ;  /* 0x0000000500037227 */ /* 0x000fe200078e00ff */
[----:B------:R-:W-:Y:S02]  /*2010*/  @!P3 IADD3 R23, -R23, RZ, RZ ;  /* 0x000000ff1717b210 */ /* 0x000fe40007ffe1ff */
[C---:B------:R-:W-:Y:S01]  /*2020*/  ISETP.GT.U32.AND P3, PT, R238.reuse, R26, PT ;  /* 0x0000001aee00720c */ /* 0x040fe20003f64070 */
[----:B------:R-:W-:Y:S01]  /*2030*/  @!P5 IMAD.IADD R25, R25, 0x1, -R238 ;  /* 0x000000011919d824 */ /* 0x000fe200078e0aee */
[----:B------:R-:W-:Y:S01]  /*2040*/  ISETP.GT.U32.AND P5, PT, R238, R27, PT ;  /* 0x0000001bee00720c */ /* 0x000fe20003fa4070 */
[----:B------:R-:W-:Y:S01]  /*2050*/  IMAD.MOV R3, RZ, RZ, -R3 ;  /* 0x000000ffff037224 */ /* 0x000fe200078e0a03 */
[----:B------:R-:W-:Y:S01]  /*2060*/  STL [R1+0x2bbc], R21 ;  /* 0x002bbc1501007387 */ /* 0x000fe20000100800 */
[----:B------:R-:W-:-:S02]  /*2070*/  VIADD R4, R152, 0x1e ;  /* 0x0000001e98047836 */ /* 0x000fc40000000000 */
[----:B------:R-:W-:Y:S01]  /*2080*/  IMAD R28, R238, R3, R5 ;  /* 0x00000003ee1c7224 */ /* 0x000fe200078e0205 */
[----:B------:R-:W-:Y:S01]  /*2090*/  STL [R1+0x2bc0], R22 ;  /* 0x002bc01601007387 */ /* 0x000fe20000100800 */
[----:B------:R-:W-:Y:S01]  /*20a0*/  VIADD R2, R152, 0x1f ;  /* 0x0000001f98027836 */ /* 0x000fe20000000000 */
[----:B------:R-:W-:Y:S01]  /*20b0*/  IABS R29, R4 ;  /* 0x00000004001d7213 */ /* 0x000fe20000000000 */
[----:B------:R-:W-:Y:S01]  /*20c0*/  @!P6 IMAD.MOV R25, RZ, RZ, -R25 ;  /* 0x000000ffff19e224 */ /* 0x000fe200078e0a19 */
[----:B------:R-:W-:Y:S01]  /*20d0*/  ISETP.GT.U32.AND P6, PT, R238, R28, PT ;  /* 0x0000001cee00720c */ /* 0x000fe20003fc4070 */
[----:B------:R-:W-:Y:S01]  /*20e0*/  @!P0 IMAD.MOV R24, RZ, RZ, -R24 ;  /* 0x000000ffff188224 */ /* 0x000fe200078e0a18 */
[----:B------:R-:W-:Y:S01]  /*20f0*/  @!P3 IADD3 R26, R26, -R238, RZ ;  /* 0x800000ee1a1ab210 */ /* 0x000fe20007ffe0ff */
[----:B------:R-:W-:Y:S01]  /*2100*/  @!P5 IMAD.IADD R27, R27, 0x1, -R238 ;  /* 0x000000011b1bd824 */ /* 0x000fe200078e0aee */
[----:B------:R-:W-:Y:S01]  /*2110*/  ISETP.GE.AND P3, PT, R2, RZ, PT ;  /* 0x000000ff0200720c */ /* 0x000fe20003f66270 */
[----:B------:R-:W-:Y:S01]  /*2120*/  VIADD R6, R152, 0x21 ;  /* 0x0000002198067836 */ /* 0x000fe20000000000 */
[----:B------:R-:W-:Y:S01]  /*2130*/  IABS R5, R2 ;  /* 0x0000000200057213 */ /* 0x000fe20000000000 */
[----:B------:R-:W-:Y:S01]  /*2140*/  IMAD.HI.U32 R2, R0, R29, RZ ;  /* 0x0000001d00027227 */ /* 0x000fe200078e00ff */
[----:B------:R-:W-:Y:S01]  /*2150*/  ISETP.GT.U32.AND P5, PT, R238, R27, PT ;  /* 0x0000001bee00720c */ /* 0x000fe20003fa4070 */
[----:B------:R-:W-:Y:S01]  /*2160*/  STL [R1+0x2bc4], R23 ;  /* 0x002bc41701007387 */ /* 0x000fe20000100800 */
[----:B------:R-:W-:Y:S01]  /*2170*/  ISETP.GE.AND P0, PT, R4, RZ, PT ;  /* 0x000000ff0400720c */ /* 0x000fe20003f06270 */
[----:B------:R-:W-:Y:S01]  /*2180*/  IMAD.MOV R3, RZ, RZ, -R2 ;  /* 0x000000ffff037224 */ /* 0x000fe200078e0a02 */
[----:B------:R-:W-:Y:S01]  /*2190*/  IABS R7, R6 ;  /* 0x0000000600077213 */ /* 0x000fe20000000000 */
[----:B------:R-:W-:Y:S01]  /*21a0*/  IMAD.HI.U32 R2, R0, R5, RZ ;  /* 0x0000000500027227 */ /* 0x000fe200078e00ff */
[----:B------:R-:W-:Y:S03]  /*21b0*/  STL [R1+0x2bc8], R24 ;  /* 0x002bc81801007387 */ /* 0x000fe60000100800 */
[----:B------:R-:W-:Y:S01]  /*21c0*/  VIADD R4, R152, 0x20 ;  /* 0x0000002098047836 */ /* 0x000fe20000000000 */
[----:B------:R-:W-:Y:S01]  /*21d0*/  IADD3 R2, -R2, RZ, RZ ;  /* 0x000000ff02027210 */ /* 0x000fe20007ffe1ff */
[--C-:B------:R-:W-:Y:S01]  /*21e0*/  @!P6 IMAD.IADD R28, R28, 0x1, -R238.reuse ;  /* 0x000000011c1ce824 */ /* 0x100fe200078e0aee */
[----:B------:R-:W-:Y:S01]  /*21f0*/  STL [R1+0x2bcc], R25 ;  /* 0x002bcc1901007387 */ /* 0x000fe20000100800 */
[C---:B------:R-:W-:Y:S01]  /*2200*/  IMAD R29, R238.reuse, R3, R29 ;  /* 0x00000003ee1d7224 */ /* 0x040fe200078e021d */
[----:B------:R-:W-:Y:S01]  /*2210*/  IABS R31, R4 ;  /* 0x00000004001f7213 */ /* 0x000fe20000000000 */
[C---:B------:R-:W-:Y:S01]  /*2220*/  IMAD R30, R238.reuse, R2, R5 ;  /* 0x00000002ee1e7224 */ /* 0x040fe200078e0205 */
[C---:B------:R-:W-:Y:S01]  /*2230*/  ISETP.GT.U32.AND P6, PT, R238.reuse, R28, PT ;  /* 0x0000001cee00720c */ /* 0x040fe20003fc4070 */
[----:B------:R-:W-:Y:S01]  /*2240*/  @!P5 IMAD.IADD R27, R27, 0x1, -R238 ;  /* 0x000000011b1bd824 */ /* 0x000fe200078e0aee */
[----:B------:R-:W-:Y:S01]  /*2250*/  ISETP.GT.U32.AND P5, PT, R238, R29, PT ;  /* 0x0000001dee00720c */ /* 0x000fe20003fa4070 */
[----:B------:R-:W-:-:S04]  /*2260*/  IMAD.HI.U32 R2, R0, R31, RZ ;  /* 0x0000001f00027227 */ /* 0x000fc800078e00ff */
[----:B------:R-:W-:-:S04]  /*2270*/  IMAD.HI.U32 R3, R0, R7, RZ ;  /* 0x0000000700037227 */ /* 0x000fc800078e00ff */
[----:B------:R-:W-:Y:S02]  /*2280*/  IMAD.MOV R2, RZ, RZ, -R2 ;  /* 0x000000ffff027224 */ /* 0x000fe400078e0a02 */
[----:B------:R-:W-:Y:S01]  /*2290*/  IMAD.MOV R3, RZ, RZ, -R3 ;  /* 0x000000ffff037224 */ /* 0x000fe200078e0a03 */
[----:B------:R-:W-:Y:S01]  /*22a0*/  @!P6 IADD3 R28, R28, -R238, RZ ;  /* 0x800000ee1c1ce210 */ /* 0x000fe20007ffe0ff */
[----:B------:R-:W-:Y:S02]  /*22b0*/  IMAD R31, R238, R2, R31 ;  /* 0x00000002ee1f7224 */ /* 0x000fe400078e021f */
[----:B------:R-:W-:Y:S01]  /*22c0*/  @!P1 IMAD.MOV R26, RZ, RZ, -R26 ;  /* 0x000000ffff1a9224 */ /* 0x000fe200078e0a1a */
[----:B------:R-:W-:Y:S01]  /*22d0*/  ISETP.GE.AND P1, PT, R4, RZ, PT ;  /* 0x000000ff0400720c */ /* 0x000fe20003f26270 */
[C---:B------:R-:W-:Y:S01]  /*22e0*/  IMAD R32, R238.reuse, R3, R7 ;  /* 0x00000003ee207224 */ /* 0x040fe200078e0207 */
[----:B------:R-:W-:Y:S01]  /*22f0*/  ISETP.GT.U32.AND P6, PT, R238, R31, PT ;  /* 0x0000001fee00720c */ /* 0x000fe20003fc4070 */
[----:B------:R-:W-:Y:S01]  /*2300*/  VIADD R4, R152, 0x22 ;  /* 0x0000002298047836 */ /* 0x000fe20000000000 */
[----:B------:R-:W-:Y:S01]  /*2310*/  STL [R1+0x2bd0], R26 ;  /* 0x002bd01a01007387 */ /* 0x000fe20000100800 */
[----:B------:R-:W-:Y:S01]  /*2320*/  @!P5 IMAD.IADD R29, R29, 0x1, -R238 ;  /* 0x000000011d1dd824 */ /* 0x000fe200078e0aee */
[----:B------:R-:W-:Y:S01]  /*2330*/  ISETP.GT.U32.AND P5, PT, R238, R32, PT ;  /* 0x00000020ee00720c */ /* 0x000fe20003fa4070 */
[----:B------:R-:W-:Y:S01]  /*2340*/  @!P4 IMAD.MOV R27, RZ, RZ, -R27 ;  /* 0x000000ffff1bc224 */ /* 0x000fe200078e0a1b */
[----:B------:R-:W-:Y:S01]  /*2350*/  IABS R33, R4 ;  /* 0x0000000400217213 */ /* 0x000fe20000000000 */
[----:B------:R-:W-:Y:S01]  /*2360*/  VIADD R7, R152, 0x23 ;  /* 0x0000002398077836 */ /* 0x000fe20000000000 */
[----:B------:R-:W-:Y:S01]  /*2370*/  ISETP.GT.U32.AND P4, PT, R238, R30, PT ;  /* 0x0000001eee00720c */ /* 0x000fe20003f84070 */
[----:B------:R-:W-:Y:S01]  /*2380*/  VIADD R8, R152, 0x24 ;  /* 0x0000002498087836 */ /* 0x000fe20000000000 */
[----:B------:R-:W-:Y:S01]  /*2390*/  STL [R1+0x2bd4], R27 ;  /* 0x002bd41b01007387 */ /* 0x000fe20000100800 */
[----:B------:R-:W-:Y:S01]  /*23a0*/  IMAD.HI.U32 R2, R0, R33, RZ ;  /* 0x0000002100027227 */ /* 0x000fe200078e00ff */
[----:B------:R-:W-:-:S02]  /*23b0*/  IABS R3, R7 ;  /* 0x0000000700037213 */ /* 0x000fc40000000000 */
[----:B------:R-:W-:Y:S01]  /*23c0*/  @!P6 IADD3 R31, R31, -R238, RZ ;  /* 0x800000ee1f1fe210 */ /* 0x000fe20007ffe0ff */
[----:B------:R-:W-:Y:S01]  /*23d0*/  IMAD.MOV R2, RZ, RZ, -R2 ;  /* 0x000000ffff027224 */ /* 0x000fe200078e0a02 */
[----:B------:R-:W-:Y:S01]  /*23e0*/  IABS R35, R8 ;  /* 0x0000000800237213 */ /* 0x000fe20000000000 */
[----:B------:R-:W-:Y:S01]  /*23f0*/  @!P5 IMAD.IADD R32, R32, 0x1, -R238 ;  /* 0x000000012020d824 */ /* 0x000fe200078e0aee */
[C---:B------:R-:W-:Y:S01]  /*2400*/  ISETP.GT.U32.AND P5, PT, R238.reuse, R31, PT ;  /* 0x0000001fee00720c */ /* 0x040fe20003fa4070 */
[----:B------:R-:W-:Y:S02]  /*2410*/  IMAD R33, R238, R2, R33 ;  /* 0x00000002ee217224 */ /* 0x000fe400078e0221 */
[----:B------:R-:W-:-:S04]  /*2420*/  IMAD.HI.U32 R2, R0, R3, RZ ;  /* 0x0000000300027227 */ /* 0x000fc800078e00ff */
[----:B------:R-:W-:Y:S01]  /*2430*/  @!P4 IMAD.IADD R30, R30, 0x1, -R238 ;  /* 0x000000011e1ec824 */ /* 0x000fe200078e0aee */
[----:B------:R-:W-:Y:S01]  /*2440*/  ISETP.GT.U32.AND P4, PT, R238, R29, PT ;  /* 0x0000001dee00720c */ /* 0x000fe20003f84070 */
[----:B------:R-:W-:Y:S02]  /*2450*/  IMAD.MOV R2, RZ, RZ, -R2 ;  /* 0x000000ffff027224 */ /* 0x000fe400078e0a02 */
[----:B------:R-:W-:Y:S01]  /*2460*/  VIADD R9, R152, 0x25 ;  /* 0x0000002598097836 */ /* 0x000fe20000000000 */
[C---:B------:R-:W-:Y:S01]  /*2470*/  ISETP.GT.U32.AND P6, PT, R238.reuse, R30, PT ;  /* 0x0000001eee00720c */ /* 0x040fe20003fc4070 */
[----:B------:R-:W-:Y:S01]  /*2480*/  IMAD R34, R238, R2, R3 ;  /* 0x00000002ee227224 */ /* 0x000fe200078e0203 */
[----:B------:R-:W-:Y:S01]  /*2490*/  @!P5 IADD3 R31, R31, -R238, RZ ;  /* 0x800000ee1f1fd210 */ /* 0x000fe20007ffe0ff */
[----:B------:R-:W-:Y:S01]  /*24a0*/  IMAD.HI.U32 R2, R0, R35, RZ ;  /* 0x0000002300027227 */ /* 0x000fe200078e00ff */
[----:B------:R-:W-:Y:S02]  /*24b0*/  IABS R5, R9 ;  /* 0x0000000900057213 */ /* 0x000fe40000000000 */
[----:B------:R-:W-:Y:S01]  /*24c0*/  ISETP.GT.U32.AND P5, PT, R238, R34, PT ;  /* 0x00000022ee00720c */ /* 0x000fe20003fa4070 */
[----:B------:R-:W-:-:S02]  /*24d0*/  IMAD.MOV R2, RZ, RZ, -R2 ;  /* 0x000000ffff027224 */ /* 0x000fc400078e0a02 */
[----:B------:R-:W-:Y:S01]  /*24e0*/  @!P2 IMAD.MOV R28, RZ, RZ, -R28 ;  /* 0x000000ffff1ca224 */ /* 0x000fe200078e0a1c */
[C---:B------:R-:W-:Y:S01]  /*24f0*/  ISETP.GT.U32.AND P2, PT, R238.reuse, R32, PT ;  /* 0x00000020ee00720c */ /* 0x040fe20003f44070 */
[----:B------:R-:W-:Y:S02]  /*2500*/  IMAD R35, R238, R2, R35 ;  /* 0x00000002ee237224 */ /* 0x000fe400078e0223 */
[--C-:B------:R-:W-:Y:S01]  /*2510*/  @!P6 IMAD.IADD R30, R30, 0x1, -R238.reuse ;  /* 0x000000011e1ee824 */ /* 0x100fe200078e0aee */
[----:B------:R-:W-:Y:S01]  /*2520*/  ISETP.GE.AND P6, PT, R6, RZ, PT ;  /* 0x000000ff0600720c */ /* 0x000fe20003fc6270 */
[----:B------:R-:W-:Y:S01]  /*2530*/  VIADD R6, R152, 0x26 ;  /* 0x0000002698067836 */ /* 0x000fe20000000000 */
[----:B------:R-:W-:Y:S01]  /*2540*/  STL [R1+0x2bd8], R28 ;  /* 0x002bd81c01007387 */ /* 0x000fe20000100800 */
[--C-:B------:R-:W-:Y:S01]  /*2550*/  @!P4 IMAD.IADD R29, R29, 0x1, -R238.reuse ;  /* 0x000000011d1dc824 */ /* 0x100fe200078e0aee */
[----:B------:R-:W-:Y:S01]  /*2560*/  ISETP.GT.U32.AND P4, PT, R238, R33, PT ;  /* 0x00000021ee00720c */ /* 0x000fe20003f84070 */
[----:B------:R-:W-:Y:S01]  /*2570*/  @!P5 IMAD.IADD R34, R34, 0x1, -R238 ;  /* 0x000000012222d824 */ /* 0x000fe200078e0aee */
[----:B------:R-:W-:Y:S01]  /*2580*/  IABS R37, R6 ;  /* 0x0000000600257213 */ /* 0x000fe20000000000 */
[----:B------:R-:W-:Y:S01]  /*2590*/  IMAD.HI.U32 R3, R0, R5, RZ ;  /* 0x0000000500037227 */ /* 0x000fe200078e00ff */
[----:B------:R-:W-:-:S02]  /*25a0*/  @!P0 IADD3 R29, -R29, RZ, RZ ;  /* 0x000000ff1d1d8210 */ /* 0x000fc40007ffe1ff */
[----:B------:R-:W-:Y:S01]  /*25b0*/  ISETP.GT.U32.AND P5, PT, R238, R34, PT ;  /* 0x00000022ee00720c */ /* 0x000fe20003fa4070 */
[----:B------:R-:W-:Y:S02]  /*25c0*/  IMAD.HI.U32 R2, R0, R37, RZ ;  /* 0x0000002500027227 */ /* 0x000fe400078e00ff */
[----:B------:R-:W-:Y:S02]  /*25d0*/  STL [R1+0x2bdc], R29 ;  /* 0x002bdc1d01007387 */ /* 0x000fe40000100800 */
[----:B------:R-:W-:Y:S02]  /*25e0*/  IMAD.MOV R2, RZ, RZ, -R2 ;  /* 0x000000ffff027224 */ /* 0x000fe400078e0a02 */
[----:B------:R-:W-:Y:S02]  /*25f0*/  IMAD.MOV R3, RZ, RZ, -R3 ;  /* 0x000000ffff037224 */ /* 0x000fe400078e0a03 */
[----:B------:R-:W-:Y:S02]  /*2600*/  IMAD R37, R238, R2, R37 ;  /* 0x00000002ee257224 */ /* 0x000fe400078e0225 */
[--C-:B------:R-:W-:Y:S01]  /*2610*/  @!P2 IMAD.IADD R32, R32, 0x1, -R238.reuse ;  /* 0x000000012020a824 */ /* 0x100fe200078e0aee */
[----:B------:R-:W-:Y:S01]  /*2620*/  ISETP.GE.AND P2, PT, R4, RZ, PT ;  /* 0x000000ff0400720c */ /* 0x000fe20003f46270 */
[----:B------:R-:W-:Y:S01]  /*2630*/  @!P4 IMAD.IADD R33, R33, 0x1, -R238 ;  /* 0x000000012121c824 */ /* 0x000fe200078e0aee */
[----:B------:R-:W-:Y:S01]  /*2640*/  @!P5 IADD3 R34, R34, -R238, RZ ;  /* 0x800000ee2222d210 */ /* 0x000fe20007ffe0ff */
[C---:B------:R-:W-:Y:S01]  /*2650*/  IMAD R36, R238.reuse, R3, R5 ;  /* 0x00000003ee247224 */ /* 0x040fe200078e0205 */
[----:B------:R-:W-:Y:S01]  /*2660*/  ISETP.GT.U32.AND P5, PT, R238, R37, PT ;  /* 0x00000025ee00720c */ /* 0x000fe20003fa4070 */
[----:B------:R-:W-:Y:S01]  /*2670*/  VIADD R4, R152, 0x27 ;  /* 0x0000002798047836 */ /* 0x000fe20000000000 */
[----:B------:R-:W-:Y:S01]  /*2680*/  ISETP.GT.U32.AND P0, PT, R238, R33, PT ;  /* 0x00000021ee00720c */ /* 0x000fe20003f04070 */
[----:B------:R-:W-:Y:S01]  /*2690*/  @!P1 IMAD.MOV R31, RZ, RZ, -R31 ;  /* 0x000000ffff1f9224 */ /* 0x000fe200078e0a1f */
[----:B------:R-:W-:Y:S01]  /*26a0*/  ISETP.GE.AND P1, PT, R8, RZ, PT ;  /* 0x000000ff0800720c */ /* 0x000fe20003f26270 */
[----:B------:R-:W-:Y:S01]  /*26b0*/  @!P6 IMAD.MOV R32, RZ, RZ, -R32 ;  /* 0x000000ffff20e224 */ /* 0x000fe200078e0a20 */
[----:B------:R-:W-:Y:S01]  /*26c0*/  ISETP.GT.U32.AND P6, PT, R238, R36, PT ;  /* 0x00000024ee00720c */ /* 0x000fe20003fc4070 */
[----:B------:R-:W-:Y:S01]  /*26d0*/  VIADD R8, R152, 0x28 ;  /* 0x0000002898087836 */ /* 0x000fe20000000000 */
[----:B------:R-:W-:Y:S01]  /*26e0*/  IABS R3, R4 ;  /* 0x0000000400037213 */ /* 0x000fe20000000000 */
[----:B------:R-:W-:Y:S01]  /*26f0*/  @!P3 IMAD.MOV R30, RZ, RZ, -R30 ;  /* 0x000000ffff1eb224 */ /* 0x000fe200078e0a1e */
[----:B------:R-:W-:Y:S01]  /*2700*/  ISETP.GT.U32.AND P3, PT, R238, R35, PT ;  /* 0x00000023ee00720c */ /* 0x000fe20003f64070 */
[----:B------:R-:W-:Y:S01]  /*2710*/  VIADD R10, R152, 0x41 ;  /* 0x00000041980a7836 */ /* 0x000fe20000000000 */
[----:B------:R-:W-:Y:S01]  /*2720*/  IABS R39, R8 ;  /* 0x0000000800277213 */ /* 0x000fe20000000000 */
[----:B------:R-:W-:Y:S01]  /*2730*/  IMAD.HI.U32 R2, R0, R3, RZ ;  /* 0x0000000300027227 */ /* 0x000fe200078e00ff */
[----:B------:R-:W-:Y:S01]  /*2740*/  @!P5 IADD3 R37, R37, -R238, RZ ;  /* 0x800000ee2525d210 */ /* 0x000fe20007ffe0ff */
[----:B------:R1:W-:Y:S01]  /*2750*/  STL [R1+0x2be4], R30 ;  /* 0x002be41e01007387 */ /* 0x0003e20000100800 */
[----:B------:R-:W-:Y:S01]  /*2760*/  ISETP.GE.AND P4, PT, R7, RZ, PT ;  /* 0x000000ff0700720c */ /* 0x000fe20003f86270 */
[----:B------:R-:W-:Y:S01]  /*2770*/  IMAD.MOV R38, RZ, RZ, -R2 ;  /* 0x000000ffff267224 */ /* 0x000fe200078e0a02 */
[----:B------:R-:W-:Y:S01]  /*2780*/  ISETP.GT.U32.AND P5, PT, R238, R37, PT ;  /* 0x00000025ee00720c */ /* 0x000fe20003fa4070 */
[----:B------:R-:W-:Y:S01]  /*2790*/  IMAD.HI.U32 R2, R0, R39, RZ ;  /* 0x0000002700027227 */ /* 0x000fe200078e00ff */
[----:B------:R2:W-:Y:S03]  /*27a0*/  STL [R1+0x2bf0], R31 ;  /* 0x002bf01f01007387 */ /* 0x0005e60000100800 */
[--C-:B------:R-:W-:Y:S01]  /*27b0*/  @!P0 IMAD.IADD R33, R33, 0x1, -R238.reuse ;  /* 0x0000000121218824 */ /* 0x100fe200078e0aee */
[----:B------:R-:W-:Y:S01]  /*27c0*/  ISETP.GE.AND P0, PT, R9, RZ, PT ;  /* 0x000000ff0900720c */ /* 0x000fe20003f06270 */
[----:B------:R-:W-:Y:S01]  /*27d0*/  @!P6 IMAD.IADD R36, R36, 0x1, -R238 ;  /* 0x000000012424e824 */ /* 0x000fe200078e0aee */
[----:B-1----:R-:W-:Y:S01]  /*27e0*/  IADD3 R30, R152, 0xfe, RZ ;  /* 0x000000fe981e7810 */ /* 0x002fe20007ffe0ff */
[----:B------:R-:W-:-:S02]  /*27f0*/  IMAD.MOV R2, RZ, RZ, -R2 ;  /* 0x000000ffff027224 */ /* 0x000fc400078e0a02 */
[----:B------:R-:W-:Y:S01]  /*2800*/  @!P2 IMAD.MOV R33, RZ, RZ, -R33 ;  /* 0x000000ffff21a224 */ /* 0x000fe200078e0a21 */
[C---:B------:R-:W-:Y:S01]  /*2810*/  ISETP.GT.U32.AND P2, PT, R238.reuse, R36, PT ;  /* 0x00000024ee00720c */ /* 0x040fe20003f44070 */
[----:B------:R-:W-:Y:S02]  /*2820*/  IMAD R39, R238, R2, R39 ;  /* 0x00000002ee277224 */ /* 0x000fe400078e0227 */
[--C-:B------:R-:W-:Y:S01]  /*2830*/  @!P3 IMAD.IADD R35, R35, 0x1, -R238.reuse ;  /* 0x000000012323b824 */ /* 0x100fe200078e0aee */
[----:B------:R-:W-:Y:S01]  /*2840*/  ISETP.GE.AND P3, PT, R6, RZ, PT ;  /* 0x000000ff0600720c */ /* 0x000fe20003f66270 */
[----:B------:R-:W-:Y:S01]  /*2850*/  @!P5 IMAD.IADD R37, R37, 0x1, -R238 ;  /* 0x000000012525d824 */ /* 0x000fe200078e0aee */
[----:B------:R-:W-:Y:S01]  /*2860*/  ISETP.GT.U32.AND P5, PT, R238, R39, PT ;  /* 0x00000027ee00720c */ /* 0x000fe20003fa4070 */
[----:B------:R-:W-:Y:S01]  /*2870*/  VIADD R6, R152, 0x29 ;  /* 0x0000002998067836 */ /* 0x000fe20000000000 */
[C---:B------:R-:W-:Y:S01]  /*2880*/  ISETP.GT.U32.AND P6, PT, R238.reuse, R35, PT ;  /* 0x00000023ee00720c */ /* 0x040fe20003fc4070 */
[----:B------:R-:W-:-:S02]  /*2890*/  IMAD R38, R238, R38, R3 ;  /* 0x00000026ee267224 */ /* 0x000fc400078e0203 */
[----:B------:R-:W-:Y:S01]  /*28a0*/  VIADD R9, R152, 0x2a ;  /* 0x0000002a98097836 */ /* 0x000fe20000000000 */
[----:B------:R-:W-:Y:S01]  /*28b0*/  IABS R5, R6 ;  /* 0x0000000600057213 */ /* 0x000fe20000000000 */
[--C-:B------:R-:W-:Y:S01]  /*28c0*/  @!P2 IMAD.IADD R36, R36, 0x1, -R238.reuse ;  /* 0x000000012424a824 */ /* 0x100fe200078e0aee */
[----:B------:R-:W-:Y:S01]  /*28d0*/  ISETP.GE.AND P2, PT, R4, RZ, PT ;  /* 0x000000ff0400720c */ /* 0x000fe20003f46270 */
[----:B------:R-:W-:Y:S01]  /*28e0*/  VIADD R4, R152, 0x2b ;  /* 0x0000002b98047836 */ /* 0x000fe20000000000 */
[----:B------:R-:W-:Y:S01]  /*28f0*/  IABS R41, R9 ;  /* 0x0000000900297213 */ /* 0x000fe20000000000 */
[----:B------:R-:W-:Y:S01]  /*2900*/  IMAD.HI.U32 R2, R0, R5, RZ ;  /* 0x0000000500027227 */ /* 0x000fe200078e00ff */
[----:B------:R-:W-:Y:S02]  /*2910*/  @!P0 IADD3 R36, -R36, RZ, RZ ;  /* 0x000000ff24248210 */ /* 0x000fe40007ffe1ff */
[----:B------:R-:W-:Y:S01]  /*2920*/  IABS R7, R4 ;  /* 0x0000000400077213 */ /* 0x000fe20000000000 */
[--C-:B------:R-:W-:Y:S01]  /*2930*/  @!P5 IMAD.IADD R39, R39, 0x1, -R238.reuse ;  /* 0x000000012727d824 */ /* 0x100fe200078e0aee */
[----:B------:R-:W-:Y:S01]  /*2940*/  ISETP.GE.AND P0, PT, R6, RZ, PT ;  /* 0x000000ff0600720c */ /* 0x000fe20003f06270 */
[----:B------:R-:W-:Y:S01]  /*2950*/  @!P6 IMAD.IADD R35, R35, 0x1, -R238 ;  /* 0x000000012323e824 */ /* 0x000fe200078e0aee */
[C---:B------:R-:W-:Y:S01]  /*2960*/  ISETP.GT.U32.AND P6, PT, R238.reuse, R38, PT ;  /* 0x00000026ee00720c */ /* 0x040fe20003fc4070 */
[----:B------:R-:W-:Y:S01]  /*2970*/  IMAD.MOV R2, RZ, RZ, -R2 ;  /* 0x000000ffff027224 */ /* 0x000fe200078e0a02 */
[----:B------:R-:W-:Y:S01]  /*2980*/  ISETP.GT.U32.AND P5, PT, R238, R39, PT ;  /* 0x00000027ee00720c */ /* 0x000fe20003fa4070 */
[----:B------:R-:W-:-:S04]  /*2990*/  IMAD.HI.U32 R3, R0, R41, RZ ;  /* 0x0000002900037227 */ /* 0x000fc800078e00ff */
[----:B------:R-:W-:Y:S01]  /*29a0*/  IMAD R40, R238, R2, R5 ;  /* 0x00000002ee287224 */ /* 0x000fe200078e0205 */
[----:B------:R-:W-:Y:S01]  /*29b0*/  IADD3 R3, -R3, RZ, RZ ;  /* 0x000000ff03037210 */ /* 0x000fe20007ffe1ff */
[----:B------:R-:W-:-:S04]  /*29c0*/  IMAD.HI.U32 R2, R0, R7, RZ ;  /* 0x0000000700027227 */ /* 0x000fc800078e00ff */
[----:B------:R-:W-:Y:S02]  /*29d0*/  IMAD.MOV R2, RZ, RZ, -R2 ;  /* 0x000000ffff027224 */ /* 0x000fe400078e0a02 */
[--C-:B------:R-:W-:Y:S01]  /*29e0*/  @!P6 IMAD.IADD R38, R38, 0x1, -R238.reuse ;  /* 0x000000012626e824 */ /* 0x100fe200078e0aee */
[----:B------:R-:W-:Y:S01]  /*29f0*/  ISETP.GE.AND P6, PT, R8, RZ, PT ;  /* 0x000000ff0800720c */ /* 0x000fe20003fc6270 */
[----:B------:R-:W-:Y:S02]  /*2a00*/  IMAD R42, R238, R2, R7 ;  /* 0x00000002ee2a7224 */ /* 0x000fe400078e0207 */
[----:B------:R-:W-:Y:S02]  /*2a10*/  VIADD R8, R152, 0x2c ;  /* 0x0000002c98087836 */ /* 0x000fe40000000000 */
[----:B------:R-:W-:Y:S01]  /*2a20*/  @!P5 IMAD.IADD R39, R39, 0x1, -R238 ;  /* 0x000000012727d824 */ /* 0x000fe200078e0aee */
[C---:B------:R-:W-:Y:S01]  /*2a30*/  ISETP.GT.U32.AND P5, PT, R238.reuse, R42, PT ;  /* 0x0000002aee00720c */ /* 0x040fe20003fa4070 */
[----:B------:R-:W-:Y:S01]  /*2a40*/  @!P4 IMAD.MOV R34, RZ, RZ, -R34 ;  /* 0x000000ffff22c224 */ /* 0x000fe200078e0a22 */
[C---:B------:R-:W-:Y:S01]  /*2a50*/  ISETP.GT.U32.AND P4, PT, R238.reuse, R38, PT ;  /* 0x00000026ee00720c */ /* 0x040fe20003f84070 */
[----:B------:R-:W-:Y:S01]  /*2a60*/  @!P1 IMAD.MOV R35, RZ, RZ, -R35 ;  /* 0x000000ffff239224 */ /* 0x000fe200078e0a23 */
[C---:B------:R-:W-:Y:S01]  /*2a70*/  ISETP.GT.U32.AND P1, PT, R238.reuse, R40, PT ;  /* 0x00000028ee00720c */ /* 0x040fe20003f24070 */
[----:B------:R-:W-:Y:S01]  /*2a80*/  IMAD R41, R238, R3, R41 ;  /* 0x00000003ee297224 */ /* 0x000fe200078e0229 */
[----:B------:R-:W-:Y:S01]  /*2a90*/  IABS R43, R8 ;  /* 0x00000008002b7213 */ /* 0x000fe20000000000 */
[----:B------:R-:W-:-:S02]  /*2aa0*/  VIADD R5, R152, 0x2d ;  /* 0x0000002d98057836 */ /* 0x000fc40000000000 */
[----:B------:R-:W-:Y:S01]  /*2ab0*/  @!P3 IMAD.MOV R37, RZ, RZ, -R37 ;  /* 0x000000ffff25b224 */ /* 0x000fe200078e0a25 */
[----:B------:R-:W-:Y:S01]  /*2ac0*/  ISETP.GT.U32.AND P3, PT, R238, R41, PT ;  /* 0x00000029ee00720c */ /* 0x000fe20003f64070 */
[----:B------:R-:W-:Y:S01]  /*2ad0*/  IMAD.HI.U32 R2, R0, R43, RZ ;  /* 0x0000002b00027227 */ /* 0x000fe200078e00ff */
[----:B------:R-:W-:-:S03]  /*2ae0*/  IABS R3, R5 ;  /* 0x0000000500037213 */ /* 0x000fc60000000000 */
[--C-:B------:R-:W-:Y:S01]  /*2af0*/  @!P5 IMAD.IADD R42, R42, 0x1, -R238.reuse ;  /* 0x000000012a2ad824 */ /* 0x100fe200078e0aee */
[----:B------:R-:W-:Y:S01]  /*2b00*/  IADD3 R2, -R2, RZ, RZ ;  /* 0x000000ff02027210 */ /* 0x000fe20007ffe1ff */
[--C-:B------:R-:W-:Y:S01]  /*2b10*/  @!P4 IMAD.IADD R38, R38, 0x1, -R238.reuse ;  /* 0x000000012626c824 */ /* 0x100fe200078e0aee */
[----:B------:R-:W-:Y:S01]  /*2b20*/  ISETP.GE.AND P4, PT, R9, RZ, PT ;  /* 0x000000ff0900720c */ /* 0x000fe20003f86270 */
[----:B------:R-:W-:Y:S01]  /*2b30*/  @!P1 IMAD.IADD R40, R40, 0x1, -R238 ;  /* 0x0000000128289824 */ /* 0x000fe200078e0aee */
[C---:B------:R-:W-:Y:S01]  /*2b40*/  ISETP.GT.U32.AND P5, PT, R238.reuse, R42, PT ;  /* 0x0000002aee00720c */ /* 0x040fe20003fa4070 */
[----:B------:R-:W-:Y:S01]  /*2b50*/  IMAD R43, R238, R2, R43 ;  /* 0x00000002ee2b7224 */ /* 0x000fe200078e022b */
[----:B------:R-:W-:Y:S01]  /*2b60*/  ISETP.GE.AND P1, PT, R4, RZ, PT ;  /* 0x000000ff0400720c */ /* 0x000fe20003f26270 */
[----:B------:R-:W-:Y:S01]  /*2b70*/  @!P2 IMAD.MOV R38, RZ, RZ, -R38 ;  /* 0x000000ffff26a224 */ /* 0x000fe200078e0a26 */
[----:B------:R-:W-:Y:S01]  /*2b80*/  ISETP.GT.U32.AND P2, PT, R238, R40, PT ;  /* 0x00000028ee00720c */ /* 0x000fe20003f44070 */
[----:B------:R-:W-:-:S04]  /*2b90*/  IMAD.HI.U32 R2, R0, R3, RZ ;  /* 0x0000000300027227 */ /* 0x000fc800078e00ff */
[----:B------:R-:W-:Y:S02]  /*2ba0*/  IMAD.MOV R2, RZ, RZ, -R2 ;  /* 0x000000ffff027224 */ /* 0x000fe400078e0a02 */
[--C-:B------:R-:W-:Y:S02]  /*2bb0*/  @!P3 IMAD.IADD R41, R41, 0x1, -R238.reuse ;  /* 0x000000012929b824 */ /* 0x100fe400078e0aee */
[----:B------:R-:W-:Y:S02]  /*2bc0*/  IMAD R44, R238, R2, R3 ;  /* 0x00000002ee2c7224 */ /* 0x000fe400078e0203 */
[----:B------:R-:W-:Y:S01]  /*2bd0*/  VIADD R4, R152, 0x2e ;  /* 0x0000002e98047836 */ /* 0x000fe20000000000 */
[----:B------:R-:W-:Y:S01]  /*2be0*/  ISETP.GT.U32.AND P3, PT, R238, R41, PT ;  /* 0x00000029ee00720c */ /* 0x000fe20003f64070 */
[--C-:B------:R-:W-:Y:S01]  /*2bf0*/  @!P5 IMAD.IADD R42, R42, 0x1, -R238.reuse ;  /* 0x000000012a2ad824 */ /* 0x100fe200078e0aee */
[----:B------:R-:W-:Y:S01]  /*2c00*/  ISETP.GT.U32.AND P5, PT, R238, R44, PT ;  /* 0x0000002cee00720c */ /* 0x000fe20003fa4070 */
[----:B------:R-:W-:Y:S01]  /*2c10*/  @!P2 IMAD.IADD R40, R40, 0x1, -R238 ;  /* 0x000000012828a824 */ /* 0x000fe200078e0aee */
[----:B------:R-:W-:Y:S01]  /*2c20*/  ISETP.GT.U32.AND P2, PT, R238, R43, PT ;  /* 0x0000002bee00720c */ /* 0x000fe20003f44070 */
[C---:B------:R-:W-:Y:S01]  /*2c30*/  VIADD R6, R152.reuse, 0x2f ;  /* 0x0000002f98067836 */ /* 0x040fe20000000000 */
[----:B------:R-:W-:Y:S01]  /*2c40*/  IABS R45, R4 ;  /* 0x00000004002d7213 */ /* 0x000fe20000000000 */
[----:B------:R-:W-:-:S02]  /*2c50*/  VIADD R7, R152, 0x30 ;  /* 0x0000003098077836 */ /* 0x000fc40000000000 */
[----:B------:R-:W-:Y:S02]  /*2c60*/  @!P0 IMAD.MOV R40, RZ, RZ, -R40 ;  /* 0x000000ffff288224 */ /* 0x000fe400078e0a28 */
[----:B------:R-:W-:Y:S01]  /*2c70*/  IMAD.HI.U32 R2, R0, R45, RZ ;  /* 0x0000002d00027227 */ /* 0x000fe200078e00ff */
[----:B------:R-:W-:Y:S02]  /*2c80*/  IABS R47, R7 ;  /* 0x00000007002f7213 */ /* 0x000fe40000000000 */
[----:B------:R-:W-:Y:S01]  /*2c90*/  @!P3 IADD3 R41, R41, -R238, RZ ;  /* 0x800000ee2929b210 */ /* 0x000fe20007ffe0ff */
[----:B------:R-:W-:Y:S01]  /*2ca0*/  IMAD.MOV R2, RZ, RZ, -R2 ;  /* 0x000000ffff027224 */ /* 0x000fe200078e0a02 */
[----:B------:R-:W-:Y:S01]  /*2cb0*/  ISETP.GE.AND P3, PT, R5, RZ, PT ;  /* 0x000000ff0500720c */ /* 0x000fe20003f66270 */
[----:B------:R-:W-:Y:S01]  /*2cc0*/  @!P2 IMAD.IADD R43, R43, 0x1, -R238 ;  /* 0x000000012b2ba824 */ /* 0x000fe200078e0aee */
[----:B------:R-:W-:Y:S01]  /*2cd0*/  IABS R5, R6 ;  /* 0x0000000600057213 */ /* 0x000fe20000000000 */
[----:B------:R-:W-:Y:S01]  /*2ce0*/  IMAD R45, R238, R2, R45 ;  /* 0x00000002ee2d7224 */ /* 0x000fe200078e022d */
[----:B------:R-:W-:Y:S01]  /*2cf0*/  @!P5 IADD3 R44, R44, -R238, RZ ;  /* 0x800000ee2c2cd210 */ /* 0x000fe20007ffe0ff */
[----:B------:R-:W-:Y:S01]  /*2d00*/  @!P6 IMAD.MOV R39, RZ, RZ, -R39 ;  /* 0x000000ffff27e224 */ /* 0x000fe200078e0a27 */
[----:B------:R-:W-:Y:S01]  /*2d10*/  ISETP.GT.U32.AND P0, PT, R238, R43, PT ;  /* 0x0000002bee00720c */ /* 0x000fe20003f04070 */
[----:B------:R-:W-:Y:S01]  /*2d20*/  IMAD.HI.U32 R2, R0, R5, RZ ;  /* 0x0000000500027227 */ /* 0x000fe200078e00ff */
[----:B------:R-:W-:-:S02]  /*2d30*/  ISETP.GT.U32.AND P5, PT, R238, R44, PT ;  /* 0x0000002cee00720c */ /* 0x000fc40003fa4070 */
[----:B------:R-:W-:Y:S01]  /*2d40*/  ISETP.GE.AND P6, PT, R8, RZ, PT ;  /* 0x000000ff0800720c */ /* 0x000fe20003fc6270 */
[----:B------:R-:W-:Y:S01]  /*2d50*/  IMAD.MOV R2, RZ, RZ, -R2 ;  /* 0x000000ffff027224 */ /* 0x000fe200078e0a02 */
[----:B------:R-:W-:Y:S01]  /*2d60*/  ISETP.GE.AND P2, PT, R4, RZ, PT ;  /* 0x000000ff0400720c */ /* 0x000fe20003f46270 */
[----:B------:R-:W-:-:S04]  /*2d70*/  IMAD.HI.U32 R3, R0, R47, RZ ;  /* 0x0000002f00037227 */ /* 0x000fc800078e00ff */
[C---:B------:R-:W-:Y:S02]  /*2d80*/  IMAD R46, R238.reuse, R2, R5 ;  /* 0x00000002ee2e7224 */ /* 0x040fe400078e0205 */
[----:B------:R-:W-:Y:S01]  /*2d90*/  @!P4 IMAD.MOV R41, RZ, RZ, -R41 ;  /* 0x000000ffff29c224 */ /* 0x000fe200078e0a29 */
[----:B------:R-:W-:Y:S01]  /*2da0*/  ISETP.GT.U32.AND P4, PT, R238, R45, PT ;  /* 0x0000002dee00720c */ /* 0x000fe20003f84070 */
[----:B------:R-:W-:Y:S02]  /*2db0*/  IMAD.MOV R3, RZ, RZ, -R3 ;  /* 0x000000ffff037224 */ /* 0x000fe400078e0a03 */
[--C-:B------:R-:W-:Y:S01]  /*2dc0*/  @!P5 IMAD.IADD R44, R44, 0x1, -R238.reuse ;  /* 0x000000012c2cd824 */ /* 0x100fe200078e0aee */
[C---:B------:R-:W-:Y:S01]  /*2dd0*/  ISETP.GT.U32.AND P5, PT, R238.reuse, R46, PT ;  /* 0x0000002eee00720c */ /* 0x040fe20003fa4070 */
[----:B------:R-:W-:Y:S01]  /*2de0*/  @!P0 IMAD.IADD R43, R43, 0x1, -R238 ;  /* 0x000000012b2b8824 */ /* 0x000fe200078e0aee */
[----:B------:R-:W-:Y:S01]  /*2df0*/  ISETP.GE.AND P0, PT, R7, RZ, PT ;  /* 0x000000ff0700720c */ /* 0x000fe20003f06270 */
[----:B------:R-:W-:Y:S01]  /*2e00*/  IMAD R47, R238, R3, R47 ;  /* 0x00000003ee2f7224 */ /* 0x000fe200078e022f */
[----:B------:R-:W-:Y:S01]  /*2e10*/  IADD3 R3, R152, 0x32, RZ ;  /* 0x0000003298037810 */ /* 0x000fe20007ffe0ff */
[----:B------:R-:W-:-:S02]  /*2e20*/  @!P6 IMAD.MOV R43, RZ, RZ, -R43 ;  /* 0x000000ffff2be224 */ /* 0x000fc400078e0a2b */
[----:B------:R-:W-:Y:S01]  /*2e30*/  VIADD R4, R152, 0x31 ;  /* 0x0000003198047836 */ /* 0x000fe20000000000 */
[----:B------:R-:W-:Y:S01]  /*2e40*/  ISETP.GT.U32.AND P6, PT, R238, R47, PT ;  /* 0x0000002fee00720c */ /* 0x000fe20003fc4070 */
[----:B------:R-:W-:Y:S01]  /*2e50*/  @!P4 IMAD.IADD R45, R45, 0x1, -R238 ;  /* 0x000000012d2dc824 */ /* 0x000fe200078e0aee */
[----:B------:R-:W-:Y:S01]  /*2e60*/  IABS R49, R3 ;  /* 0x0000000300317213 */ /* 0x000fe20000000000 */
[----:B------:R-:W-:Y:S01]  /*2e70*/  @!P1 IMAD.MOV R42, RZ, RZ, -R42 ;  /* 0x000000ffff2a9224 */ /* 0x000fe200078e0a2a */
[----:B------:R-:W-:Y:S01]  /*2e80*/  IABS R5, R4 ;  /* 0x0000000400057213 */ /* 0x000fe20000000000 */
[----:B------:R-:W-:Y:S01]  /*2e90*/  @!P5 IMAD.IADD R46, R46, 0x1, -R238 ;  /* 0x000000012e2ed824 */ /* 0x000fe200078e0aee */
[----:B------:R-:W-:Y:S01]  /*2ea0*/  ISETP.GT.U32.AND P4, PT, R238, R45, PT ;  /* 0x0000002dee00720c */ /* 0x000fe20003f84070 */
[----:B------:R-:W-:Y:S01]  /*2eb0*/  @!P3 IMAD.MOV R44, RZ, RZ, -R44 ;  /* 0x000000ffff2cb224 */ /* 0x000fe200078e0a2c */
[----:B------:R-:W-:Y:S01]  /*2ec0*/  ISETP.GE.AND P1, PT, R6, RZ, PT ;  /* 0x000000ff0600720c */ /* 0x000fe20003f26270 */
[----:B------:R-:W-:Y:S01]  /*2ed0*/  IMAD.HI.U32 R2, R0, R5, RZ ;  /* 0x0000000500027227 */ /* 0x000fe200078e00ff */
[----:B------:R-:W-:-:S02]  /*2ee0*/  ISETP.GT.U32.AND P5, PT, R238, R46, PT ;  /* 0x0000002eee00720c */ /* 0x000fc40003fa4070 */
[----:B------:R-:W-:Y:S01]  /*2ef0*/  ISETP.GE.AND P3, PT, R4, RZ, PT ;  /* 0x000000ff0400720c */ /* 0x000fe20003f66270 */
[----:B------:R-:W-:Y:S01]  /*2f00*/  VIADD R6, R152, 0x33 ;  /* 0x0000003398067836 */ /* 0x000fe20000000000 */
[----:B------:R-:W-:Y:S01]  /*2f10*/  IADD3 R48, -R2, RZ, RZ ;  /* 0x000000ff02307210 */ /* 0x000fe20007ffe1ff */
[--C-:B------:R-:W-:Y:S02]  /*2f20*/  @!P6 IMAD.IADD R47, R47, 0x1, -R238.reuse ;  /* 0x000000012f2fe824 */ /* 0x100fe400078e0aee */
[----:B------:R-:W-:Y:S01]  /*2f30*/  IMAD.HI.U32 R2, R0, R49, RZ ;  /* 0x0000003100027227 */ /* 0x000fe200078e00ff */
[----:B------:R-:W-:Y:S02]  /*2f40*/  IABS R7, R6 ;  /* 0x0000000600077213 */ /* 0x000fe40000000000 */
[C---:B------:R-:W-:Y:S01]  /*2f50*/  ISETP.GT.U32.AND P6, PT, R238.reuse, R47, PT ;  /* 0x0000002fee00720c */ /* 0x040fe20003fc4070 */
[----:B------:R-:W-:Y:S02]  /*2f60*/  IMAD R48, R238, R48, R5 ;  /* 0x00000030ee307224 */ /* 0x000fe400078e0205 */
[----:B------:R-:W-:Y:S01]  /*2f70*/  @!P4 IMAD.IADD R45, R45, 0x1, -R238 ;  /* 0x000000012d2dc824 */ /* 0x000fe200078e0aee */
[----:B------:R-:W-:Y:S01]  /*2f80*/  ISETP.GE.AND P4, PT, R3, RZ, PT ;  /* 0x000000ff0300720c */ /* 0x000fe20003f86270 */
[----:B------:R-:W-:-:S04]  /*2f90*/  IMAD.HI.U32 R3, R0, R7, RZ ;  /* 0x0000000700037227 */ /* 0x000fc800078e00ff */
[--C-:B------:R-:W-:Y:S01]  /*2fa0*/  @!P5 IMAD.IADD R46, R46, 0x1, -R238.reuse ;  /* 0x000000012e2ed824 */ /* 0x100fe200078e0aee */
[C---:B------:R-:W-:Y:S01]  /*2fb0*/  ISETP.GT.U32.AND P5, PT, R238.reuse, R48, PT ;  /* 0x00000030ee00720c */ /* 0x040fe20003fa4070 */
[----:B------:R-:W-:Y:S02]  /*2fc0*/  IMAD.MOV R3, RZ, RZ, -R3 ;  /* 0x000000ffff037224 */ /* 0x000fe400078e0a03 */
[----:B------:R-:W-:Y:S02]  /*2fd0*/  @!P6 IMAD.IADD R47, R47, 0x1, -R238 ;  /* 0x000000012f2fe824 */ /* 0x000fe400078e0aee */
[C---:B------:R-:W-:Y:S02]  /*2fe0*/  IMAD R50, R238.reuse, R3, R7 ;  /* 0x00000003ee327224 */ /* 0x040fe400078e0207 */
[----:B------:R-:W-:Y:S02]  /*2ff0*/  @!P0 IMAD.MOV R47, RZ, RZ, -R47 ;  /* 0x000000ffff2f8224 */ /* 0x000fe400078e0a2f */
[----:B------:R-:W-:Y:S01]  /*3000*/  @!P2 IMAD.MOV R45, RZ, RZ, -R45 ;  /* 0x000000ffff2da224 */ /* 0x000fe200078e0a2d */
[----:B------:R-:W-:Y:S01]  /*3010*/  ISETP.GT.U32.AND P0, PT, R238, R50, PT ;  /* 0x00000032ee00720c */ /* 0x000fe20003f04070 */
[----:B------:R-:W-:Y:S01]  /*3020*/  IMAD.MOV R2, RZ, RZ, -R2 ;  /* 0x000000ffff027224 */ /* 0x000fe200078e0a02 */
[----:B------:R-:W-:Y:S01]  /*3030*/  ISETP.GE.AND P2, PT, R6, RZ, PT ;  /* 0x000000ff0600720c */ /* 0x000fe20003f46270 */
[----:B------:R-:W-:-:S02]  /*3040*/  VIADD R6, R152, 0x35 ;  /* 0x0000003598067836 */ /* 0x000fc40000000000 */
[----:B------:R-:W-:Y:S02]  /*3050*/  @!P5 IMAD.IADD R48, R48, 0x1, -R238 ;  /* 0x000000013030d824 */ /* 0x000fe400078e0aee */
[C---:B------:R-:W-:Y:S01]  /*3060*/  IMAD R49, R238.reuse, R2, R49 ;  /* 0x00000002ee317224 */ /* 0x040fe200078e0231 */
[----:B------:R-:W-:Y:S01]  /*3070*/  IABS R5, R6 ;  /* 0x0000000600057213 */ /* 0x000fe20000000000 */
[----:B------:R-:W-:Y:S01]  /*3080*/  @!P1 IMAD.MOV R46, RZ, RZ, -R46 ;  /* 0x000000ffff2e9224 */ /* 0x000fe200078e0a2e */
[----:B------:R-:W-:Y:S01]  /*3090*/  ISETP.GT.U32.AND P5, PT, R238, R48, PT ;  /* 0x00000030ee00720c */ /* 0x000fe20003fa4070 */
[----:B------:R-:W-:Y:S01]  /*30a0*/  VIADD R9, R152, 0x37 ;  /* 0x0000003798097836 */ /* 0x000fe20000000000 */
[----:B------:R-:W-:Y:S01]  /*30b0*/  ISETP.GT.U32.AND P1, PT, R238, R49, PT ;  /* 0x00000031ee00720c */ /* 0x000fe20003f24070 */
[----:B------:R-:W-:Y:S01]  /*30c0*/  IMAD.HI.U32 R3, R0, R5, RZ ;  /* 0x0000000500037227 */ /* 0x000fe200078e00ff */
[----:B------:R-:W-:Y:S02]  /*30d0*/  @!P0 IADD3 R50, R50, -R238, RZ ;  /* 0x800000ee32328210 */ /* 0x000fe40007ffe0ff */
[C---:B------:R-:W-:Y:S01]  /*30e0*/  IADD3 R2, R152.reuse, 0x34, RZ ;  /* 0x0000003498027810 */ /* 0x040fe20007ffe0ff */
[----:B------:R-:W-:Y:S01]  /*30f0*/  IMAD.MOV R3, RZ, RZ, -R3 ;  /* 0x000000ffff037224 */ /* 0x000fe200078e0a03 */
[----:B------:R-:W-:Y:S01]  /*3100*/  IABS R7, R9 ;  /* 0x0000000900077213 */ /* 0x000fe20000000000 */
[----:B------:R-:W-:Y:S01]  /*3110*/  VIADD R8, R152, 0x36 ;  /* 0x0000003698087836 */ /* 0x000fe20000000000 */
[C---:B------:R-:W-:Y:S01]  /*3120*/  ISETP.GT.U32.AND P0, PT, R238.reuse, R50, PT ;  /* 0x00000032ee00720c */ /* 0x040fe20003f04070 */
[----:B------:R-:W-:Y:S01]  /*3130*/  IMAD R52, R238, R3, R5 ;  /* 0x00000003ee347224 */ /* 0x000fe200078e0205 */
[----:B------:R-:W-:Y:S01]  /*3140*/  IABS R51, R2 ;  /* 0x0000000200337213 */ /* 0x000fe20000000000 */
[----:B------:R-:W-:Y:S01]  /*3150*/  @!P5 IMAD.IADD R48, R48, 0x1, -R238 ;  /* 0x000000013030d824 */ /* 0x000fe200078e0aee */
[----:B------:R-:W-:Y:S01]  /*3160*/  ISETP.GE.AND P6, PT, R2, RZ, PT ;  /* 0x000000ff0200720c */ /* 0x000fe20003fc6270 */
[----:B------:R-:W-:Y:S01]  /*3170*/  IMAD.HI.U32 R3, R0, R7, RZ ;  /* 0x0000000700037227 */ /* 0x000fe200078e00ff */
[----:B------:R-:W-:-:S02]  /*3180*/  @!P1 IADD3 R49, R49, -R238, RZ ;  /* 0x800000ee31319210 */ /* 0x000fc40007ffe0ff */
[----:B------:R-:W-:Y:S01]  /*3190*/  IABS R53, R8 ;  /* 0x0000000800357213 */ /* 0x000fe20000000000 */
[----:B------:R-:W-:Y:S01]  /*31a0*/  @!P3 IMAD.MOV R48, RZ, RZ, -R48 ;  /* 0x000000ffff30b224 */ /* 0x000fe200078e0a30 */
[----:B------:R-:W-:Y:S01]  /*31b0*/  ISETP.GT.U32.AND P3, PT, R238, R52, PT ;  /* 0x00000034ee00720c */ /* 0x000fe20003f64070 */
[----:B------:R-:W-:Y:S01]  /*31c0*/  IMAD.HI.U32 R2, R0, R51, RZ ;  /* 0x0000003300027227 */ /* 0x000fe200078e00ff */
[----:B------:R-:W-:Y:S02]  /*31d0*/  ISETP.GT.U32.AND P1, PT, R238, R49, PT ;  /* 0x00000031ee00720c */ /* 0x000fe40003f24070 */
[----:B------:R-:W-:Y:S01]  /*31e0*/  ISETP.GE.AND P5, PT, R6, RZ, PT ;  /* 0x000000ff0600720c */ /* 0x000fe20003fa6270 */
[----:B------:R-:W-:Y:S02]  /*31f0*/  IMAD.MOV R3, RZ, RZ, -R3 ;  /* 0x000000ffff037224 */ /* 0x000fe400078e0a03 */
[----:B------:R-:W-:Y:S02]  /*3200*/  IMAD.MOV R4, RZ, RZ, -R2 ;  /* 0x000000ffff047224 */ /* 0x000fe400078e0a02 */
[----:B------:R-:W-:Y:S01]  /*3210*/  IMAD R54, R238, R3, R7 ;  /* 0x00000003ee367224 */ /* 0x000fe200078e0207 */
[----:B------:R-:W-:Y:S01]  /*3220*/  IADD3 R7, R152, 0x3a, RZ ;  /* 0x0000003a98077810 */ /* 0x000fe20007ffe0ff */
[----:B------:R-:W-:-:S02]  /*3230*/  @!P0 IMAD.IADD R50, R50, 0x1, -R238 ;  /* 0x0000000132328824 */ /* 0x000fc400078e0aee */
[----:B------:R-:W-:Y:S01]  /*3240*/  IMAD R51, R238, R4, R51 ;  /* 0x00000004ee337224 */ /* 0x000fe200078e0233 */
[----:B------:R-:W-:Y:S01]  /*3250*/  IABS R57, R7 ;  /* 0x0000000700397213 */ /* 0x000fe20000000000 */
[----:B------:R-:W-:Y:S02]  /*3260*/  VIADD R4, R152, 0x38 ;  /* 0x0000003898047836 */ /* 0x000fe40000000000 */
[----:B------:R-:W-:Y:S01]  /*3270*/  @!P2 IMAD.MOV R50, RZ, RZ, -R50 ;  /* 0x000000ffff32a224 */ /* 0x000fe200078e0a32 */
[----:B------:R-:W-:Y:S01]  /*3280*/  ISETP.GT.U32.AND P2, PT, R238, R54, PT ;  /* 0x00000036ee00720c */ /* 0x000fe20003f44070 */
[----:B------:R-:W-:Y:S01]  /*3290*/  IMAD.HI.U32 R2, R0, R53, RZ ;  /* 0x0000003500027227 */ /* 0x000fe200078e00ff */
[----:B------:R-:W-:-:S03]  /*32a0*/  IABS R55, R4 ;  /* 0x0000000400377213 */ /* 0x000fc60000000000 */
[----:B------:R-:W-:Y:S02]  /*32b0*/  @!P3 IMAD.IADD R52, R52, 0x1, -R238 ;  /* 0x000000013434b824 */ /* 0x000fe400078e0aee */
[----:B------:R-:W-:Y:S02]  /*32c0*/  IMAD.MOV R2, RZ, RZ, -R2 ;  /* 0x000000ffff027224 */ /* 0x000fe400078e0a02 */
[----:B------:R-:W-:Y:S01]  /*32d0*/  @!P1 IMAD.IADD R49, R49, 0x1, -R238 ;  /* 0x0000000131319824 */ /* 0x000fe200078e0aee */
[C---:B------:R-:W-:Y:S01]  /*32e0*/  ISETP.GT.U32.AND P1, PT, R238.reuse, R51, PT ;  /* 0x00000033ee00720c */ /* 0x040fe20003f24070 */
[C---:B------:R-:W-:Y:S01]  /*32f0*/  IMAD R53, R238.reuse, R2, R53 ;  /* 0x00000002ee357224 */ /* 0x040fe200078e0235 */
[----:B------:R-:W-:Y:S01]  /*3300*/  ISETP.GT.U32.AND P3, PT, R238, R52, PT ;  /* 0x00000034ee00720c */ /* 0x000fe20003f64070 */
[----:B------:R-:W-:Y:S02]  /*3310*/  VIADD R6, R152, 0x39 ;  /* 0x0000003998067836 */ /* 0x000fe40000000000 */
[----:B------:R-:W-:Y:S01]  /*3320*/  IMAD.HI.U32 R2, R0, R55, RZ ;  /* 0x0000003700027227 */ /* 0x000fe200078e00ff */
[----:B------:R-:W-:-:S02]  /*3330*/  ISETP.GT.U32.AND P0, PT, R238, R53, PT ;  /* 0x00000035ee00720c */ /* 0x000fc40003f04070 */
[----:B------:R-:W-:Y:S01]  /*3340*/  IABS R5, R6 ;  /* 0x0000000600057213 */ /* 0x000fe20000000000 */
[----:B------:R-:W-:Y:S02]  /*3350*/  IMAD.MOV R2, RZ, RZ, -R2 ;  /* 0x000000ffff027224 */ /* 0x000fe400078e0a02 */
[--C-:B------:R-:W-:Y:S02]  /*3360*/  @!P2 IMAD.IADD R54, R54, 0x1, -R238.reuse ;  /* 0x000000013636a824 */ /* 0x100fe400078e0aee */
[----:B------:R-:W-:Y:S02]  /*3370*/  IMAD R55, R238, R2, R55 ;  /* 0x00000002ee377224 */ /* 0x000fe400078e0237 */
[----:B------:R-:W-:Y:S01]  /*3380*/  IMAD.HI.U32 R2, R0, R5, RZ ;  /* 0x0000000500027227 */ /* 0x000fe200078e00ff */
[----:B------:R-:W-:Y:S02]  /*3390*/  ISETP.GT.U32.AND P2, PT, R238, R54, PT ;  /* 0x00000036ee00720c */ /* 0x000fe40003f44070 */
[----:B------:R-:W-:Y:S01]  /*33a0*/  @!P3 IADD3 R52, R52, -R238, RZ ;  /* 0x800000ee3434b210 */ /* 0x000fe20007ffe0ff */
[----:B------:R-:W-:Y:S01]  /*33b0*/  @!P1 IMAD.IADD R51, R51, 0x1, -R238 ;  /* 0x0000000133339824 */ /* 0x000fe200078e0aee */
[----:B------:R-:W-:Y:S01]  /*33c0*/  ISETP.GT.U32.AND P3, PT, R238, R55, PT ;  /* 0x00000037ee00720c */ /* 0x000fe20003f64070 */
[----:B------:R-:W-:-:S02]  /*33d0*/  IMAD.MOV R2, RZ, RZ, -R2 ;  /* 0x000000ffff027224 */ /* 0x000fc400078e0a02 */
[--C-:B------:R-:W-:Y:S01]  /*33e0*/  @!P0 IMAD.IADD R53, R53, 0x1, -R238.reuse ;  /* 0x0000000135358824 */ /* 0x100fe200078e0aee */
[C---:B------:R-:W-:Y:S01]  /*33f0*/  ISETP.GT.U32.AND P1, PT, R238.reuse, R51, PT ;  /* 0x00000033ee00720c */ /* 0x040fe20003f24070 */
[C---:B------:R-:W-:Y:S02]  /*3400*/  IMAD R56, R238.reuse, R2, R5 ;  /* 0x00000002ee387224 */ /* 0x040fe400078e0205 */
[----:B------:R-:W-:Y:S01]  /*3410*/  @!P4 IMAD.MOV R49, RZ, RZ, -R49 ;  /* 0x000000ffff31c224 */ /* 0x000fe200078e0a31 */
[----:B------:R-:W-:Y:S01]  /*3420*/  ISETP.GT.U32.AND P0, PT, R238, R53, PT ;  /* 0x00000035ee00720c */ /* 0x000fe20003f04070 */
[--C-:B------:R-:W-:Y:S01]  /*3430*/  @!P2 IMAD.IADD R54, R54, 0x1, -R238.reuse ;  /* 0x000000013636a824 */ /* 0x100fe200078e0aee */
[----:B------:R-:W-:Y:S01]  /*3440*/  ISETP.GT.U32.AND P2, PT, R238, R56, PT ;  /* 0x00000038ee00720c */ /* 0x000fe20003f44070 */
[----:B------:R-:W-:Y:S01]  /*3450*/  IMAD.HI.U32 R3, R0, R57, RZ ;  /* 0x0000003900037227 */ /* 0x000fe200078e00ff */
[----:B------:R-:W-:Y:S02]  /*3460*/  ISETP.GE.AND P4, PT, R8, RZ, PT ;  /* 0x000000ff0800720c */ /* 0x000fe40003f86270 */
[----:B------:R-:W-:Y:S01]  /*3470*/  @!P3 IADD3 R55, R55, -R238, RZ ;  /* 0x800000ee3737b210 */ /* 0x000fe20007ffe0ff */
[----:B------:R-:W-:Y:S01]  /*3480*/  IMAD.MOV R3, RZ, RZ, -R3 ;  /* 0x000000ffff037224 */ /* 0x000fe200078e0a03 */
[----:B------:R-:W-:Y:S01]  /*3490*/  IADD3 R8, R152, 0x40, RZ ;  /* 0x0000004098087810 */ /* 0x000fe20007ffe0ff */
[--C-:B------:R-:W-:Y:S01]  /*34a0*/  @!P1 IMAD.IADD R51, R51, 0x1, -R238.reuse ;  /* 0x0000000133339824 */ /* 0x100fe200078e0aee */
[----:B------:R-:W-:Y:S01]  /*34b0*/  ISETP.GT.U32.AND P3, PT, R238, R55, PT ;  /* 0x00000037ee00720c */ /* 0x000fe20003f64070 */
[----:B------:R-:W-:Y:S01]  /*34c0*/  VIADD R2, R152, 0x3b ;  /* 0x0000003b98027836 */ /* 0x000fe20000000000 */
[----:B------:R-:W-:Y:S01]  /*34d0*/  ISETP.GE.AND P1, PT, R9, RZ, PT ;  /* 0x000000ff0900720c */ /* 0x000fe20003f26270 */
[----:B------:R-:W-:Y:S01]  /*34e0*/  IMAD R57, R238, R3, R57 ;  /* 0x00000003ee397224 */ /* 0x000fe200078e0239 */
[----:B------:R-:W-:Y:S01]  /*34f0*/  IABS R63, R8 ;  /* 0x00000008003f7213 */ /* 0x000fe20000000000 */
[--C-:B------:R-:W-:Y:S01]  /*3500*/  @!P0 IMAD.IADD R53, R53, 0x1, -R238.reuse ;  /* 0x0000000135358824 */ /* 0x100fe200078e0aee */
[----:B------:R-:W-:Y:S01]  /*3510*/  IABS R5, R2 ;  /* 0x0000000200057213 */ /* 0x000fe20000000000 */
[----:B------:R-:W-:Y:S01]  /*3520*/  VIADD R3, R152, 0x3c ;  /* 0x0000003c98037836 */ /* 0x000fe20000000000 */
[----:B------:R-:W-:Y:S01]  /*3530*/  ISETP.GE.AND P0, PT, R7, RZ, PT ;  /* 0x000000ff0700720c */ /* 0x000fe20003f06270 */
[----:B------:R-:W-:-:S02]  /*3540*/  @!P2 IMAD.IADD R56, R56, 0x1, -R238 ;  /* 0x000000013838a824 */ /* 0x000fc400078e0aee */
[----:B------:R-:W-:Y:S01]  /*3550*/  @!P4 IMAD.MOV R53, RZ, RZ, -R53 ;  /* 0x000000ffff35c224 */ /* 0x000fe200078e0a35 */
[----:B------:R-:W-:Y:S01]  /*3560*/  ISETP.GE.AND P4, PT, R2, RZ, PT ;  /* 0x000000ff0200720c */ /* 0x000fe20003f86270 */
[----:B------:R-:W-:Y:S01]  /*3570*/  IMAD.HI.U32 R2, R0, R5, RZ ;  /* 0x0000000500027227 */ /* 0x000fe200078e00ff */
[----:B------:R-:W-:Y:S02]  /*3580*/  IABS R59, R3 ;  /* 0x00000003003b7213 */ /* 0x000fe40000000000 */
[C---:B------:R-:W-:Y:S01]  /*3590*/  ISETP.GT.U32.AND P2, PT, R238.reuse, R56, PT ;  /* 0x00000038ee00720c */ /* 0x040fe20003f44070 */
[----:B------:R-:W-:Y:S01]  /*35a0*/  @!P3 IMAD.IADD R55, R55, 0x1, -R238 ;  /* 0x000000013737b824 */ /* 0x000fe200078e0aee */
[----:B------:R-:W-:Y:S01]  /*35b0*/  ISETP.GT.U32.AND P3, PT, R238, R57, PT ;  /* 0x00000039ee00720c */ /* 0x000fe20003f64070 */
[----:B------:R-:W-:Y:S01]  /*35c0*/  @!P6 IMAD.MOV R51, RZ, RZ, -R51 ;  /* 0x000000ffff33e224 */ /* 0x000fe200078e0a33 */
[----:B------:R-:W-:Y:S01]  /*35d0*/  ISETP.GE.AND P6, PT, R4, RZ, PT ;  /* 0x000000ff0400720c */ /* 0x000fe20003fc6270 */
[----:B------:R-:W-:Y:S01]  /*35e0*/  @!P1 IMAD.MOV R54, RZ, RZ, -R54 ;  /* 0x000000ffff369224 */ /* 0x000fe200078e0a36 */
[----:B------:R-:W-:Y:S01]  /*35f0*/  ISETP.GE.AND P1, PT, R3, RZ, PT ;  /* 0x000000ff0300720c */ /* 0x000fe20003f26270 */
[----:B------:R-:W-:Y:S01]  /*3600*/  IMAD.HI.U32 R3, R0, R59, RZ ;  /* 0x0000003b00037227 */ /* 0x000fe200078e00ff */
[----:B------:R-:W-:-:S03]  /*3610*/  IADD3 R4, R152, 0x3d, RZ ;  /* 0x0000003d98047810 */ /* 0x000fc60007ffe0ff */
[----:B------:R-:W-:Y:S01]  /*3620*/  IMAD.MOV R2, RZ, RZ, -R2 ;  /* 0x000000ffff027224 */ /* 0x000fe200078e0a02 */
[----:B------:R-:W-:Y:S01]  /*3630*/  IABS R7, R4 ;  /* 0x0000000400077213 */ /* 0x000fe20000000000 */
[----:B------:R-:W-:Y:S02]  /*3640*/  IMAD.MOV R3, RZ, RZ, -R3 ;  /* 0x000000ffff037224 */ /* 0x000fe400078e0a03 */
[C---:B------:R-:W-:Y:S02]  /*3650*/  IMAD R58, R238.reuse, R2, R5 ;  /* 0x00000002ee3a7224 */ /* 0x040fe400078e0205 */
[----:B------:R-:W-:Y:S02]  /*3660*/  IMAD R59, R238, R3, R59 ;  /* 0x00000003ee3b7224 */ /* 0x000fe400078e023b */
[--C-:B------:R-:W-:Y:S01]  /*3670*/  @!P2 IMAD.IADD R56, R56, 0x1, -R238.reuse ;  /* 0x000000013838a824 */ /* 0x100fe200078e0aee */
[----:B------:R-:W-:Y:S01]  /*3680*/  ISETP.GT.U32.AND P2, PT, R238, R58, PT ;  /* 0x0000003aee00720c */ /* 0x000fe20003f44070 */
[----:B------:R-:W-:-:S02]  /*3690*/  @!P3 IMAD.IADD R57, R57, 0x1, -R238 ;  /* 0x000000013939b824 */ /* 0x000fc400078e0aee */
[----:B------:R-:W-:Y:S01]  /*36a0*/  @!P6 IMAD.MOV R55, RZ, RZ, -R55 ;  /* 0x000000ffff37e224 */ /* 0x000fe200078e0a37 */
[C---:B------:R-:W-:Y:S01]  /*36b0*/  ISETP.GT.U32.AND P6, PT, R238.reuse, R59, PT ;  /* 0x0000003bee00720c */ /* 0x040fe20003fc4070 */
[----:B------:R-:W-:Y:S01]  /*36c0*/  @!P5 IMAD.MOV R52, RZ, RZ, -R52 ;  /* 0x000000ffff34d224 */ /* 0x000fe200078e0a34 */
[----:B------:R-:W-:Y:S01]  /*36d0*/  ISETP.GT.U32.AND P3, PT, R238, R57, PT ;  /* 0x00000039ee00720c */ /* 0x000fe20003f64070 */
[----:B------:R-:W-:Y:S01]  /*36e0*/  IMAD.HI.U32 R2, R0, R7, RZ ;  /* 0x0000000700027227 */ /* 0x000fe200078e00ff */
[----:B------:R-:W-:-:S03]  /*36f0*/  ISETP.GE.AND P5, PT, R6, RZ, PT ;  /* 0x000000ff0600720c */ /* 0x000fc60003fa6270 */
[----:B------:R-:W-:Y:S01]  /*3700*/  VIADD R6, R152, 0x3e ;  /* 0x0000003e98067836 */ /* 0x000fe20000000000 */
[----:B------:R-:W-:Y:S01]  /*3710*/  IADD3 R2, -R2, RZ, RZ ;  /* 0x000000ff02027210 */ /* 0x000fe20007ffe1ff */
[--C-:B------:R-:W-:Y:S02]  /*3720*/  @!P2 IMAD.IADD R58, R58, 0x1, -R238.reuse ;  /* 0x000000013a3aa824 */ /* 0x100fe400078e0aee */
[----:B------:R-:W-:Y:S01]  /*3730*/  VIADD R12, R152, 0x43 ;  /* 0x00000043980c7836 */ /* 0x000fe20000000000 */
[----:B------:R-:W-:Y:S01]  /*3740*/  IABS R61, R6 ;  /* 0x00000006003d7213 */ /* 0x000fe20000000000 */
[--C-:B------:R-:W-:Y:S01]  /*3750*/  @!P6 IMAD.IADD R59, R59, 0x1, -R238.reuse ;  /* 0x000000013b3be824 */ /* 0x100fe200078e0aee */
[----:B------:R-:W-:Y:S01]  /*3760*/  ISETP.GT.U32.AND P2, PT, R238, R58, PT ;  /* 0x0000003aee00720c */ /* 0x000fe20003f44070 */
[----:B------:R-:W-:Y:S01]  /*3770*/  @!P3 IMAD.IADD R57, R57, 0x1, -R238 ;  /* 0x000000013939b824 */ /* 0x000fe200078e0aee */
[----:B------:R-:W-:Y:S01]  /*3780*/  ISETP.GE.AND P3, PT, R6, RZ, PT ;  /* 0x000000ff0600720c */ /* 0x000fe20003f66270 */
[----:B------:R-:W-:Y:S01]  /*3790*/  VIADD R6, R152, 0x3f ;  /* 0x0000003f98067836 */ /* 0x000fe20000000000 */
[----:B------:R-:W-:Y:S01]  /*37a0*/  ISETP.GT.U32.AND P6, PT, R238, R59, PT ;  /* 0x0000003bee00720c */ /* 0x000fe20003fc4070 */
[----:B------:R-:W-:Y:S01]  /*37b0*/  IMAD.HI.U32 R3, R0, R61, RZ ;  /* 0x0000003d00037227 */ /* 0x000fe200078e00ff */
[----:B------:R-:W-:-:S02]  /*37c0*/  IABS R9, R12 ;  /* 0x0000000c00097213 */ /* 0x000fc40000000000 */
[----:B------:R-:W-:Y:S01]  /*37d0*/  IABS R5, R6 ;  /* 0x0000000600057213 */ /* 0x000fe20000000000 */
[----:B------:R-:W-:Y:S02]  /*37e0*/  IMAD.MOV R3, RZ, RZ, -R3 ;  /* 0x000000ffff037224 */ /* 0x000fe400078e0a03 */
[C---:B------:R-:W-:Y:S01]  /*37f0*/  IMAD R60, R238.reuse, R2, R7 ;  /* 0x00000002ee3c7224 */ /* 0x040fe200078e0207 */
[----:B------:R-:W-:Y:S01]  /*3800*/  IABS R7, R10 ;  /* 0x0000000a00077213 */ /* 0x000fe20000000000 */
[----:B------:R-:W-:Y:S02]  /*3810*/  IMAD R61, R238, R3, R61 ;  /* 0x00000003ee3d7224 */ /* 0x000fe400078e023d */
[----:B------:R-:W-:Y:S01]  /*3820*/  @!P2 IMAD.IADD R58, R58, 0x1, -R238 ;  /* 0x000000013a3aa824 */ /* 0x000fe200078e0aee */
[----:B------:R-:W-:Y:S01]  /*3830*/  ISETP.GT.U32.AND P2, PT, R238, R60, PT ;  /* 0x0000003cee00720c */ /* 0x000fe20003f44070 */
[----:B------:R-:W-:Y:S01]  /*3840*/  IMAD.HI.U32 R2, R0, R5, RZ ;  /* 0x0000000500027227 */ /* 0x000fe200078e00ff */
[----:B------:R-:W-:-:S02]  /*3850*/  @!P6 IADD3 R59, R59, -R238, RZ ;  /* 0x800000ee3b3be210 */ /* 0x000fc40007ffe0ff */
[----:B------:R-:W-:Y:S01]  /*3860*/  ISETP.GT.U32.AND P6, PT, R238, R61, PT ;  /* 0x0000003dee00720c */ /* 0x000fe20003fc4070 */
[----:B------:R-:W-:Y:S02]  /*3870*/  IMAD.MOV R62, RZ, RZ, -R2 ;  /* 0x000000ffff3e7224 */ /* 0x000fe400078e0a02 */
[----:B------:R-:W-:-:S04]  /*3880*/  IMAD.HI.U32 R2, R0, R63, RZ ;  /* 0x0000003f00027227 */ /* 0x000fc800078e00ff */
[----:B------:R-:W-:Y:S02]  /*3890*/  IMAD R62, R238, R62, R5 ;  /* 0x0000003eee3e7224 */ /* 0x000fe400078e0205 */
[----:B------:R-:W-:Y:S02]  /*38a0*/  IMAD.MOV R5, RZ, RZ, -R2 ;  /* 0x000000ffff057224 */ /* 0x000fe400078e0a02 */
[--C-:B------:R-:W-:Y:S01]  /*38b0*/  @!P2 IMAD.IADD R60, R60, 0x1, -R238.reuse ;  /* 0x000000013c3ca824 */ /* 0x100fe200078e0aee */
[C---:B------:R-:W-:Y:S01]  /*38c0*/  ISETP.GT.U32.AND P2, PT, R238.reuse, R62, PT ;  /* 0x0000003eee00720c */ /* 0x040fe20003f44070 */
[----:B------:R-:W-:Y:S02]  /*38d0*/  IMAD R63, R238, R5, R63 ;  /* 0x00000005ee3f7224 */ /* 0x000fe400078e023f */
[----:B------:R-:W-:Y:S02]  /*38e0*/  @!P6 IMAD.IADD R61, R61, 0x1, -R238 ;  /* 0x000000013d3de824 */ /* 0x000fe400078e0aee */
[----:B------:R-:W-:Y:S01]  /*38f0*/  VIADD R11, R152, 0x42 ;  /* 0x00000042980b7836 */ /* 0x000fe20000000000 */
[----:B------:R-:W-:Y:S01]  /*3900*/  ISETP.GT.U32.AND P6, PT, R238, R63, PT ;  /* 0x0000003fee00720c */ /* 0x000fe20003fc4070 */
[----:B------:R-:W-:-:S03]  /*3910*/  IMAD.HI.U32 R3, R0, R7, RZ ;  /* 0x0000000700037227 */ /* 0x000fc600078e00ff */
[----:B------:R-:W-:Y:S01]  /*3920*/  IABS R65, R11 ;  /* 0x0000000b00417213 */ /* 0x000fe20000000000 */
[----:B------:R-:W-:-:S04]  /*3930*/  IMAD.HI.U32 R2, R0, R9, RZ ;  /* 0x0000000900027227 */ /* 0x000fc800078e00ff */
[--C-:B------:R-:W-:Y:S01]  /*3940*/  @!P2 IMAD.IADD R62, R62, 0x1, -R238.reuse ;  /* 0x000000013e3ea824 */ /* 0x100fe200078e0aee */
[C---:B------:R-:W-:Y:S01]  /*3950*/  ISETP.GT.U32.AND P2, PT, R238.reuse, R60, PT ;  /* 0x0000003cee00720c */ /* 0x040fe20003f44070 */
[----:B------:R-:W-:Y:S02]  /*3960*/  IMAD.MOV R3, RZ, RZ, -R3 ;  /* 0x000000ffff037224 */ /* 0x000fe400078e0a03 */
[----:B------:R-:W-:Y:S01]  /*3970*/  @!P6 IMAD.IADD R63, R63, 0x1, -R238 ;  /* 0x000000013f3fe824 */ /* 0x000fe200078e0aee */
[----:B------:R-:W-:Y:S01]  /*3980*/  ISETP.GT.U32.AND P6, PT, R238, R62, PT ;  /* 0x0000003eee00720c */ /* 0x000fe20003fc4070 */
[----:B------:R-:W-:Y:S01]  /*3990*/  @!P5 IMAD.MOV R56, RZ, RZ, -R56 ;  /* 0x000000ffff38d224 */ /* 0x000fe200078e0a38 */
[----:B------:R-:W-:Y:S01]  /*39a0*/  ISETP.GE.AND P5, PT, R4, RZ, PT ;  /* 0x000000ff0400720c */ /* 0x000fe20003fa6270 */
[----:B------:R-:W-:Y:S02]  /*39b0*/  IMAD.MOV R2, RZ, RZ, -R2 ;  /* 0x000000ffff027224 */ /* 0x000fe400078e0a02 */
[----:B------:R-:W-:-:S04]  /*39c0*/  IMAD.HI.U32 R4, R0, R65, RZ ;  /* 0x0000004100047227 */ /* 0x000fc800078e00ff */
[----:B------:R-:W-:Y:S01]  /*39d0*/  IMAD R64, R238, R3, R7 ;  /* 0x00000003ee407224 */ /* 0x000fe200078e0207 */
[----:B------:R-:W-:Y:S01]  /*39e0*/  @!P2 IADD3 R60, R60, -R238, RZ ;  /* 0x800000ee3c3ca210 */ /* 0x000fe20007ffe0ff */
[----:B------:R-:W-:Y:S01]  /*39f0*/  @!P4 IMAD.MOV R58, RZ, RZ, -R58 ;  /* 0x000000ffff3ac224 */ /* 0x000fe200078e0a3a */
[----:B------:R-:W-:Y:S01]  /*3a00*/  ISETP.GT.U32.AND P4, PT, R238, R63, PT ;  /* 0x0000003fee00720c */ /* 0x000fe20003f84070 */
[----:B------:R-:W-:Y:S02]  /*3a10*/  VIADD R7, R152, 0x45 ;  /* 0x0000004598077836 */ /* 0x000fe40000000000 */
[----:B------:R-:W-:Y:S01]  /*3a20*/  IMAD R66, R238, R2, R9 ;  /* 0x00000002ee427224 */ /* 0x000fe200078e0209 */
[----:B------:R-:W-:Y:S01]  /*3a30*/  IADD3 R9, R152, 0x4e, RZ ;  /* 0x0000004e98097810 */ /* 0x000fe20007ffe0ff */
[----:B------:R-:W-:Y:S01]  /*3a40*/  @!P0 IMAD.MOV R57, RZ, RZ, -R57 ;  /* 0x000000ffff398224 */ /* 0x000fe200078e0a39 */
[----:B------:R-:W-:Y:S01]  /*3a50*/  ISETP.GT.U32.AND P0, PT, R238, R61, PT ;  /* 0x0000003dee00720c */ /* 0x000fe20003f04070 */
[----:B------:R-:W-:Y:S01]  /*3a60*/  IMAD.MOV R4, RZ, RZ, -R4 ;  /* 0x000000ffff047224 */ /* 0x000fe200078e0a04 */
[----:B------:R-:W-:Y:S01]  /*3a70*/  IABS R5, R7 ;  /* 0x0000000700057213 */ /* 0x000fe20000000000 */
[----:B------:R-:W-:Y:S01]  /*3a80*/  @!P6 IMAD.IADD R62, R62, 0x1, -R238 ;  /* 0x000000013e3ee824 */ /* 0x000fe200078e0aee */
[C---:B------:R-:W-:Y:S01]  /*3a90*/  ISETP.GT.U32.AND P6, PT, R238.reuse, R66, PT ;  /* 0x00000042ee00720c */ /* 0x040fe20003fc4070 */
[----:B------:R-:W-:Y:S01]  /*3aa0*/  @!P1 IMAD.MOV R59, RZ, RZ, -R59 ;  /* 0x000000ffff3b9224 */ /* 0x000fe200078e0a3b */
[C---:B------:R-:W-:Y:S01]  /*3ab0*/  ISETP.GT.U32.AND P1, PT, R238.reuse, R64, PT ;  /* 0x00000040ee00720c */ /* 0x040fe20003f24070 */
[----:B------:R-:W-:Y:S01]  /*3ac0*/  IMAD R65, R238, R4, R65 ;  /* 0x00000004ee417224 */ /* 0x000fe200078e0241 */
[----:B------:R-:W-:Y:S01]  /*3ad0*/  IADD3 R4, R152, 0x44, RZ ;  /* 0x0000004498047810 */ /* 0x000fe20007ffe0ff */
[----:B------:R-:W-:Y:S01]  /*3ae0*/  IMAD.HI.U32 R3, R0, R5, RZ ;  /* 0x0000000500037227 */ /* 0x000fe200078e00ff */
[----:B------:R-:W-:-:S02]  /*3af0*/  IABS R77, R9 ;  /* 0x00000009004d7213 */ /* 0x000fc40000000000 */
[----:B------:R-:W-:Y:S01]  /*3b00*/  IABS R67, R4 ;  /* 0x0000000400437213 */ /* 0x000fe20000000000 */
[--C-:B------:R-:W-:Y:S01]  /*3b10*/  @!P4 IMAD.IADD R63, R63, 0x1, -R238.reuse ;  /* 0x000000013f3fc824 */ /* 0x100fe200078e0aee */
[----:B------:R-:W-:Y:S01]  /*3b20*/  ISETP.GE.AND P4, PT, R8, RZ, PT ;  /* 0x000000ff0800720c */ /* 0x000fe20003f86270 */
[----:B------:R-:W-:Y:S01]  /*3b30*/  IMAD.MOV R3, RZ, RZ, -R3 ;  /* 0x000000ffff037224 */ /* 0x000fe200078e0a03 */
[----:B------:R-:W-:Y:S01]  /*3b40*/  ISETP.GT.U32.AND P2, PT, R238, R65, PT ;  /* 0x00000041ee00720c */ /* 0x000fe20003f44070 */
[----:B------:R-:W-:Y:S01]  /*3b50*/  @!P0 IMAD.IADD R61, R61, 0x1, -R238 ;  /* 0x000000013d3d8824 */ /* 0x000fe200078e0aee */
[----:B------:R-:W-:Y:S01]  /*3b60*/  ISETP.GE.AND P0, PT, R6, RZ, PT ;  /* 0x000000ff0600720c */ /* 0x000fe20003f06270 */
[----:B------:R-:W-:-:S04]  /*3b70*/  IMAD.HI.U32 R2, R0, R67, RZ ;  /* 0x0000004300027227 */ /* 0x000fc800078e00ff */
[----:B------:R-:W-:Y:S02]  /*3b80*/  IMAD R68, R238, R3, R5 ;  /* 0x00000003ee447224 */ /* 0x000fe400078e0205 */
[----:B------:R-:W-:Y:S02]  /*3b90*/  VIADD R3, R152, 0x46 ;  /* 0x0000004698037836 */ /* 0x000fe40000000000 */
[--C-:B------:R-:W-:Y:S01]  /*3ba0*/  @!P6 IMAD.IADD R66, R66, 0x1, -R238.reuse ;  /* 0x000000014242e824 */ /* 0x100fe200078e0aee */
[----:B------:R-:W-:Y:S01]  /*3bb0*/  @!P4 IADD3 R63, -R63, RZ, RZ ;  /* 0x000000ff3f3fc210 */ /* 0x000fe20007ffe1ff */
[----:B------:R-:W-:Y:S01]  /*3bc0*/  @!P1 IMAD.IADD R64, R64, 0x1, -R238 ;  /* 0x0000000140409824 */ /* 0x000fe200078e0aee */
[----:B------:R-:W-:Y:S01]  /*3bd0*/  IABS R69, R3 ;  /* 0x0000000300457213 */ /* 0x000fe20000000000 */
[----:B------:R-:W-:Y:S01]  /*3be0*/  IMAD.MOV R2, RZ, RZ, -R2 ;  /* 0x000000ffff027224 */ /* 0x000fe200078e0a02 */
[C---:B------:R-:W-:Y:S01]  /*3bf0*/  ISETP.GT.U32.AND P6, PT, R238.reuse, R66, PT ;  /* 0x00000042ee00720c */ /* 0x040fe20003fc4070 */
[----:B------:R-:W-:Y:S01]  /*3c00*/  @!P5 IMAD.MOV R60, RZ, RZ, -R60 ;  /* 0x000000ffff3cd224 */ /* 0x000fe200078e0a3c */
[C---:B------:R-:W-:Y:S01]  /*3c10*/  ISETP.GT.U32.AND P5, PT, R238.reuse, R64, PT ;  /* 0x00000040ee00720c */ /* 0x040fe20003fa4070 */
[----:B------:R-:W-:Y:S01]  /*3c20*/  IMAD R67, R238, R2, R67 ;  /* 0x00000002ee437224 */ /* 0x000fe200078e0243 */
[----:B------:R-:W-:Y:S01]  /*3c30*/  ISETP.GE.AND P4, PT, R12, RZ, PT ;  /* 0x000000ff0c00720c */ /* 0x000fe20003f86270 */
[----:B------:R-:W-:Y:S01]  /*3c40*/  @!P0 IMAD.MOV R62, RZ, RZ, -R62 ;  /* 0x000000ffff3e8224 */ /* 0x000fe200078e0a3e */
[----:B------:R-:W-:Y:S01]  /*3c50*/  @!P2 IADD3 R65, R65, -R238, RZ ;  /* 0x800000ee4141a210 */ /* 0x000fe20007ffe0ff */
[----:B------:R-:W-:Y:S01]  /*3c60*/  IMAD.HI.U32 R2, R0, R69, RZ ;  /* 0x0000004500027227 */ /* 0x000fe200078e00ff */
[----:B------:R-:W-:-:S02]  /*3c70*/  ISETP.GT.U32.AND P0, PT, R238, R67, PT ;  /* 0x00000043ee00720c */ /* 0x000fc40003f04070 */
[----:B------:R-:W-:Y:S01]  /*3c80*/  ISETP.GE.AND P1, PT, R10, RZ, PT ;  /* 0x000000ff0a00720c */ /* 0x000fe20003f26270 */
[----:B------:R-:W-:Y:S01]  /*3c90*/  IMAD.MOV R2, RZ, RZ, -R2 ;  /* 0x000000ffff027224 */ /* 0x000fe200078e0a02 */
[----:B------:R-:W-:Y:S01]  /*3ca0*/  ISETP.GE.AND P2, PT, R11, RZ, PT ;  /* 0x000000ff0b00720c */ /* 0x000fe20003f46270 */
[----:B------:R-:W-:Y:S01]  /*3cb0*/  @!P3 IMAD.MOV R61, RZ, RZ, -R61 ;  /* 0x000000ffff3db224 */ /* 0x000fe200078e0a3d */
[----:B------:R-:W-:Y:S01]  /*3cc0*/  ISETP.GT.U32.AND P3, PT, R238, R65, PT ;  /* 0x00000041ee00720c */ /* 0x000fe20003f64070 */
[--C-:B------:R-:W-:Y:S01]  /*3cd0*/  @!P6 IMAD.IADD R66, R66, 0x1, -R238.reuse ;  /* 0x000000014242e824 */ /* 0x100fe200078e0aee */
[----:B------:R-:W-:Y:S01]  /*3ce0*/  ISETP.GE.AND P6, PT, R7, RZ, PT ;  /* 0x000000ff0700720c */ /* 0x000fe20003fc6270 */
[----:B------:R-:W-:Y:S02]  /*3cf0*/  IMAD R69, R238, R2, R69 ;  /* 0x00000002ee457224 */ /* 0x000fe400078e0245 */
[----:B------:R-:W-:Y:S01]  /*3d00*/  @!P5 IMAD.IADD R64, R64, 0x1, -R238 ;  /* 0x000000014040d824 */ /* 0x000fe200078e0aee */
[C---:B------:R-:W-:Y:S01]  /*3d10*/  ISETP.GT.U32.AND P5, PT, R238.reuse, R68, PT ;  /* 0x00000044ee00720c */ /* 0x040fe20003fa4070 */
[----:B------:R-:W-:Y:S01]  /*3d20*/  @!P4 IMAD.MOV R66, RZ, RZ, -R66 ;  /* 0x000000ffff42c224 */ /* 0x000fe200078e0a42 */
[----:B------:R-:W-:Y:S01]  /*3d30*/  ISETP.GT.U32.AND P4, PT, R238, R69, PT ;  /* 0x00000045ee00720c */ /* 0x000fe20003f84070 */
[--C-:B------:R-:W-:Y:S01]  /*3d40*/  @!P0 IMAD.IADD R67, R67, 0x1, -R238.reuse ;  /* 0x0000000143438824 */ /* 0x100fe200078e0aee */
[----:B------:R-:W-:Y:S01]  /*3d50*/  @!P1 IADD3 R64, -R64, RZ, RZ ;  /* 0x000000ff40409210 */ /* 0x000fe20007ffe1ff */
[----:B------:R-:W-:Y:S01]  /*3d60*/  VIADD R6, R152, 0x47 ;  /* 0x0000004798067836 */ /* 0x000fe20000000000 */
[----:B------:R-:W-:Y:S01]  /*3d70*/  ISETP.GE.AND P0, PT, R3, RZ, PT ;  /* 0x000000ff0300720c */ /* 0x000fe20003f06270 */
[--C-:B------:R-:W-:Y:S01]  /*3d80*/  @!P3 IMAD.IADD R65, R65, 0x1, -R238.reuse ;  /* 0x000000014141b824 */ /* 0x100fe200078e0aee */
[----:B------:R-:W-:Y:S01]  /*3d90*/  ISETP.GT.U32.AND P1, PT, R238, R67, PT ;  /* 0x00000043ee00720c */ /* 0x000fe20003f24070 */
[----:B------:R-:W-:Y:S01]  /*3da0*/  VIADD R2, R152, 0x48 ;  /* 0x0000004898027836 */ /* 0x000fe20000000000 */
[----:B------:R-:W-:Y:S01]  /*3db0*/  IABS R5, R6 ;  /* 0x0000000600057213 */ /* 0x000fe20000000000 */
[----:B------:R-:W-:Y:S01]  /*3dc0*/  @!P2 IMAD.MOV R65, RZ, RZ, -R65 ;  /* 0x000000ffff41a224 */ /* 0x000fe200078e0a41 */
[----:B------:R-:W-:Y:S01]  /*3dd0*/  ISETP.GE.AND P2, PT, R6, RZ, PT ;  /* 0x000000ff0600720c */ /* 0x000fe20003f46270 */
[----:B------:R-:W-:Y:S01]  /*3de0*/  @!P5 IMAD.IADD R68, R68, 0x1, -R238 ;  /* 0x000000014444d824 */ /* 0x000fe200078e0aee */
[----:B------:R-:W-:Y:S01]  /*3df0*/  ISETP.GE.AND P3, PT, R4, RZ, PT ;  /* 0x000000ff0400720c */ /* 0x000fe20003f66270 */
[----:B------:R-:W-:Y:S01]  /*3e00*/  IMAD.HI.U32 R3, R0, R5, RZ ;  /* 0x0000000500037227 */ /* 0x000fe200078e00ff */
[----:B------:R-:W-:-:S02]  /*3e10*/  IABS R71, R2 ;  /* 0x0000000200477213 */ /* 0x000fc40000000000 */
[----:B------:R-:W-:Y:S01]  /*3e20*/  ISETP.GT.U32.AND P5, PT, R238, R68, PT ;  /* 0x00000044ee00720c */ /* 0x000fe20003fa4070 */
[C---:B------:R-:W-:Y:S02]  /*3e30*/  VIADD R6, R152.reuse, 0x4a ;  /* 0x0000004a98067836 */ /* 0x040fe40000000000 */
[----:B------:R-:W-:Y:S01]  /*3e40*/  @!P4 IMAD.IADD R69, R69, 0x1, -R238 ;  /* 0x000000014545c824 */ /* 0x000fe200078e0aee */
[----:B------:R-:W-:Y:S01]  /*3e50*/  @!P1 IADD3 R67, R67, -R238, RZ ;  /* 0x800000ee43439210 */ /* 0x000fe20007ffe0ff */
[----:B------:R-:W-:Y:S01]  /*3e60*/  IMAD.MOV R3, RZ, RZ, -R3 ;  /* 0x000000ffff037224 */ /* 0x000fe200078e0a03 */
[----:B------:R-:W-:Y:S01]  /*3e70*/  IABS R73, R6 ;  /* 0x0000000600497213 */ /* 0x000fe20000000000 */
[----:B------:R-:W-:Y:S01]  /*3e80*/  VIADD R8, R152, 0x4d ;  /* 0x0000004d98087836 */ /* 0x000fe20000000000 */
[C---:B------:R-:W-:Y:S01]  /*3e90*/  ISETP.GT.U32.AND P4, PT, R238.reuse, R69, PT ;  /* 0x00000045ee00720c */ /* 0x040fe20003f84070 */
[----:B------:R-:W-:Y:S01]  /*3ea0*/  IMAD R70, R238, R3, R5 ;  /* 0x00000003ee467224 */ /* 0x000fe200078e0205 */
[----:B------:R-:W-:Y:S01]  /*3eb0*/  ISETP.GE.AND P1, PT, R2, RZ, PT ;  /* 0x000000ff0200720c */ /* 0x000fe20003f26270 */
[----:B------:R-:W-:-:S02]  /*3ec0*/  VIADD R3, R152, 0x49 ;  /* 0x0000004998037836 */ /* 0x000fc40000000000 */
[----:B------:R-:W-:-:S03]  /*3ed0*/  IMAD.HI.U32 R2, R0, R71, RZ ;  /* 0x0000004700027227 */ /* 0x000fc600078e00ff */
[----:B------:R-:W-:Y:S01]  /*3ee0*/  IABS R5, R3 ;  /* 0x0000000300057213 */ /* 0x000fe20000000000 */
[----:B------:R-:W-:-:S04]  /*3ef0*/  IMAD.HI.U32 R4, R0, R73, RZ ;  /* 0x0000004900047227 */ /* 0x000fc800078e00ff */
[----:B------:R-:W-:Y:S02]  /*3f00*/  IMAD.MOV R2, RZ, RZ, -R2 ;  /* 0x000000ffff027224 */ /* 0x000fe400078e0a02 */
[----:B------:R-:W-:Y:S02]  /*3f10*/  IMAD.MOV R4, RZ, RZ, -R4 ;  /* 0x000000ffff047224 */ /* 0x000fe400078e0a04 */
[----:B------:R-:W-:Y:S01]  /*3f20*/  @!P5 IMAD.IADD R68, R68, 0x1, -R238 ;  /* 0x000000014444d824 */ /* 0x000fe200078e0aee */
[C---:B------:R-:W-:Y:S01]  /*3f30*/  ISETP.GT.U32.AND P5, PT, R238.reuse, R70, PT ;  /* 0x00000046ee00720c */ /* 0x040fe20003fa4070 */
[----:B------:R-:W-:Y:S01]  /*3f40*/  @!P3 IMAD.MOV R67, RZ, RZ, -R67 ;  /* 0x000000ffff43b224 */ /* 0x000fe200078e0a43 */
[----:B------:R-:W-:Y:S01]  /*3f50*/  ISETP.GE.AND P3, PT, R3, RZ, PT ;  /* 0x000000ff0300720c */ /* 0x000fe20003f66270 */
[----:B------:R-:W-:Y:S01]  /*3f60*/  IMAD R71, R238, R2, R71 ;  /* 0x00000002ee477224 */ /* 0x000fe200078e0247 */
[----:B------:R-:W-:Y:S01]  /*3f70*/  @!P6 IADD3 R68, -R68, RZ, RZ ;  /* 0x000000ff4444e210 */ /* 0x000fe20007ffe1ff */
[----:B------:R-:W-:Y:S01]  /*3f80*/  IMAD.HI.U32 R3, R0, R5, RZ ;  /* 0x0000000500037227 */ /* 0x000fe200078e00ff */
[----:B------:R-:W-:-:S03]  /*3f90*/  ISETP.GE.AND P6, PT, R6, RZ, PT ;  /* 0x000000ff0600720c */ /* 0x000fc60003fc6270 */
[--C-:B------:R-:W-:Y:S01]  /*3fa0*/  @!P4 IMAD.IADD R69, R69, 0x1, -R238.reuse ;  /* 0x000000014545c824 */ /* 0x100fe200078e0aee */
[C---:B------:R-:W-:Y:S01]  /*3fb0*/  ISETP.GT.U32.AND P4, PT, R238.reuse, R71, PT ;  /* 0x00000047ee00720c */ /* 0x040fe20003f84070 */
[----:B------:R-:W-:Y:S02]  /*3fc0*/  IMAD R73, R238, R4, R73 ;  /* 0x00000004ee497224 */ /* 0x000fe400078e0249 */
[----:B------:R-:W-:Y:S02]  /*3fd0*/  IMAD.MOV R3, RZ, RZ, -R3 ;  /* 0x000000ffff037224 */ /* 0x000fe400078e0a03 */
[----:B------:R-:W-:Y:S02]  /*3fe0*/  VIADD R6, R152, 0x4b ;  /* 0x0000004b98067836 */ /* 0x000fe40000000000 */
[----:B------:R-:W-:Y:S01]  /*3ff0*/  @!P0 IMAD.MOV R69, RZ, RZ, -R69 ;  /* 0x000000ffff458224 */ /* 0x000fe200078e0a45 */
[C---:B------:R-:W-:Y:S01]  /*4000*/  ISETP.GT.U32.AND P0, PT, R238.reuse, R73, PT ;  /* 0x00000049ee00720c */ /* 0x040fe20003f04070 */
[----:B------:R-:W-:Y:S01]  /*4010*/  IMAD R72, R238, R3, R5 ;  /* 0x00000003ee487224 */ /* 0x000fe200078e0205 */
[----:B------:R-:W-:Y:S01]  /*4020*/  IABS R3, R6 ;  /* 0x0000000600037213 */ /* 0x000fe20000000000 */
[--C-:B------:R-:W-:Y:S01]  /*4030*/  @!P5 IMAD.IADD R70, R70, 0x1, -R238.reuse ;  /* 0x000000014646d824 */ /* 0x100fe200078e0aee */
[----:B------:R-:W-:Y:S01]  /*4040*/  IABS R5, R8 ;  /* 0x0000000800057213 */ /* 0x000fe20000000000 */
[----:B------:R-:W-:-:S02]  /*4050*/  @!P4 IMAD.IADD R71, R71, 0x1, -R238 ;  /* 0x000000014747c824 */ /* 0x000fc400078e0aee */
[----:B------:R-:W-:Y:S01]  /*4060*/  IMAD.HI.U32 R2, R0, R3, RZ ;  /* 0x0000000300027227 */ /* 0x000fe200078e00ff */
[C---:B------:R-:W-:Y:S02]  /*4070*/  ISETP.GT.U32.AND P5, PT, R238.reuse, R70, PT ;  /* 0x00000046ee00720c */ /* 0x040fe40003fa4070 */
[----:B------:R-:W-:Y:S01]  /*4080*/  ISETP.GT.U32.AND P4, PT, R238, R71, PT ;  /* 0x00000047ee00720c */ /* 0x000fe20003f84070 */
[----:B------:R-:W-:Y:S02]  /*4090*/  IMAD.MOV R2, RZ, RZ, -R2 ;  /* 0x000000ffff027224 */ /* 0x000fe400078e0a02 */
[----:B------:R-:W-:Y:S01]  /*40a0*/  @!P0 IADD3 R73, R73, -R238, RZ ;  /* 0x800000ee49498210 */ /* 0x000fe20007ffe0ff */
[----:B------:R-:W-:Y:S02]  /*40b0*/  VIADD R7, R152, 0x4c ;  /* 0x0000004c98077836 */ /* 0x000fe40000000000 */
[C---:B------:R-:W-:Y:S01]  /*40c0*/  IMAD R74, R238.reuse, R2, R3 ;  /* 0x00000002ee4a7224 */ /* 0x040fe200078e0203 */
[----:B------:R-:W-:Y:S01]  /*40d0*/  ISETP.GT.U32.AND P0, PT, R238, R73, PT ;  /* 0x00000049ee00720c */ /* 0x000fe20003f04070 */
[----:B------:R-:W-:Y:S01]  /*40e0*/  IMAD.HI.U32 R3, R0, R5, RZ ;  /* 0x0000000500037227 */ /* 0x000fe200078e00ff */
[----:B------:R-:W-:-:S03]  /*40f0*/  IABS R75, R7 ;  /* 0x00000007004b7213 */ /* 0x000fc60000000000 */
[----:B------:R-:W-:-:S04]  /*4100*/  IMAD.HI.U32 R4, R0, R77, RZ ;  /* 0x0000004d00047227 */ /* 0x000fc800078e00ff */
[----:B------:R-:W-:Y:S02]  /*4110*/  IMAD.MOV R3, RZ, RZ, -R3 ;  /* 0x000000ffff037224 */ /* 0x000fe400078e0a03 */
[----:B------:R-:W-:Y:S02]  /*4120*/  IMAD.MOV R4, RZ, RZ, -R4 ;  /* 0x000000ffff047224 */ /* 0x000fe400078e0a04 */
[----:B------:R-:W-:Y:S02]  /*4130*/  IMAD R76, R238, R3, R5 ;  /* 0x00000003ee4c7224 */ /* 0x000fe400078e0205 */
[--C-:B------:R-:W-:Y:S01]  /*4140*/  @!P5 IMAD.IADD R70, R70, 0x1, -R238.reuse ;  /* 0x000000014646d824 */ /* 0x100fe200078e0aee */
[C---:B------:R-:W-:Y:S01]  /*4150*/  ISETP.GT.U32.AND P5, PT, R238.reuse, R72, PT ;  /* 0x00000048ee00720c */ /* 0x040fe20003fa4070 */
[----:B------:R-:W-:Y:S01]  /*4160*/  @!P4 IMAD.IADD R71, R71, 0x1, -R238 ;  /* 0x000000014747c824 */ /* 0x000fe200078e0aee */
[----:B------:R-:W-:Y:S01]  /*4170*/  ISETP.GT.U32.AND P4, PT, R238, R74, PT ;  /* 0x0000004aee00720c */ /* 0x000fe20003f84070 */
[----:B------:R-:W-:-:S02]  /*4180*/  VIADD R5, R152, 0x4f ;  /* 0x0000004f98057836 */ /* 0x000fc40000000000 */
[----:B------:R-:W-:Y:S01]  /*4190*/  IMAD.HI.U32 R2, R0, R75, RZ ;  /* 0x0000004b00027227 */ /* 0x000fe200078e00ff */
[----:B------:R-:W-:Y:S02]  /*41a0*/  @!P1 IADD3 R71, -R71, RZ, RZ ;  /* 0x000000ff47479210 */ /* 0x000fe40007ffe1ff */
[----:B------:R-:W-:Y:S01]  /*41b0*/  IABS R3, R5 ;  /* 0x0000000500037213 */ /* 0x000fe20000000000 */
[C---:B------:R-:W-:Y:S02]  /*41c0*/  IMAD R77, R238.reuse, R4, R77 ;  /* 0x00000004ee4d7224 */ /* 0x040fe400078e024d */
[----:B------:R-:W-:Y:S01]  /*41d0*/  @!P0 IMAD.IADD R73, R73, 0x1, -R238 ;  /* 0x0000000149498824 */ /* 0x000fe200078e0aee */
[C---:B------:R-:W-:Y:S01]  /*41e0*/  ISETP.GT.U32.AND P0, PT, R238.reuse, R76, PT ;  /* 0x0000004cee00720c */ /* 0x040fe20003f04070 */
[----:B------:R-:W-:Y:S02]  /*41f0*/  IMAD.MOV R2, RZ, RZ, -R2 ;  /* 0x000000ffff027224 */ /* 0x000fe400078e0a02 */
[----:B------:R-:W-:Y:S01]  /*4200*/  @!P6 IMAD.MOV R73, RZ, RZ, -R73 ;  /* 0x000000ffff49e224 */ /* 0x000fe200078e0a49 */
[C---:B------:R-:W-:Y:S01]  /*4210*/  ISETP.GT.U32.AND P6, PT, R238.reuse, R77, PT ;  /* 0x0000004dee00720c */ /* 0x040fe20003fc4070 */
[----:B------:R-:W-:-:S02]  /*4220*/  IMAD R75, R238, R2, R75 ;  /* 0x00000002ee4b7224 */ /* 0x000fc400078e024b */
[----:B------:R-:W-:-:S03]  /*4230*/  IMAD.HI.U32 R2, R0, R3, RZ ;  /* 0x0000000300027227 */ /* 0x000fc600078e00ff */
[----:B------:R-:W-:Y:S01]  /*4240*/  ISETP.GT.U32.AND P1, PT, R238, R75, PT ;  /* 0x0000004bee00720c */ /* 0x000fe20003f24070 */
[----:B------:R-:W-:Y:S01]  /*4250*/  VIADD R4, R152, 0x50 ;  /* 0x0000005098047836 */ /* 0x000fe20000000000 */
[----:B------:R-:W-:Y:S01]  /*4260*/  IADD3 R2, -R2, RZ, RZ ;  /* 0x000000ff02027210 */ /* 0x000fe20007ffe1ff */
[--C-:B------:R-:W-:Y:S02]  /*4270*/  @!P5 IMAD.IADD R72, R72, 0x1, -R238.reuse ;  /* 0x000000014848d824 */ /* 0x100fe400078e0aee */
[--C-:B------:R-:W-:Y:S01]  /*4280*/  @!P4 IMAD.IADD R74, R74, 0x1, -R238.reuse ;  /* 0x000000014a4ac824 */ /* 0x100fe200078e0aee */
[----:B------:R-:W-:Y:S01]  /*4290*/  IABS R79, R4 ;  /* 0x00000004004f7213 */ /* 0x000fe20000000000 */
[--C-:B------:R-:W-:Y:S01]  /*42a0*/  @!P0 IMAD.IADD R76, R76, 0x1, -R238.reuse ;  /* 0x000000014c4c8824 */ /* 0x100fe200078e0aee */
[C---:B------:R-:W-:Y:S01]  /*42b0*/  ISETP.GT.U32.AND P5, PT, R238.reuse, R72, PT ;  /* 0x00000048ee00720c */ /* 0x040fe20003fa4070 */
[----:B------:R-:W-:Y:S01]  /*42c0*/  @!P6 IMAD.IADD R77, R77, 0x1, -R238 ;  /* 0x000000014d4de824 */ /* 0x000fe200078e0aee */
[C---:B------:R-:W-:Y:S01]  /*42d0*/  ISETP.GT.U32.AND P4, PT, R238.reuse, R74, PT ;  /* 0x0000004aee00720c */ /* 0x040fe20003f84070 */
[C---:B------:R-:W-:Y:S01]  /*42e0*/  IMAD R78, R238.reuse, R2, R3 ;  /* 0x00000002ee4e7224 */ /* 0x040fe200078e0203 */
[----:B------:R-:W-:Y:S01]  /*42f0*/  ISETP.GT.U32.AND P6, PT, R238, R76, PT ;  /* 0x0000004cee00720c */ /* 0x000fe20003fc4070 */
[----:B------:R-:W-:-:S04]  /*4300*/  IMAD.HI.U32 R2, R0, R79, RZ ;  /* 0x0000004f00027227 */ /* 0x000fc800078e00ff */
[----:B------:R-:W-:Y:S01]  /*4310*/  @!P2 IMAD.MOV R70, RZ, RZ, -R70 ;  /* 0x000000ffff46a224 */ /* 0x000fe200078e0a46 */
[----:B------:R-:W-:Y:S01]  /*4320*/  ISETP.GE.AND P2, PT, R6, RZ, PT ;  /* 0x000000ff0600720c */ /* 0x000fe20003f46270 */
[----:B------:R-:W-:Y:S02]  /*4330*/  IMAD.MOV R2, RZ, RZ, -R2 ;  /* 0x000000ffff027224 */ /* 0x000fe400078e0a02 */
[--C-:B------:R-:W-:Y:S01]  /*4340*/  @!P5 IMAD.IADD R72, R72, 0x1, -R238.reuse ;  /* 0x000000014848d824 */ /* 0x100fe200078e0aee */
[----:B------:R-:W-:Y:S01]  /*4350*/  ISETP.GE.AND P5, PT, R7, RZ, PT ;  /* 0x000000ff0700720c */ /* 0x000fe20003fa6270 */
[----:B------:R-:W-:Y:S02]  /*4360*/  IMAD R79, R238, R2, R79 ;  /* 0x00000002ee4f7224 */ /* 0x000fe400078e024f */
[--C-:B------:R-:W-:Y:S01]  /*4370*/  @!P4 IMAD.IADD R74, R74, 0x1, -R238.reuse ;  /* 0x000000014a4ac824 */ /* 0x100fe200078e0aee */
[----:B------:R-:W-:Y:S01]  /*4380*/  ISETP.GE.AND P4, PT, R9, RZ, PT ;  /* 0x000000ff0900720c */ /* 0x000fe20003f86270 */
[----:B------:R-:W-:Y:S01]  /*4390*/  @!P6 IMAD.IADD R76, R76, 0x1, -R238 ;  /* 0x000000014c4ce824 */ /* 0x000fe200078e0aee */
[----:B------:R-:W-:Y:S01]  /*43a0*/  ISETP.GT.U32.AND P6, PT, R238, R79, PT ;  /* 0x0000004fee00720c */ /* 0x000fe20003fc4070 */
[C---:B------:R-:W-:Y:S01]  /*43b0*/  VIADD R6, R152.reuse, 0x51 ;  /* 0x0000005198067836 */ /* 0x040fe20000000000 */
[----:B------:R-:W-:Y:S01]  /*43c0*/  IADD3 R9, R152, 0x53, RZ ;  /* 0x0000005398097810 */ /* 0x000fe20007ffe0ff */
[----:B------:R-:W-:Y:S01]  /*43d0*/  @!P3 IMAD.MOV R72, RZ, RZ, -R72 ;  /* 0x000000ffff48b224 */ /* 0x000fe200078e0a48 */
[----:B------:R-:W-:Y:S01]  /*43e0*/  ISETP.GE.AND P3, PT, R8, RZ, PT ;  /* 0x000000ff0800720c */ /* 0x000fe20003f66270 */
[----:B------:R-:W-:Y:S01]  /*43f0*/  @!P2 IMAD.MOV R74, RZ, RZ, -R74 ;  /* 0x000000ffff4aa224 */ /* 0x000fe200078e0a4a */
[----:B------:R-:W-:Y:S01]  /*4400*/  ISETP.GT.U32.AND P2, PT, R238, R77, PT ;  /* 0x0000004dee00720c */ /* 0x000fe20003f44070 */
[----:B------:R-:W-:Y:S01]  /*4410*/  @!P1 IMAD.IADD R75, R75, 0x1, -R238 ;  /* 0x000000014b4b9824 */ /* 0x000fe200078e0aee */
[----:B------:R-:W-:Y:S01]  /*4420*/  ISETP.GE.AND P1, PT, R5, RZ, PT ;  /* 0x000000ff0500720c */ /* 0x000fe20003f26270 */
[C---:B------:R-:W-:Y:S01]  /*4430*/  VIADD R8, R152.reuse, 0x52 ;  /* 0x0000005298087836 */ /* 0x040fe20000000000 */
[----:B------:R-:W-:Y:S01]  /*4440*/  IABS R5, R6 ;  /* 0x0000000600057213 */ /* 0x000fe20000000000 */
[----:B------:R-:W-:Y:S01]  /*4450*/  VIADD R10, R152, 0x60 ;  /* 0x00000060980a7836 */ /* 0x000fe20000000000 */
[----:B------:R-:W-:Y:S01]  /*4460*/  ISETP.GT.U32.AND P0, PT, R238, R75, PT ;  /* 0x0000004bee00720c */ /* 0x000fe20003f04070 */
[----:B------:R-:W-:Y:S01]  /*4470*/  VIADD R11, R152, 0x7c ;  /* 0x0000007c980b7836 */ /* 0x000fe20000000000 */
[----:B------:R-:W-:Y:S01]  /*4480*/  IABS R81, R8 ;  /* 0x0000000800517213 */ /* 0x000fe20000000000 */
[----:B------:R-:W-:Y:S01]  /*4490*/  IMAD.HI.U32 R2, R0, R5, RZ ;  /* 0x0000000500027227 */ /* 0x000fe200078e00ff */
[----:B------:R-:W-:-:S02]  /*44a0*/  IABS R7, R9 ;  /* 0x0000000900077213 */ /* 0x000fc40000000000 */
[----:B------:R-:W-:Y:S01]  /*44b0*/  @!P6 IADD3 R79, R79, -R238, RZ ;  /* 0x800000ee4f4fe210 */ /* 0x000fe20007ffe0ff */
[----:B------:R-:W-:Y:S01]  /*44c0*/  IMAD.HI.U32 R3, R0, R81, RZ ;  /* 0x0000005100037227 */ /* 0x000fe200078e00ff */
[----:B------:R-:W-:Y:S02]  /*44d0*/  IABS R95, R10 ;  /* 0x0000000a005f7213 */ /* 0x000fe40000000000 */
[----:B------:R-:W-:Y:S01]  /*44e0*/  ISETP.GT.U32.AND P6, PT, R238, R79, PT ;  /* 0x0000004fee00720c */ /* 0x000fe20003fc4070 */
[----:B------:R-:W-:Y:S02]  /*44f0*/  IMAD.MOV R2, RZ, RZ, -R2 ;  /* 0x000000ffff027224 */ /* 0x000fe400078e0a02 */
[----:B------:R-:W-:Y:S01]  /*4500*/  @!P2 IMAD.IADD R77, R77, 0x1, -R238 ;  /* 0x000000014d4da824 */ /* 0x000fe200078e0aee */
[----:B------:R-:W-:Y:S01]  /*4510*/  ISETP.GE.AND P2, PT, R4, RZ, PT ;  /* 0x000000ff0400720c */ /* 0x000fe20003f46270 */
[----:B------:R-:W-:-:S04]  /*4520*/  IMAD.HI.U32 R4, R0, R7, RZ ;  /* 0x0000000700047227 */ /* 0x000fc800078e00ff */
[----:B------:R-:W-:Y:S02]  /*4530*/  IMAD.MOV R3, RZ, RZ, -R3 ;  /* 0x000000ffff037224 */ /* 0x000fe400078e0a03 */
[C---:B------:R-:W-:Y:S02]  /*4540*/  IMAD R80, R238.reuse, R2, R5 ;  /* 0x00000002ee507224 */ /* 0x040fe400078e0205 */
[----:B------:R-:W-:Y:S01]  /*4550*/  @!P0 IMAD.IADD R75, R75, 0x1, -R238 ;  /* 0x000000014b4b8824 */ /* 0x000fe200078e0aee */
[C---:B------:R-:W-:Y:S01]  /*4560*/  ISETP.GT.U32.AND P0, PT, R238.reuse, R78, PT ;  /* 0x0000004eee00720c */ /* 0x040fe20003f04070 */
[----:B------:R-:W-:Y:S02]  /*4570*/  IMAD.MOV R4, RZ, RZ, -R4 ;  /* 0x000000ffff047224 */ /* 0x000fe400078e0a04 */
[C---:B------:R-:W-:Y:S02]  /*4580*/  IMAD R81, R238.reuse, R3, R81 ;  /* 0x00000003ee517224 */ /* 0x040fe400078e0251 */
[----:B------:R-:W-:Y:S01]  /*4590*/  @!P3 IMAD.MOV R76, RZ, RZ, -R76 ;  /* 0x000000ffff4cb224 */ /* 0x000fe200078e0a4c */
[C---:B------:R-:W-:Y:S01]  /*45a0*/  ISETP.GT.U32.AND P3, PT, R238.reuse, R80, PT ;  /* 0x00000050ee00720c */ /* 0x040fe20003f64070 */
[----:B------:R-:W-:-:S02]  /*45b0*/  IMAD R82, R238, R4, R7 ;  /* 0x00000004ee527224 */ /* 0x000fc400078e0207 */
[----:B------:R-:W-:Y:S01]  /*45c0*/  @!P4 IMAD.MOV R77, RZ, RZ, -R77 ;  /* 0x000000ffff4dc224 */ /* 0x000fe200078e0a4d */
[C---:B------:R-:W-:Y:S01]  /*45d0*/  ISETP.GT.U32.AND P4, PT, R238.reuse, R81, PT ;  /* 0x00000051ee00720c */ /* 0x040fe20003f84070 */
[--C-:B------:R-:W-:Y:S01]  /*45e0*/  @!P6 IMAD.IADD R79, R79, 0x1, -R238.reuse ;  /* 0x000000014f4fe824 */ /* 0x100fe200078e0aee */
[----:B------:R-:W-:Y:S01]  /*45f0*/  ISETP.GT.U32.AND P6, PT, R238, R82, PT ;  /* 0x00000052ee00720c */ /* 0x000fe20003fc4070 */
[----:B------:R-:W-:Y:S02]  /*4600*/  VIADD R4, R152, 0x54 ;  /* 0x0000005498047836 */ /* 0x000fe40000000000 */
[--C-:B------:R-:W-:Y:S01]  /*4610*/  @!P0 IMAD.IADD R78, R78, 0x1, -R238.reuse ;  /* 0x000000014e4e8824 */ /* 0x100fe200078e0aee */
[----:B------:R-:W-:Y:S01]  /*4620*/  ISETP.GE.AND P0, PT, R6, RZ, PT ;  /* 0x000000ff0600720c */ /* 0x000fe20003f06270 */
[----:B------:R-:W-:Y:S01]  /*4630*/  @!P5 IMAD.MOV R75, RZ, RZ, -R75 ;  /* 0x000000ffff4bd224 */ /* 0x000fe200078e0a4b */
[----:B------:R-:W-:Y:S01]  /*4640*/  IABS R83, R4 ;  /* 0x0000000400537213 */ /* 0x000fe20000000000 */
[--C-:B------:R-:W-:Y:S01]  /*4650*/  @!P3 IMAD.IADD R80, R80, 0x1, -R238.reuse ;  /* 0x000000015050b824 */ /* 0x100fe200078e0aee */
[C---:B------:R-:W-:Y:S01]  /*4660*/  IADD3 R6, R152.reuse, 0x55, RZ ;  /* 0x0000005598067810 */ /* 0x040fe20007ffe0ff */
[----:B------:R-:W-:Y:S01]  /*4670*/  VIADD R7, R152, 0x56 ;  /* 0x0000005698077836 */ /* 0x000fe20000000000 */
[----:B------:R-:W-:Y:S01]  /*4680*/  ISETP.GT.U32.AND P5, PT, R238, R78, PT ;  /* 0x0000004eee00720c */ /* 0x000fe20003fa4070 */
[----:B------:R-:W-:Y:S01]  /*4690*/  @!P4 IMAD.IADD R81, R81, 0x1, -R238 ;  /* 0x000000015151c824 */ /* 0x000fe200078e0aee */
[----:B------:R-:W-:Y:S01]  /*46a0*/  IABS R5, R6 ;  /* 0x0000000600057213 */ /* 0x000fe20000000000 */
[----:B------:R-:W-:Y:S01]  /*46b0*/  IMAD.HI.U32 R2, R0, R83, RZ ;  /* 0x0000005300027227 */ /* 0x000fe200078e00ff */
[----:B------:R-:W-:-:S02]  /*46c0*/  ISETP.GT.U32.AND P4, PT, R238, R80, PT ;  /* 0x00000050ee00720c */ /* 0x000fc40003f84070 */
[----:B------:R-:W-:Y:S01]  /*46d0*/  IABS R85, R7 ;  /* 0x0000000700557213 */ /* 0x000fe20000000000 */
[----:B------:R-:W-:Y:S01]  /*46e0*/  @!P6 IMAD.IADD R82, R82, 0x1, -R238 ;  /* 0x000000015252e824 */ /* 0x000fe200078e0aee */
[----:B------:R-:W-:Y:S01]  /*46f0*/  ISETP.GT.U32.AND P6, PT, R238, R81, PT ;  /* 0x00000051ee00720c */ /* 0x000fe20003fc4070 */
[----:B------:R-:W-:Y:S01]  /*4700*/  IMAD.MOV R3, RZ, RZ, -R2 ;  /* 0x000000ffff037224 */ /* 0x000fe200078e0a02 */
[----:B------:R-:W-:Y:S01]  /*4710*/  ISETP.GE.AND P3, PT, R9, RZ, PT ;  /* 0x000000ff0900720c */ /* 0x000fe20003f66270 */
[----:B------:R-:W-:-:S04]  /*4720*/  IMAD.HI.U32 R2, R0, R5, RZ ;  /* 0x0000000500027227 */ /* 0x000fc800078e00ff */
[----:B------:R-:W-:Y:S02]  /*4730*/  IMAD R83, R238, R3, R83 ;  /* 0x00000003ee537224 */ /* 0x000fe400078e0253 */
[----:B------:R-:W-:Y:S02]  /*4740*/  IMAD.MOV R2, RZ, RZ, -R2 ;  /* 0x000000ffff027224 */ /* 0x000fe400078e0a02 */
[--C-:B------:R-:W-:Y:S01]  /*4750*/  @!P4 IMAD.IADD R80, R80, 0x1, -R238.reuse ;  /* 0x000000015050c824 */ /* 0x100fe200078e0aee */
[C---:B------:R-:W-:Y:S01]  /*4760*/  ISETP.GT.U32.AND P4, PT, R238.reuse, R83, PT ;  /* 0x00000053ee00720c */ /* 0x040fe20003f84070 */
[----:B------:R-:W-:Y:S02]  /*4770*/  IMAD R84, R238, R2, R5 ;  /* 0x00000002ee547224 */ /* 0x000fe400078e0205 */
[--C-:B------:R-:W-:Y:S02]  /*4780*/  @!P6 IMAD.IADD R81, R81, 0x1, -R238.reuse ;  /* 0x000000015151e824 */ /* 0x100fe400078e0aee */
[----:B------:R-:W-:Y:S01]  /*4790*/  @!P5 IMAD.IADD R78, R78, 0x1, -R238 ;  /* 0x000000014e4ed824 */ /* 0x000fe200078e0aee */
[----:B------:R-:W-:Y:S01]  /*47a0*/  ISETP.GT.U32.AND P6, PT, R238, R84, PT ;  /* 0x00000054ee00720c */ /* 0x000fe20003fc4070 */
[----:B------:R-:W-:Y:S01]  /*47b0*/  IMAD.HI.U32 R2, R0, R85, RZ ;  /* 0x0000005500027227 */ /* 0x000fe200078e00ff */
[----:B------:R-:W-:-:S02]  /*47c0*/  ISETP.GE.AND P5, PT, R8, RZ, PT ;  /* 0x000000ff0800720c */ /* 0x000fc40003fa6270 */
[----:B------:R-:W-:Y:S01]  /*47d0*/  @!P1 IADD3 R78, -R78, RZ, RZ ;  /* 0x000000ff4e4e9210 */ /* 0x000fe20007ffe1ff */
[----:B------:R-:W-:Y:S01]  /*47e0*/  VIADD R8, R152, 0x57 ;  /* 0x0000005798087836 */ /* 0x000fe20000000000 */
[----:B------:R-:W-:Y:S01]  /*47f0*/  IADD3 R3, -R2, RZ, RZ ;  /* 0x000000ff02037210 */ /* 0x000fe20007ffe1ff */
[--C-:B------:R-:W-:Y:S01]  /*4800*/  @!P4 IMAD.IADD R83, R83, 0x1, -R238.reuse ;  /* 0x000000015353c824 */ /* 0x100fe200078e0aee */
[----:B------:R-:W-:Y:S01]  /*4810*/  ISETP.GT.U32.AND P1, PT, R238, R82, PT ;  /* 0x00000052ee00720c */ /* 0x000fe20003f24070 */
[----:B------:R-:W-:Y:S01]  /*4820*/  VIADD R9, R152, 0x58 ;  /* 0x0000005898097836 */ /* 0x000fe20000000000 */
[----:B------:R-:W-:Y:S01]  /*4830*/  IABS R5, R8 ;  /* 0x0000000800057213 */ /* 0x000fe20000000000 */
[----:B------:R-:W-:Y:S01]  /*4840*/  IMAD R85, R238, R3, R85 ;  /* 0x00000003ee557224 */ /* 0x000fe200078e0255 */
[----:B------:R-:W-:Y:S01]  /*4850*/  ISETP.GE.AND P4, PT, R6, RZ, PT ;  /* 0x000000ff0600720c */ /* 0x000fe20003f86270 */
[----:B------:R-:W-:Y:S01]  /*4860*/  @!P6 IMAD.IADD R84, R84, 0x1, -R238 ;  /* 0x000000015454e824 */ /* 0x000fe200078e0aee */
[----:B------:R-:W-:Y:S01]  /*4870*/  ISETP.GT.U32.AND P6, PT, R238, R83, PT ;  /* 0x00000053ee00720c */ /* 0x000fe20003fc4070 */
[----:B------:R-:W-:Y:S01]  /*4880*/  IMAD.HI.U32 R2, R0, R5, RZ ;  /* 0x0000000500027227 */ /* 0x000fe200078e00ff */
[----:B------:R-:W-:-:S02]  /*4890*/  IABS R87, R9 ;  /* 0x0000000900577213 */ /* 0x000fc40000000000 */
[----:B------:R-:W-:Y:S01]  /*48a0*/  IADD3 R6, R152, 0x5b, RZ ;  /* 0x0000005b98067810 */ /* 0x000fe20007ffe0ff */
[----:B------:R-:W-:Y:S02]  /*48b0*/  IMAD.MOV R86, RZ, RZ, -R2 ;  /* 0x000000ffff567224 */ /* 0x000fe400078e0a02 */
[----:B------:R-:W-:Y:S01]  /*48c0*/  @!P2 IMAD.MOV R79, RZ, RZ, -R79 ;  /* 0x000000ffff4fa224 */ /* 0x000fe200078e0a4f */
[C---:B------:R-:W-:Y:S01]  /*48d0*/  ISETP.GT.U32.AND P2, PT, R238.reuse, R85, PT ;  /* 0x00000055ee00720c */ /* 0x040fe20003f44070 */
[C---:B------:R-:W-:Y:S01]  /*48e0*/  IMAD R86, R238.reuse, R86, R5 ;  /* 0x00000056ee567224 */ /* 0x040fe200078e0205 */
[----:B------:R-:W-:Y:S01]  /*48f0*/  IABS R5, R6 ;  /* 0x0000000600057213 */ /* 0x000fe20000000000 */
[----:B------:R-:W-:Y:S01]  /*4900*/  @!P0 IMAD.MOV R80, RZ, RZ, -R80 ;  /* 0x000000ffff508224 */ /* 0x000fe200078e0a50 */
[C---:B------:R-:W-:Y:S01]  /*4910*/  ISETP.GT.U32.AND P0, PT, R238.reuse, R84, PT ;  /* 0x00000054ee00720c */ /* 0x040fe20003f04070 */
[----:B------:R-:W-:Y:S01]  /*4920*/  @!P6 IMAD.IADD R83, R83, 0x1, -R238 ;  /* 0x000000015353e824 */ /* 0x000fe200078e0aee */
[----:B------:R-:W-:Y:S01]  /*4930*/  ISETP.GT.U32.AND P6, PT, R238, R86, PT ;  /* 0x00000056ee00720c */ /* 0x000fe20003fc4070 */
[----:B------:R-:W-:-:S04]  /*4940*/  IMAD.HI.U32 R2, R0, R87, RZ ;  /* 0x0000005700027227 */ /* 0x000fc800078e00ff */
[----:B------:R-:W-:Y:S01]  /*4950*/  @!P1 IMAD.IADD R82, R82, 0x1, -R238 ;  /* 0x0000000152529824 */ /* 0x000fe200078e0aee */
[----:B------:R-:W-:Y:S01]  /*4960*/  ISETP.GE.AND P1, PT, R4, RZ, PT ;  /* 0x000000ff0400720c */ /* 0x000fe20003f26270 */
[----:B------:R-:W-:Y:S02]  /*4970*/  VIADD R4, R152, 0x59 ;  /* 0x0000005998047836 */ /* 0x000fe40000000000 */
[----:B------:R-:W-:Y:S01]  /*4980*/  IMAD.MOV R2, RZ, RZ, -R2 ;  /* 0x000000ffff027224 */ /* 0x000fe200078e0a02 */
[----:B------:R-:W-:Y:S01]  /*4990*/  @!P3 IADD3 R82, -R82, RZ, RZ ;  /* 0x000000ff5252b210 */ /* 0x000fe20007ffe1ff */
[--C-:B------:R-:W-:Y:S01]  /*49a0*/  @!P2 IMAD.IADD R85, R85, 0x1, -R238.reuse ;  /* 0x000000015555a824 */ /* 0x100fe200078e0aee */
[----:B------:R-:W-:Y:S01]  /*49b0*/  IABS R3, R4 ;  /* 0x0000000400037213 */ /* 0x000fe20000000000 */
[--C-:B------:R-:W-:Y:S01]  /*49c0*/  @!P0 IMAD.IADD R84, R84, 0x1, -R238.reuse ;  /* 0x0000000154548824 */ /* 0x100fe200078e0aee */
[----:B------:R-:W-:Y:S01]  /*49d0*/  ISETP.GE.AND P2, PT, R4, RZ, PT ;  /* 0x000000ff0400720c */ /* 0x000fe20003f46270 */
[----:B------:R-:W-:Y:S01]  /*49e0*/  IMAD R87, R238, R2, R87 ;  /* 0x00000002ee577224 */ /* 0x000fe200078e0257 */
[----:B------:R-:W-:Y:S01]  /*49f0*/  ISETP.GE.AND P3, PT, R8, RZ, PT ;  /* 0x000000ff0800720c */ /* 0x000fe20003f66270 */
[----:B------:R-:W-:Y:S01]  /*4a00*/  @!P6 IMAD.IADD R86, R86, 0x1, -R238 ;  /* 0x000000015656e824 */ /* 0x000fe200078e0aee */
[C---:B------:R-:W-:Y:S01]  /*4a10*/  ISETP.GT.U32.AND P6, PT, R238.reuse, R85, PT ;  /* 0x00000055ee00720c */ /* 0x040fe20003fc4070 */
[----:B------:R-:W-:Y:S01]  /*4a20*/  @!P4 IMAD.MOV R84, RZ, RZ, -R84 ;  /* 0x000000ffff54c224 */ /* 0x000fe200078e0a54 */
[----:B------:R-:W-:Y:S01]  /*4a30*/  ISETP.GT.U32.AND P4, PT, R238, R87, PT ;  /* 0x00000057ee00720c */ /* 0x000fe20003f84070 */
[----:B------:R-:W-:Y:S01]  /*4a40*/  IMAD.HI.U32 R2, R0, R3, RZ ;  /* 0x0000000300027227 */ /* 0x000fe200078e00ff */
[----:B------:R-:W-:-:S03]  /*4a50*/  ISETP.GE.AND P0, PT, R9, RZ, PT ;  /* 0x000000ff0900720c */ /* 0x000fc60003f06270 */
[----:B------:R-:W-:Y:S01]  /*4a60*/  @!P5 IMAD.MOV R81, RZ, RZ, -R81 ;  /* 0x000000ffff51d224 */ /* 0x000fe200078e0a51 */
[----:B------:R-:W-:Y:S01]  /*4a70*/  ISETP.GE.AND P5, PT, R7, RZ, PT ;  /* 0x000000ff0700720c */ /* 0x000fe20003fa6270 */
[----:B------:R-:W-:Y:S01]  /*4a80*/  @!P1 IMAD.MOV R83, RZ, RZ, -R83 ;  /* 0x000000ffff539224 */ /* 0x000fe200078e0a53 */
[----:B------:R-:W-:Y:S01]  /*4a90*/  ISETP.GT.U32.AND P1, PT, R238, R86, PT ;  /* 0x00000056ee00720c */ /* 0x000fe20003f24070 */
[----:B------:R-:W-:Y:S02]  /*4aa0*/  IMAD.MOV R2, RZ, RZ, -R2 ;  /* 0x000000ffff027224 */ /* 0x000fe400078e0a02 */
[----:B------:R-:W-:Y:S02]  /*4ab0*/  VIADD R4, R152, 0x5a ;  /* 0x0000005a98047836 */ /* 0x000fe40000000000 */
[C---:B------:R-:W-:Y:S02]  /*4ac0*/  IMAD R88, R238.reuse, R2, R3 ;  /* 0x00000002ee587224 */ /* 0x040fe400078e0203 */
[--C-:B------:R-:W-:Y:S01]  /*4ad0*/  @!P6 IMAD.IADD R85, R85, 0x1, -R238.reuse ;  /* 0x000000015555e824 */ /* 0x100fe200078e0aee */
[----:B------:R-:W-:Y:S01]  /*4ae0*/  IABS R89, R4 ;  /* 0x0000000400597213 */ /* 0x000fe20000000000 */
[----:B------:R-:W-:Y:S01]  /*4af0*/  @!P4 IMAD.IADD R87, R87, 0x1, -R238 ;  /* 0x000000015757c824 */ /* 0x000fe200078e0aee */
[----:B------:R-:W-:Y:S01]  /*4b00*/  ISETP.GT.U32.AND P6, PT, R238, R88, PT ;  /* 0x00000058ee00720c */ /* 0x000fe20003fc4070 */
[----:B------:R-:W-:Y:S01]  /*4b10*/  @!P5 IMAD.MOV R85, RZ, RZ, -R85 ;  /* 0x000000ffff55d224 */ /* 0x000fe200078e0a55 */
[----:B------:R-:W-:Y:S01]  /*4b20*/  ISETP.GE.AND P4, PT, R6, RZ, PT ;  /* 0x000000ff0600720c */ /* 0x000fe20003f86270 */
[----:B------:R-:W-:Y:S01]  /*4b30*/  IMAD.HI.U32 R2, R0, R89, RZ ;  /* 0x0000005900027227 */ /* 0x000fe200078e00ff */
[----:B------:R-:W-:-:S02]  /*4b40*/  @!P1 IADD3 R86, R86, -R238, RZ ;  /* 0x800000ee56569210 */ /* 0x000fc40007ffe0ff */
[----:B------:R-:W-:Y:S01]  /*4b50*/  ISETP.GT.U32.AND P5, PT, R238, R87, PT ;  /* 0x00000057ee00720c */ /* 0x000fe20003fa4070 */
[----:B------:R-:W-:Y:S01]  /*4b60*/  IMAD.HI.U32 R3, R0, R5, RZ ;  /* 0x0000000500037227 */ /* 0x000fe200078e00ff */
[----:B------:R-:W-:-:S03]  /*4b70*/  ISETP.GE.AND P1, PT, R4, RZ, PT ;  /* 0x000000ff0400720c */ /* 0x000fc60003f26270 */
[----:B------:R-:W-:Y:S02]  /*4b80*/  IMAD.MOV R4, RZ, RZ, -R2 ;  /* 0x000000ffff047224 */ /* 0x000fe400078e0a02 */
[----:B------:R-:W-:Y:S02]  /*4b90*/  VIADD R8, R152, 0x5c ;  /* 0x0000005c98087836 */ /* 0x000fe40000000000 */
[----:B------:R-:W-:Y:S02]  /*4ba0*/  IMAD.MOV R3, RZ, RZ, -R3 ;  /* 0x000000ffff037224 */ /* 0x000fe400078e0a03 */
[----:B------:R-:W-:Y:S01]  /*4bb0*/  IMAD R89, R238, R4, R89 ;  /* 0x00000004ee597224 */ /* 0x000fe200078e0259 */
[----:B------:R-:W-:Y:S01]  /*4bc0*/  IABS R91, R8 ;  /* 0x00000008005b7213 */ /* 0x000fe20000000000 */
[----:B------:R-:W-:Y:S01]  /*4bd0*/  @!P6 IMAD.IADD R88, R88, 0x1, -R238 ;  /* 0x000000015858e824 */ /* 0x000fe200078e0aee */
[----:B------:R-:W-:Y:S01]  /*4be0*/  IADD3 R4, R152, 0x5d, RZ ;  /* 0x0000005d98047810 */ /* 0x000fe20007ffe0ff */
[----:B------:R-:W-:-:S02]  /*4bf0*/  IMAD R90, R238, R3, R5 ;  /* 0x00000003ee5a7224 */ /* 0x000fc400078e0205 */
[----:B------:R-:W-:Y:S01]  /*4c00*/  @!P3 IMAD.MOV R86, RZ, RZ, -R86 ;  /* 0x000000ffff56b224 */ /* 0x000fe200078e0a56 */
[C---:B------:R-:W-:Y:S01]  /*4c10*/  ISETP.GT.U32.AND P3, PT, R238.reuse, R89, PT ;  /* 0x00000059ee00720c */ /* 0x040fe20003f64070 */
[----:B------:R-:W-:Y:S01]  /*4c20*/  @!P5 IMAD.IADD R87, R87, 0x1, -R238 ;  /* 0x000000015757d824 */ /* 0x000fe200078e0aee */
[----:B------:R-:W-:Y:S01]  /*4c30*/  ISETP.GT.U32.AND P6, PT, R238, R88, PT ;  /* 0x00000058ee00720c */ /* 0x000fe20003fc4070 */
[----:B------:R-:W-:Y:S01]  /*4c40*/  IMAD.HI.U32 R2, R0, R91, RZ ;  /* 0x0000005b00027227 */ /* 0x000fe200078e00ff */
[----:B------:R-:W-:Y:S02]  /*4c50*/  ISETP.GT.U32.AND P5, PT, R238, R90, PT ;  /* 0x0000005aee00720c */ /* 0x000fe40003fa4070 */
[----:B------:R-:W-:Y:S01]  /*4c60*/  IABS R5, R4 ;  /* 0x0000000400057213 */ /* 0x000fe20000000000 */
[----:B------:R-:W-:Y:S02]  /*4c70*/  IMAD.MOV R2, RZ, RZ, -R2 ;  /* 0x000000ffff027224 */ /* 0x000fe400078e0a02 */
[----:B------:R-:W-:-:S02]  /*4c80*/  VIADD R6, R152, 0x5e ;  /* 0x0000005e98067836 */ /* 0x000fc40000000000 */
[----:B------:R-:W-:Y:S02]  /*4c90*/  IMAD R91, R238, R2, R91 ;  /* 0x00000002ee5b7224 */ /* 0x000fe400078e025b */
[----:B------:R-:W-:Y:S01]  /*4ca0*/  @!P3 IADD3 R89, R89, -R238, RZ ;  /* 0x800000ee5959b210 */ /* 0x000fe20007ffe0ff */
[----:B------:R-:W-:Y:S01]  /*4cb0*/  IMAD.HI.U32 R2, R0, R5, RZ ;  /* 0x0000000500027227 */ /* 0x000fe200078e00ff */
[----:B------:R-:W-:Y:S02]  /*4cc0*/  IABS R93, R6 ;  /* 0x00000006005d7213 */ /* 0x000fe40000000000 */
[----:B------:R-:W-:Y:S01]  /*4cd0*/  ISETP.GE.AND P3, PT, R8, RZ, PT ;  /* 0x000000ff0800720c */ /* 0x000fe20003f66270 */
[--C-:B------:R-:W-:Y:S01]  /*4ce0*/  @!P6 IMAD.IADD R88, R88, 0x1, -R238.reuse ;  /* 0x000000015858e824 */ /* 0x100fe200078e0aee */
[----:B------:R-:W-:Y:S01]  /*4cf0*/  ISETP.GT.U32.AND P6, PT, R238, R91, PT ;  /* 0x0000005bee00720c */ /* 0x000fe20003fc4070 */
[----:B------:R-:W-:Y:S01]  /*4d00*/  @!P5 IMAD.IADD R90, R90, 0x1, -R238 ;  /* 0x000000015a5ad824 */ /* 0x000fe200078e0aee */
[----:B------:R-:W-:Y:S01]  /*4d10*/  ISETP.GT.U32.AND P5, PT, R238, R89, PT ;  /* 0x00000059ee00720c */ /* 0x000fe20003fa4070 */
[----:B------:R-:W-:-:S02]  /*4d20*/  IMAD.MOV R2, RZ, RZ, -R2 ;  /* 0x000000ffff027224 */ /* 0x000fc400078e0a02 */
[----:B------:R-:W-:-:S04]  /*4d30*/  IMAD.HI.U32 R3, R0, R93, RZ ;  /* 0x0000005d00037227 */ /* 0x000fc800078e00ff */
[C---:B------:R-:W-:Y:S02]  /*4d40*/  IMAD R92, R238.reuse, R2, R5 ;  /* 0x00000002ee5c7224 */ /* 0x040fe400078e0205 */
[----:B------:R-:W-:Y:S02]  /*4d50*/  IMAD.MOV R3, RZ, RZ, -R3 ;  /* 0x000000ffff037224 */ /* 0x000fe400078e0a03 */
[----:B------:R-:W-:Y:S01]  /*4d60*/  @!P6 IMAD.IADD R91, R91, 0x1, -R238 ;  /* 0x000000015b5be824 */ /* 0x000fe200078e0aee */
[C---:B------:R-:W-:Y:S01]  /*4d70*/  ISETP.GT.U32.AND P6, PT, R238.reuse, R90, PT ;  /* 0x0000005aee00720c */ /* 0x040fe20003fc4070 */
[----:B------:R-:W-:Y:S01]  /*4d80*/  IMAD R93, R238, R3, R93 ;  /* 0x00000003ee5d7224 */ /* 0x000fe200078e025d */
[----:B------:R-:W-:Y:S01]  /*4d90*/  @!P5 IADD3 R89, R89, -R238, RZ ;  /* 0x800000ee5959d210 */ /* 0x000fe20007ffe0ff */
[----:B------:R-:W-:Y:S01]  /*4da0*/  IMAD.HI.U32 R3, R0, R95, RZ ;  /* 0x0000005f00037227 */ /* 0x000fe200078e00ff */
[----:B------:R-:W-:-:S03]  /*4db0*/  ISETP.GT.U32.AND P5, PT, R238, R92, PT ;  /* 0x0000005cee00720c */ /* 0x000fc60003fa4070 */
[----:B------:R-:W-:Y:S02]  /*4dc0*/  VIADD R9, R152, 0x5f ;  /* 0x0000005f98097836 */ /* 0x000fe40000000000 */
[----:B------:R-:W-:Y:S02]  /*4dd0*/  IMAD.MOV R3, RZ, RZ, -R3 ;  /* 0x000000ffff037224 */ /* 0x000fe400078e0a03 */
[----:B------:R-:W-:Y:S01]  /*4de0*/  @!P0 IMAD.MOV R87, RZ, RZ, -R87 ;  /* 0x000000ffff578224 */ /* 0x000fe200078e0a57 */
[----:B------:R-:W-:Y:S01]  /*4df0*/  ISETP.GT.U32.AND P0, PT, R238, R91, PT ;  /* 0x0000005bee00720c */ /* 0x000fe20003f04070 */
[--C-:B------:R-:W-:Y:S01]  /*4e00*/  @!P6 IMAD.IADD R90, R90, 0x1, -R238.reuse ;  /* 0x000000015a5ae824 */ /* 0x100fe200078e0aee */
[C---:B------:R-:W-:Y:S01]  /*4e10*/  ISETP.GT.U32.AND P6, PT, R238.reuse, R93, PT ;  /* 0x0000005dee00720c */ /* 0x040fe20003fc4070 */
[----:B------:R-:W-:Y:S01]  /*4e20*/  IMAD R95, R238, R3, R95 ;  /* 0x00000003ee5f7224 */ /* 0x000fe200078e025f */
[----:B------:R-:W-:Y:S01]  /*4e30*/  IABS R7, R9 ;  /* 0x0000000900077213 */ /* 0x000fe20000000000 */
[----:B------:R-:W-:-:S02]  /*4e40*/  @!P5 IMAD.IADD R92, R92, 0x1, -R238 ;  /* 0x000000015c5cd824 */ /* 0x000fc400078e0aee */
[----:B------:R-:W-:Y:S02]  /*4e50*/  VIADD R5, R152, 0x61 ;  /* 0x0000006198057836 */ /* 0x000fe40000000000 */
[----:B------:R-:W-:Y:S01]  /*4e60*/  @!P2 IMAD.MOV R88, RZ, RZ, -R88 ;  /* 0x000000ffff58a224 */ /* 0x000fe200078e0a58 */
[----:B------:R-:W-:Y:S01]  /*4e70*/  ISETP.GE.AND P2, PT, R4, RZ, PT ;  /* 0x000000ff0400720c */ /* 0x000fe20003f46270 */
[----:B------:R-:W-:Y:S01]  /*4e80*/  @!P1 IMAD.MOV R89, RZ, RZ, -R89 ;  /* 0x000000ffff599224 */ /* 0x000fe200078e0a59 */
[C---:B------:R-:W-:Y:S01]  /*4e90*/  ISETP.GT.U32.AND P1, PT, R238.reuse, R92, PT ;  /* 0x0000005cee00720c */ /* 0x040fe20003f24070 */
[----:B------:R-:W-:Y:S01]  /*4ea0*/  @!P4 IMAD.MOV R90, RZ, RZ, -R90 ;  /* 0x000000ffff5ac224 */ /* 0x000fe200078e0a5a */
[----:B------:R-:W-:Y:S01]  /*4eb0*/  ISETP.GT.U32.AND P4, PT, R238, R95, PT ;  /* 0x0000005fee00720c */ /* 0x000fe20003f84070 */
[----:B------:R-:W-:Y:S01]  /*4ec0*/  IMAD.HI.U32 R2, R0, R7, RZ ;  /* 0x0000000700027227 */ /* 0x000fe200078e00ff */
[----:B------:R-:W-:-:S03]  /*4ed0*/  IABS R4, R5 ;  /* 0x0000000500047213 */ /* 0x000fc60000000000 */
[----:B------:R-:W-:Y:S01]  /*4ee0*/  IMAD.MOV R2, RZ, RZ, -R2 ;  /* 0x000000ffff027224 */ /* 0x000fe200078e0a02 */
[----:B------:R-:W-:Y:S01]  /*4ef0*/  MOV R3, R4 ;  /* 0x0000000400037202 */ /* 0x000fe20000000f00 */
[--C-:B------:R-:W-:Y:S01]  /*4f00*/  @!P0 IMAD.IADD R91, R91, 0x1, -R238.reuse ;  /* 0x000000015b5b8824 */ /* 0x100fe200078e0aee */
[----:B------:R-:W-:Y:S01]  /*4f10*/  ISETP.GE.AND P0, PT, R6, RZ, PT ;  /* 0x000000ff0600720c */ /* 0x000fe20003f06270 */
[----:B------:R-:W-:Y:S02]  /*4f20*/  @!P6 IMAD.IADD R93, R93, 0x1, -R238 ;  /* 0x000000015d5de824 */ /* 0x000fe400078e0aee */
[----:B------:R-:W-:Y:S01]  /*4f30*/  IMAD R94, R238, R2, R7 ;  /* 0x00000002ee5e7224 */ /* 0x000fe200078e0207 */
[----:B------:R-:W-:Y:S01]  /*4f40*/  @!P3 IADD3 R91, -R91, RZ, RZ ;  /* 0x000000ff5b5bb210 */ /* 0x000fe20007ffe1ff */
[----:B------:R-:W-:Y:S01]  /*4f50*/  VIADD R6, R152, 0x62 ;  /* 0x0000006298067836 */ /* 0x000fe20000000000 */
[----:B------:R-:W-:Y:S01]  /*4f60*/  ISETP.GT.U32.AND P6, PT, R238, R93, PT ;  /* 0x0000005dee00720c */ /* 0x000fe20003fc4070 */
[----:B------:R-:W-:Y:S01]  /*4f70*/  IMAD.HI.U32 R2, R0, R3, RZ ;  /* 0x0000000300027227 */ /* 0x000fe200078e00ff */
[----:B------:R-:W-:-:S02]  /*4f80*/  ISETP.GT.U32.AND P5, PT, R238, R94, PT ;  /* 0x0000005eee00720c */ /* 0x000fc40003fa4070 */
[----:B------:R-:W-:Y:S01]  /*4f90*/  IABS R97, R6 ;  /* 0x0000000600617213 */ /* 0x000fe20000000000 */
[--C-:B------:R-:W-:Y:S01]  /*4fa0*/  @!P1 IMAD.IADD R92, R92, 0x1, -R238.reuse ;  /* 0x000000015c5c9824 */ /* 0x100fe200078e0aee */
[----:B------:R-:W-:Y:S01]  /*4fb0*/  ISETP.GE.AND P3, PT, R9, RZ, PT ;  /* 0x000000ff0900720c */ /* 0x000fe20003f66270 */
[----:B------:R-:W-:Y:S01]  /*4fc0*/  @!P4 IMAD.IADD R95, R95, 0x1, -R238 ;  /* 0x000000015f5fc824 */ /* 0x000fe200078e0aee */
[----:B------:R-:W-:Y:S01]  /*4fd0*/  ISETP.GE.AND P4, PT, R5, RZ, PT ;  /* 0x000000ff0500720c */ /* 0x000fe20003f86270 */
[----:B------:R-:W-:Y:S01]  /*4fe0*/  IMAD.MOV R2, RZ, RZ, -R2 ;  /* 0x000000ffff027224 */ /* 0x000fe200078e0a02 */
[----:B------:R-:W-:Y:S01]  /*4ff0*/  ISETP.GE.AND P1, PT, R10, RZ, PT ;  /* 0x000000ff0a00720c */ /* 0x000fe20003f26270 */
[----:B------:R-:W-:Y:S01]  /*5000*/  @!P2 IMAD.MOV R92, RZ, RZ, -R92 ;  /* 0x000000ffff5ca224 */ /* 0x000fe200078e0a5c */
[C---:B------:R-:W-:Y:S01]  /*5010*/  ISETP.GT.U32.AND P2, PT, R238.reuse, R95, PT ;  /* 0x0000005fee00720c */ /* 0x040fe20003f44070 */
[----:B------:R-:W-:Y:S01]  /*5020*/  IMAD R96, R238, R2, R3 ;  /* 0x00000002ee607224 */ /* 0x000fe200078e0203 */
[----:B------:R-:W-:Y:S01]  /*5030*/  IADD3 R9, R152, 0x69, RZ ;  /* 0x0000006998097810 */ /* 0x000fe20007ffe0ff */
[----:B------:R-:W-:-:S04]  /*5040*/  IMAD.HI.U32 R2, R0, R97, RZ ;  /* 0x0000006100027227 */ /* 0x000fc800078e00ff */
[----:B------:R-:W-:Y:S02]  /*5050*/  IMAD.MOV R2, RZ, RZ, -R2 ;  /* 0x000000ffff027224 */ /* 0x000fe400078e0a02 */
[--C-:B------:R-:W-:Y:S01]  /*5060*/  @!P6 IMAD.IADD R93, R93, 0x1, -R238.reuse ;  /* 0x000000015d5de824 */ /* 0x100fe200078e0aee */
[C---:B------:R-:W-:Y:S01]  /*5070*/  ISETP.GT.U32.AND P6, PT, R238.reuse, R96, PT ;  /* 0x00000060ee00720c */ /* 0x040fe20003fc4070 */
[----:B------:R-:W-:Y:S01]  /*5080*/  IMAD R97, R238, R2, R97 ;  /* 0x00000002ee617224 */ /* 0x000fe200078e0261 */
[----:B------:R-:W-:Y:S01]  /*5090*/  IADD3 R2, R152, 0x63, RZ ;  /* 0x0000006398027810 */ /* 0x000fe20007ffe0ff */
[--C-:B------:R-:W-:Y:S02]  /*50a0*/  @!P5 IMAD.IADD R94, R94, 0x1, -R238.reuse ;  /* 0x000000015e5ed824 */ /* 0x100fe400078e0aee */
[--C-:B------:R-:W-:Y:S01]  /*50b0*/  @!P2 IMAD.IADD R95, R95, 0x1, -R238.reuse ;  /* 0x000000015f5fa824 */ /* 0x100fe200078e0aee */
[----:B------:R-:W-:Y:S01]  /*50c0*/  ISETP.GT.U32.AND P2, PT, R238, R97, PT ;  /* 0x00000061ee00720c */ /* 0x000fe20003f44070 */
[----:B------:R-:W-:Y:S01]  /*50d0*/  VIADD R4, R152, 0x65 ;  /* 0x0000006598047836 */ /* 0x000fe20000000000 */
[----:B------:R-:W-:Y:S01]  /*50e0*/  ISETP.GT.U32.AND P5, PT, R238, R94, PT ;  /* 0x0000005eee00720c */ /* 0x000fe20003fa4070 */
[----:B------:R-:W-:Y:S01]  /*50f0*/  VIADD R3, R152, 0x64 ;  /* 0x0000006498037836 */ /* 0x000fe20000000000 */
[----:B------:R-:W-:Y:S01]  /*5100*/  IABS R5, R2 ;  /* 0x0000000200057213 */ /* 0x000fe20000000000 */
[----:B------:R-:W-:Y:S01]  /*5110*/  @!P0 IMAD.MOV R93, RZ, RZ, -R93 ;  /* 0x000000ffff5d8224 */ /* 0x000fe200078e0a5d */
[----:B------:R-:W-:Y:S01]  /*5120*/  ISETP.GE.AND P0, PT, R2, RZ, PT ;  /* 0x000000ff0200720c */ /* 0x000fe20003f06270 */
[----:B------:R-:W-:Y:S01]  /*5130*/  @!P6 IMAD.IADD R96, R96, 0x1, -R238 ;  /* 0x000000016060e824 */ /* 0x000fe200078e0aee */
[----:B------:R-:W-:Y:S01]  /*5140*/  IABS R7, R4 ;  /* 0x0000000400077213 */ /* 0x000fe20000000000 */
[----:B------:R-:W-:Y:S01]  /*5150*/  IMAD.HI.U32 R2, R0, R5, RZ ;  /* 0x0000000500027227 */ /* 0x000fe200078e00ff */
[----:B------:R-:W-:-:S02]  /*5160*/  IABS R99, R3 ;  /* 0x0000000300637213 */ /* 0x000fc40000000000 */
[----:B------:R-:W-:Y:S01]  /*5170*/  ISETP.GT.U32.AND P6, PT, R238, R96, PT ;  /* 0x00000060ee00720c */ /* 0x000fe20003fc4070 */
[--C-:B------:R-:W-:Y:S02]  /*5180*/  @!P2 IMAD.IADD R97, R97, 0x1, -R238.reuse ;  /* 0x000000016161a824 */ /* 0x100fe400078e0aee */
[----:B------:R-:W-:Y:S01]  /*5190*/  @!P5 IMAD.IADD R94, R94, 0x1, -R238 ;  /* 0x000000015e5ed824 */ /* 0x000fe200078e0aee */
[----:B------:R-:W-:Y:S01]  /*51a0*/  ISETP.GE.AND P5, PT, R6, RZ, PT ;  /* 0x000000ff0600720c */ /* 0x000fe20003fa6270 */
[----:B------:R-:W-:Y:S01]  /*51b0*/  IMAD.MOV R98, RZ, RZ, -R2 ;  /* 0x000000ffff627224 */ /* 0x000fe200078e0a02 */
[----:B------:R-:W-:Y:S01]  /*51c0*/  ISETP.GT.U32.AND P2, PT, R238, R97, PT ;  /* 0x00000061ee00720c */ /* 0x000fe20003f44070 */
[----:B------:R-:W-:Y:S01]  /*51d0*/  IMAD.HI.U32 R2, R0, R99, RZ ;  /* 0x0000006300027227 */ /* 0x000fe200078e00ff */
[----:B------:R-:W-:Y:S02]  /*51e0*/  @!P3 IADD3 R94, -R94, RZ, RZ ;  /* 0x000000ff5e5eb210 */ /* 0x000fe40007ffe1ff */
[----:B------:R-:W-:Y:S01]  /*51f0*/  ISETP.GE.AND P3, PT, R3, RZ, PT ;  /* 0x000000ff0300720c */ /* 0x000fe20003f66270 */
[----:B------:R-:W-:-:S04]  /*5200*/  IMAD.HI.U32 R3, R0, R7, RZ ;  /* 0x0000000700037227 */ /* 0x000fc800078e00ff */
[--C-:B------:R-:W-:Y:S02]  /*5210*/  @!P6 IMAD.IADD R96, R96, 0x1, -R238.reuse ;  /* 0x000000016060e824 */ /* 0x100fe400078e0aee */
[----:B------:R-:W-:Y:S02]  /*5220*/  IMAD R98, R238, R98, R5 ;  /* 0x00000062ee627224 */ /* 0x000fe400078e0205 */
[----:B------:R-:W-:Y:S01]  /*5230*/  IMAD.MOV R3, RZ, RZ, -R3 ;  /* 0x000000ffff037224 */ /* 0x000fe200078e0a03 */
[----:B------:R-:W-:Y:S01]  /*5240*/  @!P4 IADD3 R96, -R96, RZ, RZ ;  /* 0x000000ff6060c210 */ /* 0x000fe20007ffe1ff */
[----:B------:R-:W-:Y:S01]  /*5250*/  @!P2 IMAD.IADD R97, R97, 0x1, -R238 ;  /* 0x000000016161a824 */ /* 0x000fe200078e0aee */
[C---:B------:R-:W-:Y:S01]  /*5260*/  ISETP.GT.U32.AND P4, PT, R238.reuse, R98, PT ;  /* 0x00000062ee00720c */ /* 0x040fe20003f84070 */
[----:B------:R-:W-:Y:S02]  /*5270*/  IMAD R100, R238, R3, R7 ;  /* 0x00000003ee647224 */ /* 0x000fe400078e0207 */
[----:B------:R-:W-:-:S02]  /*5280*/  @!P5 IMAD.MOV R97, RZ, RZ, -R97 ;  /* 0x000000ffff61d224 */ /* 0x000fc400078e0a61 */
[----:B------:R-:W-:Y:S01]  /*5290*/  @!P1 IMAD.MOV R95, RZ, RZ, -R95 ;  /* 0x000000ffff5f9224 */ /* 0x000fe200078e0a5f */
[----:B------:R-:W-:Y:S01]  /*52a0*/  ISETP.GT.U32.AND P5, PT, R238, R100, PT ;  /* 0x00000064ee00720c */ /* 0x000fe20003fa4070 */
[----:B------:R-:W-:Y:S01]  /*52b0*/  VIADD R6, R152, 0x66 ;  /* 0x0000006698067836 */ /* 0x000fe20000000000 */
[----:B------:R-:W-:Y:S01]  /*52c0*/  ISETP.GE.AND P1, PT, R4, RZ, PT ;  /* 0x000000ff0400720c */ /* 0x000fe20003f26270 */
[----:B------:R-:W-:Y:S02]  /*52d0*/  IMAD.MOV R4, RZ, RZ, -R2 ;  /* 0x000000ffff047224 */ /* 0x000fe400078e0a02 */
[----:B------:R-:W-:Y:S01]  /*52e0*/  VIADD R8, R152, 0x68 ;  /* 0x0000006898087836 */ /* 0x000fe20000000000 */
[----:B------:R-:W-:Y:S01]  /*52f0*/  IABS R101, R6 ;  /* 0x0000000600657213 */ /* 0x000fe20000000000 */
[----:B------:R-:W-:Y:S01]  /*5300*/  IMAD R99, R238, R4, R99 ;  /* 0x00000004ee637224 */ /* 0x000fe200078e0263 */
[----:B------:R-:W-:Y:S01]  /*5310*/  ISETP.GE.AND P6, PT, R6, RZ, PT ;  /* 0x000000ff0600720c */ /* 0x000fe20003fc6270 */
[----:B------:R-:W-:Y:S01]  /*5320*/  @!P4 IMAD.IADD R98, R98, 0x1, -R238 ;  /* 0x000000016262c824 */ /* 0x000fe200078e0aee */
[----:B------:R-:W-:Y:S01]  /*5330*/  IABS R103, R8 ;  /* 0x0000000800677213 */ /* 0x000fe20000000000 */
[----:B------:R-:W-:Y:S01]  /*5340*/  IMAD.HI.U32 R2, R0, R101, RZ ;  /* 0x0000006500027227 */ /* 0x000fe200078e00ff */
[----:B------:R-:W-:-:S02]  /*5350*/  ISETP.GT.U32.AND P2, PT, R238, R99, PT ;  /* 0x00000063ee00720c */ /* 0x000fc40003f44070 */
[----:B------:R-:W-:Y:S01]  /*5360*/  ISETP.GT.U32.AND P4, PT, R238, R98, PT ;  /* 0x00000062ee00720c */ /* 0x000fe20003f84070 */
[----:B------:R-:W-:Y:S01]  /*5370*/  @!P5 IMAD.IADD R100, R100, 0x1, -R238 ;  /* 0x000000016464d824 */ /* 0x000fe200078e0aee */
[----:B------:R-:W-:Y:S01]  /*5380*/  IABS R4, R9 ;  /* 0x0000000900047213 */ /* 0x000fe20000000000 */
[----:B------:R-:W-:Y:S02]  /*5390*/  VIADD R6, R152, 0x67 ;  /* 0x0000006798067836 */ /* 0x000fe40000000000 */
[----:B------:R-:W-:Y:S01]  /*53a0*/  IMAD.MOV R2, RZ, RZ, -R2 ;  /* 0x000000ffff027224 */ /* 0x000fe200078e0a02 */
[----:B------:R-:W-:Y:S01]  /*53b0*/  ISETP.GT.U32.AND P5, PT, R238, R100, PT ;  /* 0x00000064ee00720c */ /* 0x000fe20003fa4070 */
[----:B------:R-:W-:Y:S01]  /*53c0*/  IMAD.HI.U32 R3, R0, R103, RZ ;  /* 0x0000006700037227 */ /* 0x000fe200078e00ff */
[----:B------:R-:W-:-:S03]  /*53d0*/  IABS R5, R6 ;  /* 0x0000000600057213 */ /* 0x000fc60000000000 */
[----:B------:R-:W-:Y:S02]  /*53e0*/  IMAD R101, R238, R2, R101 ;  /* 0x00000002ee657224 */ /* 0x000fe400078e0265 */
[----:B------:R-:W-:Y:S02]  /*53f0*/  IMAD.MOV R3, RZ, RZ, -R3 ;  /* 0x000000ffff037224 */ /* 0x000fe400078e0a03 */
[--C-:B------:R-:W-:Y:S02]  /*5400*/  @!P2 IMAD.IADD R99, R99, 0x1, -R238.reuse ;  /* 0x000000016363a824 */ /* 0x100fe400078e0aee */
[----:B------:R-:W-:Y:S01]  /*5410*/  @!P4 IMAD.IADD R98, R98, 0x1, -R238 ;  /* 0x000000016262c824 */ /* 0x000fe200078e0aee */
[C---:B------:R-:W-:Y:S01]  /*5420*/  ISETP.GT.U32.AND P4, PT, R238.reuse, R101, PT ;  /* 0x00000065ee00720c */ /* 0x040fe20003f84070 */
[C---:B------:R-:W-:Y:S01]  /*5430*/  IMAD R103, R238.reuse, R3, R103 ;  /* 0x00000003ee677224 */ /* 0x040fe200078e0267 */
[----:B------:R-:W-:Y:S01]  /*5440*/  ISETP.GT.U32.AND P2, PT, R238, R99, PT ;  /* 0x00000063ee00720c */ /* 0x000fe20003f44070 */
[----:B------:R-:W-:-:S04]  /*5450*/  IMAD.HI.U32 R2, R0, R5, RZ ;  /* 0x0000000500027227 */ /* 0x000fc800078e00ff */
[----:B------:R-:W-:Y:S01]  /*5460*/  @!P5 IMAD.IADD R100, R100, 0x1, -R238 ;  /* 0x000000016464d824 */ /* 0x000fe200078e0aee */
[----:B------:R-:W-:Y:S01]  /*5470*/  ISETP.GT.U32.AND P5, PT, R238, R103, PT ;  /* 0x00000067ee00720c */ /* 0x000fe20003fa4070 */
[----:B------:R-:W-:Y:S02]  /*5480*/  IMAD.MOV R2, RZ, RZ, -R2 ;  /* 0x000000ffff027224 */ /* 0x000fe400078e0a02 */
[----:B------:R-:W-:Y:S02]  /*5490*/  VIADD R10, R152, 0x6a ;  /* 0x0000006a980a7836 */ /* 0x000fe40000000000 */
[----:B------:R-:W-:Y:S01]  /*54a0*/  IMAD R102, R238, R2, R5 ;  /* 0x00000002ee667224 */ /* 0x000fe200078e0205 */
[----:B------:R-:W-:Y:S01]  /*54b0*/  MOV R5, R4 ;  /* 0x0000000400057202 */ /* 0x000fe20000000f00 */
[----:B------:R-:W-:Y:S01]  /*54c0*/  VIADD R4, R152, 0x6b ;  /* 0x0000006b98047836 */ /* 0x000fe20000000000 */
[----:B------:R-:W-:Y:S01]  /*54d0*/  IABS R105, R10 ;  /* 0x0000000a00697213 */ /* 0x000fe20000000000 */
[----:B------:R-:W-:Y:S01]  /*54e0*/  @!P4 IMAD.IADD R101, R101, 0x1, -R238 ;  /* 0x000000016565c824 */ /* 0x000fe200078e0aee */
[----:B------:R-:W-:Y:S01]  /*54f0*/  ISETP.GE.AND P4, PT, R6, RZ, PT ;  /* 0x000000ff0600720c */ /* 0x000fe20003f86270 */
[----:B------:R-:W-:Y:S01]  /*5500*/  IMAD.HI.U32 R2, R0, R5, RZ ;  /* 0x0000000500027227 */ /* 0x000fe200078e00ff */
[----:B------:R-:W-:-:S02]  /*5510*/  IABS R7, R4 ;  /* 0x0000000400077213 */ /* 0x000fc40000000000 */
[----:B------:R-:W-:Y:S01]  /*5520*/  IADD3 R6, R152, 0x6c, RZ ;  /* 0x0000006c98067810 */ /* 0x000fe20007ffe0ff */
[----:B------:R-:W-:Y:S01]  /*5530*/  @!P2 IMAD.IADD R99, R99, 0x1, -R238 ;  /* 0x000000016363a824 */ /* 0x000fe200078e0aee */
[C---:B------:R-:W-:Y:S01]  /*5540*/  ISETP.GT.U32.AND P2, PT, R238.reuse, R102, PT ;  /* 0x00000066ee00720c */ /* 0x040fe20003f44070 */
[----:B------:R-:W-:Y:S01]  /*5550*/  @!P0 IMAD.MOV R98, RZ, RZ, -R98 ;  /* 0x000000ffff628224 */ /* 0x000fe200078e0a62 */
[----:B------:R-:W-:Y:S01]  /*5560*/  ISETP.GT.U32.AND P0, PT, R238, R101, PT ;  /* 0x00000065ee00720c */ /* 0x000fe20003f04070 */
[----:B------:R-:W-:Y:S01]  /*5570*/  @!P5 IMAD.IADD R103, R103, 0x1, -R238 ;  /* 0x000000016767d824 */ /* 0x000fe200078e0aee */
[----:B------:R-:W-:Y:S01]  /*5580*/  IABS R107, R6 ;  /* 0x00000006006b7213 */ /* 0x000fe20000000000 */
[----:B------:R-:W-:Y:S02]  /*5590*/  IMAD.MOV R2, RZ, RZ, -R2 ;  /* 0x000000ffff027224 */ /* 0x000fe400078e0a02 */
[----:B------:R-:W-:Y:S01]  /*55a0*/  IMAD.HI.U32 R3, R0, R105, RZ ;  /* 0x0000006900037227 */ /* 0x000fe200078e00ff */
[----:B------:R-:W-:-:S03]  /*55b0*/  ISETP.GT.U32.AND P5, PT, R238, R103, PT ;  /* 0x00000067ee00720c */ /* 0x000fc60003fa4070 */
[----:B------:R-:W-:Y:S01]  /*55c0*/  IMAD R104, R238, R2, R5 ;  /* 0x00000002ee687224 */ /* 0x000fe200078e0205 */
[----:B------:R-:W-:Y:S01]  /*55d0*/  IADD3 R3, -R3, RZ, RZ ;  /* 0x000000ff03037210 */ /* 0x000fe20007ffe1ff */
[----:B------:R-:W-:-:S04]  /*55e0*/  IMAD.HI.U32 R2, R0, R7, RZ ;  /* 0x0000000700027227 */ /* 0x000fc800078e00ff */
[----:B------:R-:W-:Y:S02]  /*55f0*/  IMAD.MOV R2, RZ, RZ, -R2 ;  /* 0x000000ffff027224 */ /* 0x000fe400078e0a02 */
[--C-:B------:R-:W-:Y:S01]  /*5600*/  @!P2 IMAD.IADD R102, R102, 0x1, -R238.reuse ;  /* 0x000000016666a824 */ /* 0x100fe200078e0aee */
[----:B------:R-:W-:Y:S01]  /*5610*/  ISETP.GE.AND P2, PT, R8, RZ, PT ;  /* 0x000000ff0800720c */ /* 0x000fe20003f46270 */
[C---:B------:R-:W-:Y:S02]  /*5620*/  IMAD R105, R238.reuse, R3, R105 ;  /* 0x00000003ee697224 */ /* 0x040fe400078e0269 */
[--C-:B------:R-:W-:Y:S01]  /*5630*/  @!P0 IMAD.IADD R101, R101, 0x1, -R238.reuse ;  /* 0x0000000165658824 */ /* 0x100fe200078e0aee */
[C---:B------:R-:W-:Y:S01]  /*5640*/  ISETP.GT.U32.AND P0, PT, R238.reuse, R104, PT ;  /* 0x00000068ee00720c */ /* 0x040fe20003f04070 */
[C---:B------:R-:W-:Y:S02]  /*5650*/  IMAD R106, R238.reuse, R2, R7 ;  /* 0x00000002ee6a7224 */ /* 0x040fe400078e0207 */
[----:B------:R-:W-:Y:S01]  /*5660*/  @!P3 IMAD.MOV R99, RZ, RZ, -R99 ;  /* 0x000000ffff63b224 */ /* 0x000fe200078e0a63 */
[C---:B------:R-:W-:Y:S01]  /*5670*/  ISETP.GT.U32.AND P3, PT, R238.reuse, R102, PT ;  /* 0x00000066ee00720c */ /* 0x040fe20003f64070 */
[----:B------:R-:W-:Y:S01]  /*5680*/  @!P6 IMAD.MOV R101, RZ, RZ, -R101 ;  /* 0x000000ffff65e224 */ /* 0x000fe200078e0a65 */
[C---:B------:R-:W-:Y:S01]  /*5690*/  ISETP.GT.U32.AND P6, PT, R238.reuse, R105, PT ;  /* 0x00000069ee00720c */ /* 0x040fe20003fc4070 */
[----:B------:R-:W-:Y:S01]  /*56a0*/  @!P5 IMAD.IADD R103, R103, 0x1, -R238 ;  /* 0x000000016767d824 */ /* 0x000fe200078e0aee */
[----:B------:R-:W-:Y:S01]  /*56b0*/  ISETP.GT.U32.AND P5, PT, R238, R106, PT ;  /* 0x0000006aee00720c */ /* 0x000fe20003fa4070 */
[----:B------:R-:W-:-:S02]  /*56c0*/  VIADD R8, R152, 0x6d ;  /* 0x0000006d98087836 */ /* 0x000fc40000000000 */
[----:B------:R-:W-:-:S03]  /*56d0*/  IMAD.HI.U32 R2, R0, R107, RZ ;  /* 0x0000006b00027227 */ /* 0x000fc600078e00ff */
[----:B------:R-:W-:Y:S01]  /*56e0*/  IABS R5, R8 ;  /* 0x0000000800057213 */ /* 0x000fe20000000000 */
[--C-:B------:R-:W-:Y:S01]  /*56f0*/  @!P0 IMAD.IADD R104, R104, 0x1, -R238.reuse ;  /* 0x0000000168688824 */ /* 0x100fe200078e0aee */
[----:B------:R-:W-:Y:S01]  /*5700*/  ISETP.GE.AND P0, PT, R4, RZ, PT ;  /* 0x000000ff0400720c */ /* 0x000fe20003f06270 */
[----:B------:R-:W-:Y:S01]  /*5710*/  @!P3 IMAD.IADD R102, R102, 0x1, -R238 ;  /* 0x000000016666b824 */ /* 0x000fe200078e0aee */
[----:B------:R-:W-:Y:S01]  /*5720*/  ISETP.GE.AND P3, PT, R10, RZ, PT ;  /* 0x000000ff0a00720c */ /* 0x000fe20003f66270 */
[----:B------:R-:W-:Y:S01]  /*5730*/  IMAD.MOV R3, RZ, RZ, -R2 ;  /* 0x000000ffff037224 */ /* 0x000fe200078e0a02 */
[----:B------:R-:W-:Y:S01]  /*5740*/  @!P6 IADD3 R105, R105, -R238, RZ ;  /* 0x800000ee6969e210 */ /* 0x000fe20007ffe0ff */
[----:B------:R-:W-:Y:S01]  /*5750*/  @!P5 IMAD.IADD R106, R106, 0x1, -R238 ;  /* 0x000000016a6ad824 */ /* 0x000fe200078e0aee */
[C---:B------:R-:W-:Y:S01]  /*5760*/  ISETP.GT.U32.AND P6, PT, R238.reuse, R104, PT ;  /* 0x00000068ee00720c */ /* 0x040fe20003fc4070 */
[----:B------:R-:W-:Y:S01]  /*5770*/  @!P4 IMAD.MOV R102, RZ, RZ, -R102 ;  /* 0x000000ffff66c224 */ /* 0x000fe200078e0a66 */
[----:B------:R-:W-:Y:S01]  /*5780*/  ISETP.GT.U32.AND P5, PT, R238, R105, PT ;  /* 0x00000069ee00720c */ /* 0x000fe20003fa4070 */
[----:B------:R-:W-:Y:S01]  /*5790*/  IMAD.HI.U32 R2, R0, R5, RZ ;  /* 0x0000000500027227 */ /* 0x000fe200078e00ff */
[----:B------:R-:W-:-:S03]  /*57a0*/  ISETP.GT.U32.AND P4, PT, R238, R106, PT ;  /* 0x0000006aee00720c */ /* 0x000fc60003f84070 */
[----:B------:R-:W-:Y:S02]  /*57b0*/  IMAD R107, R238, R3, R107 ;  /* 0x00000003ee6b7224 */ /* 0x000fe400078e026b */
[----:B------:R-:W-:Y:S02]  /*57c0*/  IMAD.MOV R2, RZ, RZ, -R2 ;  /* 0x000000ffff027224 */ /* 0x000fe400078e0a02 */
[----:B------:R-:W-:Y:S01]  /*57d0*/  @!P1 IMAD.MOV R100, RZ, RZ, -R100 ;  /* 0x000000ffff649224 */ /* 0x000fe200078e0a64 */
[----:B------:R-:W-:Y:S01]  /*57e0*/  ISETP.GE.AND P1, PT, R9, RZ, PT ;  /* 0x000000ff0900720c */ /* 0x000fe20003f26270 */
[--C-:B------:R-:W-:Y:S01]  /*57f0*/  @!P6 IMAD.IADD R104, R104, 0x1, -R238.reuse ;  /* 0x000000016868e824 */ /* 0x100fe200078e0aee */
[C---:B------:R-:W-:Y:S01]  /*5800*/  ISETP.GT.U32.AND P6, PT, R238.reuse, R107, PT ;  /* 0x0000006bee00720c */ /* 0x040fe20003fc4070 */
[----:B------:R-:W-:Y:S01]  /*5810*/  IMAD R108, R238, R2, R5 ;  /* 0x00000002ee6c7224 */ /* 0x000fe200078e0205 */
[----:B------:R-:W-:Y:S01]  /*5820*/  @!P5 IADD3 R105, R105, -R238, RZ ;  /* 0x800000ee6969d210 */ /* 0x000fe20007ffe0ff */
[----:B------:R-:W-:Y:S01]  /*5830*/  VIADD R9, R152, 0x6f ;  /* 0x0000006f98097836 */ /* 0x000fe20000000000 */
[----:B------:R-:W-:Y:S01]  /*5840*/  ISETP.GE.AND P5, PT, R6, RZ, PT ;  /* 0x000000ff0600720c */ /* 0x000fe20003fa6270 */
[----:B------:R-:W-:Y:S01]  /*5850*/  @!P4 IMAD.IADD R106, R106, 0x1, -R238 ;  /* 0x000000016a6ac824 */ /* 0x000fe200078e0aee */
[----:B------:R-:W-:Y:S01]  /*5860*/  ISETP.GT.U32.AND P4, PT, R238, R108, PT ;  /* 0x0000006cee00720c */ /* 0x000fe20003f84070 */
[C---:B------:R-:W-:Y:S01]  /*5870*/  VIADD R4, R152.reuse, 0x6e ;  /* 0x0000006e98047836 */ /* 0x040fe20000000000 */
[----:B------:R-:W-:Y:S01]  /*5880*/  IABS R7, R9 ;  /* 0x0000000900077213 */ /* 0x000fe20000000000 */
[----:B------:R-:W-:-:S02]  /*5890*/  VIADD R6, R152, 0x70 ;  /* 0x0000007098067836 */ /* 0x000fc40000000000 */
[----:B------:R-:W-:Y:S01]  /*58a0*/  @!P1 IMAD.MOV R104, RZ, RZ, -R104 ;  /* 0x000000ffff689224 */ /* 0x000fe200078e0a68 */
[----:B------:R-:W-:Y:S01]  /*58b0*/  IABS R109, R4 ;  /* 0x00000004006d7213 */ /* 0x000fe20000000000 */
[----:B------:R-:W-:Y:S01]  /*58c0*/  IMAD.HI.U32 R3, R0, R7, RZ ;  /* 0x0000000700037227 */ /* 0x000fe200078e00ff */
[----:B------:R-:W-:-:S03]  /*58d0*/  IABS R111, R6 ;  /* 0x00000006006f7213 */ /* 0x000fc60000000000 */
[----:B------:R-:W-:Y:S01]  /*58e0*/  @!P6 IMAD.IADD R107, R107, 0x1, -R238 ;  /* 0x000000016b6be824 */ /* 0x000fe200078e0aee */
[----:B------:R-:W-:Y:S01]  /*58f0*/  ISETP.GE.AND P6, PT, R8, RZ, PT ;  /* 0x000000ff0800720c */ /* 0x000fe20003fc6270 */
[----:B------:R-:W-:Y:S01]  /*5900*/  IMAD.HI.U32 R2, R0, R109, RZ ;  /* 0x0000006d00027227 */ /* 0x000fe200078e00ff */
[----:B------:R-:W-:Y:S02]  /*5910*/  @!P4 IADD3 R108, R108, -R238, RZ ;  /* 0x800000ee6c6cc210 */ /* 0x000fe40007ffe0ff */
[C---:B------:R-:W-:Y:S01]  /*5920*/  ISETP.GT.U32.AND P4, PT, R238.reuse, R107, PT ;  /* 0x0000006bee00720c */ /* 0x040fe20003f84070 */
[----:B------:R-:W-:Y:S01]  /*5930*/  IMAD.MOV R3, RZ, RZ, -R3 ;  /* 0x000000ffff037224 */ /* 0x000fe200078e0a03 */
[----:B------:R-:W-:Y:S01]  /*5940*/  ISETP.GT.U32.AND P1, PT, R238, R108, PT ;  /* 0x0000006cee00720c */ /* 0x000fe20003f24070 */
[----:B------:R-:W-:Y:S02]  /*5950*/  VIADD R8, R152, 0x71 ;  /* 0x0000007198087836 */ /* 0x000fe40000000000 */
[----:B------:R-:W-:-:S02]  /*5960*/  IMAD.MOV R2, RZ, RZ, -R2 ;  /* 0x000000ffff027224 */ /* 0x000fc400078e0a02 */
[C---:B------:R-:W-:Y:S01]  /*5970*/  IMAD R110, R238.reuse, R3, R7 ;  /* 0x00000003ee6e7224 */ /* 0x040fe200078e0207 */
[----:B------:R-:W-:Y:S01]  /*5980*/  IABS R5, R8 ;  /* 0x0000000800057213 */ /* 0x000fe20000000000 */
[----:B------:R-:W-:Y:S02]  /*5990*/  IMAD R109, R238, R2, R109 ;  /* 0x00000002ee6d7224 */ /* 0x000fe400078e026d */
[----:B------:R-:W-:-:S04]  /*59a0*/  IMAD.HI.U32 R2, R0, R111, RZ ;  /* 0x0000006f00027227 */ /* 0x000fc800078e00ff */
[----:B------:R-:W-:Y:S01]  /*59b0*/  @!P3 IMAD.MOV R105, RZ, RZ, -R105 ;  /* 0x000000ffff69b224 */ /* 0x000fe200078e0a69 */
[----:B------:R-:W-:Y:S01]  /*59c0*/  ISETP.GT.U32.AND P3, PT, R238, R110, PT ;  /* 0x0000006eee00720c */ /* 0x000fe20003f64070 */
[----:B------:R-:W-:-:S04]  /*59d0*/  IMAD.HI.U32 R3, R0, R5, RZ ;  /* 0x0000000500037227 */ /* 0x000fc800078e00ff */
[----:B------:R-:W-:Y:S01]  /*59e0*/  IMAD.MOV R2, RZ, RZ, -R2 ;  /* 0x000000ffff027224 */ /* 0x000fe200078e0a02 */
[----:B------:R-:W-:Y:S01]  /*59f0*/  IADD3 R3, -R3, RZ, RZ ;  /* 0x000000ff03037210 */ /* 0x000fe20007ffe1ff */
[--C-:B------:R-:W-:Y:S01]  /*5a00*/  @!P4 IMAD.IADD R107, R107, 0x1, -R238.reuse ;  /* 0x000000016b6bc824 */ /* 0x100fe200078e0aee */
[----:B------:R-:W-:Y:S01]  /*5a10*/  ISETP.GE.AND P4, PT, R9, RZ, PT ;  /* 0x000000ff0900720c */ /* 0x000fe20003f86270 */
[----:B------:R-:W-:Y:S02]  /*5a20*/  IMAD R111, R238, R2, R111 ;  /* 0x00000002ee6f7224 */ /* 0x000fe400078e026f */
[--C-:B------:R-:W-:Y:S01]  /*5a30*/  @!P1 IMAD.IADD R108, R108, 0x1, -R238.reuse ;  /* 0x000000016c6c9824 */ /* 0x100fe200078e0aee */
[----:B------:R-:W-:Y:S01]  /*5a40*/  ISETP.GE.AND P1, PT, R6, RZ, PT ;  /* 0x000000ff0600720c */ /* 0x000fe20003f26270 */
[C---:B------:R-:W-:Y:S02]  /*5a50*/  IMAD R112, R238.reuse, R3, R5 ;  /* 0x00000003ee707224 */ /* 0x040fe400078e0205 */
[----:B------:R-:W-:Y:S01]  /*5a60*/  @!P5 IMAD.MOV R107, RZ, RZ, -R107 ;  /* 0x000000ffff6bd224 */ /* 0x000fe200078e0a6b */
[----:B------:R-:W-:Y:S01]  /*5a70*/  ISETP.GT.U32.AND P5, PT, R238, R111, PT ;  /* 0x0000006fee00720c */ /* 0x000fe20003fa4070 */
[----:B------:R-:W-:Y:S01]  /*5a80*/  @!P3 IMAD.IADD R110, R110, 0x1, -R238 ;  /* 0x000000016e6eb824 */ /* 0x000fe200078e0aee */
[----:B------:R-:W-:Y:S01]  /*5a90*/  @!P6 IADD3 R108, -R108, RZ, RZ ;  /* 0x000000ff6c6ce210 */ /* 0x000fe20007ffe1ff */
[----:B------:R-:W-:Y:S01]  /*5aa0*/  @!P2 IMAD.MOV R103, RZ, RZ, -R103 ;  /* 0x000000ffff67a224 */ /* 0x000fe200078e0a67 */
[C---:B------:R-:W-:Y:S01]  /*5ab0*/  ISETP.GT.U32.AND P2, PT, R238.reuse, R109, PT ;  /* 0x0000006dee00720c */ /* 0x040fe20003f44070 */
[----:B------:R-:W-:Y:S01]  /*5ac0*/  @!P0 IMAD.MOV R106, RZ, RZ, -R106 ;  /* 0x000000ffff6a8224 */ /* 0x000fe200078e0a6a */
[----:B------:R-:W-:Y:S01]  /*5ad0*/  ISETP.GT.U32.AND P6, PT, R238, R112, PT ;  /* 0x00000070ee00720c */ /* 0x000fe20003fc4070 */
[----:B------:R-:W-:Y:S01]  /*5ae0*/  VIADD R3, R152, 0x72 ;  /* 0x0000007298037836 */ /* 0x000fe20000000000 */
[----:B------:R-:W-:Y:S01]  /*5af0*/  ISETP.GT.U32.AND P3, PT, R238, R110, PT ;  /* 0x0000006eee00720c */ /* 0x000fe20003f64070 */
[----:B------:R-:W-:Y:S01]  /*5b00*/  VIADD R6, R152, 0x74 ;  /* 0x0000007498067836 */ /* 0x000fe20000000000 */
[----:B------:R-:W-:Y:S01]  /*5b10*/  ISETP.GE.AND P0, PT, R4, RZ, PT ;  /* 0x000000ff0400720c */ /* 0x000fe20003f06270 */
[C---:B------:R-:W-:Y:S01]  /*5b20*/  VIADD R4, R152.reuse, 0x73 ;  /* 0x0000007398047836 */ /* 0x040fe20000000000 */
[----:B------:R-:W-:Y:S01]  /*5b30*/  IABS R113, R3 ;  /* 0x0000000300717213 */ /* 0x000fe20000000000 */
[--C-:B------:R-:W-:Y:S01]  /*5b40*/  @!P5 IMAD.IADD R111, R111, 0x1, -R238.reuse ;  /* 0x000000016f6fd824 */ /* 0x100fe200078e0aee */
[----:B------:R-:W-:Y:S01]  /*5b50*/  IABS R7, R6 ;  /* 0x0000000600077213 */ /* 0x000fe20000000000 */
[----:B------:R-:W-:Y:S01]  /*5b60*/  VIADD R9, R152, 0x77 ;  /* 0x0000007798097836 */ /* 0x000fe20000000000 */
[----:B------:R-:W-:Y:S01]  /*5b70*/  IABS R5, R4 ;  /* 0x0000000400057213 */ /* 0x000fe20000000000 */
[--C-:B------:R-:W-:Y:S01]  /*5b80*/  @!P2 IMAD.IADD R109, R109, 0x1, -R238.reuse ;  /* 0x000000016d6da824 */ /* 0x100fe200078e0aee */
[----:B------:R-:W-:Y:S01]  /*5b90*/  ISETP.GT.U32.AND P5, PT, R238, R111, PT ;  /* 0x0000006fee00720c */ /* 0x000fe20003fa4070 */
[----:B------:R-:W-:Y:S01]  /*5ba0*/  @!P6 IMAD.IADD R112, R112, 0x1, -R238 ;  /* 0x000000017070e824 */ /* 0x000fe200078e0aee */
[----:B------:R-:W-:Y:S01]  /*5bb0*/  IABS R121, R9 ;  /* 0x0000000900797213 */ /* 0x000fe20000000000 */
[----:B------:R-:W-:Y:S01]  /*5bc0*/  IMAD.HI.U32 R2, R0, R113, RZ ;  /* 0x0000007100027227 */ /* 0x000fe200078e00ff */
[----:B------:R-:W-:-:S02]  /*5bd0*/  ISETP.GT.U32.AND P2, PT, R238, R109, PT ;  /* 0x0000006dee00720c */ /* 0x000fc40003f44070 */
[----:B------:R-:W-:Y:S01]  /*5be0*/  ISETP.GT.U32.AND P6, PT, R238, R112, PT ;  /* 0x00000070ee00720c */ /* 0x000fe20003fc4070 */
[----:B------:R-:W-:Y:S01]  /*5bf0*/  @!P3 IMAD.IADD R110, R110, 0x1, -R238 ;  /* 0x000000016e6eb824 */ /* 0x000fe200078e0aee */
[----:B------:R-:W-:Y:S01]  /*5c00*/  ISETP.GE.AND P3, PT, R3, RZ, PT ;  /* 0x000000ff0300720c */ /* 0x000fe20003f66270 */
[----:B------:R-:W-:-:S04]  /*5c10*/  IMAD.HI.U32 R3, R0, R5, RZ ;  /* 0x0000000500037227 */ /* 0x000fc800078e00ff */
[----:B------:R-:W-:Y:S01]  /*5c20*/  IMAD.MOV R2, RZ, RZ, -R2 ;  /* 0x000000ffff027224 */ /* 0x000fe200078e0a02 */
[----:B------:R-:W-:Y:S01]  /*5c30*/  IADD3 R3, -R3, RZ, RZ ;  /* 0x000000ff03037210 */ /* 0x000fe20007ffe1ff */
[--C-:B------:R-:W-:Y:S02]  /*5c40*/  @!P5 IMAD.IADD R111, R111, 0x1, -R238.reuse ;  /* 0x000000016f6fd824 */ /* 0x100fe400078e0aee */
[C---:B------:R-:W-:Y:S02]  /*5c50*/  IMAD R113, R238.reuse, R2, R113 ;  /* 0x00000002ee717224 */ /* 0x040fe400078e0271 */
[----:B------:R-:W-:Y:S01]  /*5c60*/  IMAD R114, R238, R3, R5 ;  /* 0x00000003ee727224 */ /* 0x000fe200078e0205 */
[----:B------:R-:W-:Y:S01]  /*5c70*/  @!P6 IADD3 R112, R112, -R238, RZ ;  /* 0x800000ee7070e210 */ /* 0x000fe20007ffe0ff */
[----:B------:R-:W-:Y:S01]  /*5c80*/  @!P2 IMAD.IADD R109, R109, 0x1, -R238 ;  /* 0x000000016d6da824 */ /* 0x000fe200078e0aee */
[----:B------:R-:W-:Y:S01]  /*5c90*/  ISETP.GT.U32.AND P5, PT, R238, R113, PT ;  /* 0x00000071ee00720c */ /* 0x000fe20003fa4070 */
[----:B------:R-:W-:Y:S01]  /*5ca0*/  IMAD.HI.U32 R2, R0, R7, RZ ;  /* 0x0000000700027227 */ /* 0x000fe200078e00ff */
[----:B------:R-:W-:-:S02]  /*5cb0*/  ISETP.GT.U32.AND P6, PT, R238, R114, PT ;  /* 0x00000072ee00720c */ /* 0x000fc40003fc4070 */
[----:B------:R-:W-:Y:S01]  /*5cc0*/  ISETP.GE.AND P2, PT, R8, RZ, PT ;  /* 0x000000ff0800720c */ /* 0x000fe20003f46270 */
[----:B------:R-:W-:Y:S01]  /*5cd0*/  @!P0 IMAD.MOV R109, RZ, RZ, -R109 ;  /* 0x000000ffff6d8224 */ /* 0x000fe200078e0a6d */
[----:B------:R-:W-:Y:S01]  /*5ce0*/  ISETP.GE.AND P0, PT, R4, RZ, PT ;  /* 0x000000ff0400720c */ /* 0x000fe20003f06270 */
[C---:B------:R-:W-:Y:S02]  /*5cf0*/  VIADD R4, R152.reuse, 0x75 ;  /* 0x0000007598047836 */ /* 0x040fe40000000000 */
[----:B------:R-:W-:Y:S02]  /*5d00*/  VIADD R8, R152, 0x76 ;  /* 0x0000007698087836 */ /* 0x000fe40000000000 */
[----:B------:R-:W-:Y:S01]  /*5d10*/  IMAD.MOV R2, RZ, RZ, -R2 ;  /* 0x000000ffff027224 */ /* 0x000fe200078e0a02 */
[----:B------:R-:W-:Y:S01]  /*5d20*/  IABS R119, R4 ;  /* 0x0000000400777213 */ /* 0x000fe20000000000 */
[--C-:B------:R-:W-:Y:S01]  /*5d30*/  @!P5 IMAD.IADD R113, R113, 0x1, -R238.reuse ;  /* 0x000000017171d824 */ /* 0x100fe200078e0aee */
[----:B------:R-:W-:Y:S01]  /*5d40*/  IABS R5, R8 ;  /* 0x0000000800057213 */ /* 0x000fe20000000000 */
[----:B------:R-:W-:-:S02]  /*5d50*/  @!P6 IMAD.IADD R114, R114, 0x1, -R238 ;  /* 0x000000017272e824 */ /* 0x000fc400078e0aee */
[C---:B------:R-:W-:Y:S01]  /*5d60*/  IMAD R118, R238.reuse, R2, R7 ;  /* 0x00000002ee767224 */ /* 0x040fe200078e0207 */
[----:B------:R-:W-:Y:S01]  /*5d70*/  ISETP.GT.U32.AND P6, PT, R238, R113, PT ;  /* 0x00000071ee00720c */ /* 0x000fe20003fc4070 */
[----:B------:R-:W-:Y:S01]  /*5d80*/  IMAD.HI.U32 R2, R0, R119, RZ ;  /* 0x0000007700027227 */ /* 0x000fe200078e00ff */
[----:B------:R-:W-:Y:S02]  /*5d90*/  IABS R7, R11 ;  /* 0x0000000b00077213 */ /* 0x000fe40000000000 */
[----:B------:R-:W-:Y:S01]  /*5da0*/  ISETP.GT.U32.AND P5, PT, R238, R118, PT ;  /* 0x00000076ee00720c */ /* 0x000fe20003fa4070 */
[----:B------:R-:W-:Y:S02]  /*5db0*/  VIADD R10, R152, 0x78 ;  /* 0x00000078980a7836 */ /* 0x000fe40000000000 */
[----:B------:R-:W-:-:S04]  /*5dc0*/  IMAD.HI.U32 R3, R0, R5, RZ ;  /* 0x0000000500037227 */ /* 0x000fc800078e00ff */
[----:B------:R-:W-:Y:S02]  /*5dd0*/  IMAD.MOV R2, RZ, RZ, -R2 ;  /* 0x000000ffff027224 */ /* 0x000fe400078e0a02 */
[----:B------:R-:W-:Y:S02]  /*5de0*/  IMAD.MOV R3, RZ, RZ, -R3 ;  /* 0x000000ffff037224 */ /* 0x000fe400078e0a03 */
[C---:B------:R-:W-:Y:S01]  /*5df0*/  IMAD R119, R238.reuse, R2, R119 ;  /* 0x00000002ee777224 */ /* 0x040fe200078e0277 */
[----:B------:R-:W-:Y:S01]  /*5e00*/  IABS R2, R10 ;  /* 0x0000000a00027213 */ /* 0x000fe20000000000 */
[----:B------:R-:W-:Y:S02]  /*5e10*/  IMAD R120, R238, R3, R5 ;  /* 0x00000003ee787224 */ /* 0x000fe400078e0205 */
[----:B------:R-:W-:Y:S01]  /*5e20*/  @!P6 IMAD.IADD R113, R113, 0x1, -R238 ;  /* 0x000000017171e824 */ /* 0x000fe200078e0aee */
[----:B------:R-:W-:Y:S01]  /*5e30*/  MOV R5, R2 ;  /* 0x0000000200057202 */ /* 0x000fe20000000f00 */
[----:B------:R-:W-:Y:S01]  /*5e40*/  IMAD.HI.U32 R2, R0, R121, RZ ;  /* 0x0000007900027227 */ /* 0x000fe200078e00ff */
[----:B------:R-:W-:-:S02]  /*5e50*/  ISETP.GT.U32.AND P6, PT, R238, R119, PT ;  /* 0x00000077ee00720c */ /* 0x000fc40003fc4070 */
[----:B------:R-:W-:Y:S01]  /*5e60*/  @!P3 IADD3 R113, -R113, RZ, RZ ;  /* 0x000000ff7171b210 */ /* 0x000fe20007ffe1ff */
[----:B------:R-:W-:Y:S01]  /*5e70*/  IMAD.MOV R2, RZ, RZ, -R2 ;  /* 0x000000ffff027224 */ /* 0x000fe200078e0a02 */
[----:B------:R-:W-:Y:S01]  /*5e80*/  ISETP.GT.U32.AND P3, PT, R238, R120, PT ;  /* 0x00000078ee00720c */ /* 0x000fe20003f64070 */
[----:B------:R-:W-:Y:S01]  /*5e90*/  @!P4 IMAD.MOV R110, RZ, RZ, -R110 ;  /* 0x000000ffff6ec224 */ /* 0x000fe200078e0a6e */
[----:B------:R-:W-:Y:S01]  /*5ea0*/  ISETP.GE.AND P4, PT, R6, RZ, PT ;  /* 0x000000ff0600720c */ /* 0x000fe20003f86270 */
[----:B------:R-:W-:Y:S02]  /*5eb0*/  IMAD R121, R238, R2, R121 ;  /* 0x00000002ee797224 */ /* 0x000fe400078e0279 */
[----:B------:R-:W-:Y:S02]  /*5ec0*/  VIADD R6, R152, 0x79 ;  /* 0x0000007998067836 */ /* 0x000fe40000000000 */
[--C-:B------:R-:W-:Y:S02]  /*5ed0*/  @!P5 IMAD.IADD R118, R118, 0x1, -R238.reuse ;  /* 0x000000017676d824 */ /* 0x100fe400078e0aee */
[----:B------:R-:W-:Y:S01]  /*5ee0*/  @!P6 IMAD.IADD R119, R119, 0x1, -R238 ;  /* 0x000000017777e824 */ /* 0x000fe200078e0aee */
[----:B------:R-:W-:Y:S01]  /*5ef0*/  ISETP.GT.U32.AND P6, PT, R238, R121, PT ;  /* 0x00000079ee00720c */ /* 0x000fe20003fc4070 */
[----:B------:R-:W-:Y:S01]  /*5f00*/  IMAD.HI.U32 R3, R0, R5, RZ ;  /* 0x0000000500037227 */ /* 0x000fe200078e00ff */
[----:B------:R-:W-:-:S02]  /*5f10*/  IABS R123, R6 ;  /* 0x00000006007b7213 */ /* 0x000fc40000000000 */
[----:B------:R-:W-:Y:S01]  /*5f20*/  @!P3 IADD3 R120, R120, -R238, RZ ;  /* 0x800000ee7878b210 */ /* 0x000fe20007ffe0ff */
[----:B------:R-:W-:Y:S01]  /*5f30*/  @!P1 IMAD.MOV R111, RZ, RZ, -R111 ;  /* 0x000000ffff6f9224 */ /* 0x000fe200078e0a6f */
[C---:B------:R-:W-:Y:S01]  /*5f40*/  ISETP.GT.U32.AND P3, PT, R238.reuse, R119, PT ;  /* 0x00000077ee00720c */ /* 0x040fe20003f64070 */
[----:B------:R-:W-:Y:S01]  /*5f50*/  IMAD.MOV R3, RZ, RZ, -R3 ;  /* 0x000000ffff037224 */ /* 0x000fe200078e0a03 */
[----:B------:R-:W-:Y:S01]  /*5f60*/  ISETP.GT.U32.AND P5, PT, R238, R118, PT ;  /* 0x00000076ee00720c */ /* 0x000fe20003fa4070 */
[----:B------:R-:W-:Y:S01]  /*5f70*/  IMAD.HI.U32 R2, R0, R123, RZ ;  /* 0x0000007b00027227 */ /* 0x000fe200078e00ff */
[----:B------:R-:W-:-:S03]  /*5f80*/  ISETP.GT.U32.AND P1, PT, R238, R114, PT ;  /* 0x00000072ee00720c */ /* 0x000fc60003f24070 */
[----:B------:R-:W-:Y:S02]  /*5f90*/  @!P6 IMAD.IADD R121, R121, 0x1, -R238 ;  /* 0x000000017979e824 */ /* 0x000fe400078e0aee */
[C---:B------:R-:W-:Y:S02]  /*5fa0*/  IMAD R122, R238.reuse, R3, R5 ;  /* 0x00000003ee7a7224 */ /* 0x040fe400078e0205 */
[----:B------:R-:W-:Y:S01]  /*5fb0*/  IMAD.MOV R2, RZ, RZ, -R2 ;  /* 0x000000ffff027224 */ /* 0x000fe200078e0a02 */
[C---:B------:R-:W-:Y:S01]  /*5fc0*/  ISETP.GT.U32.AND P6, PT, R238.reuse, R121, PT ;  /* 0x00000079ee00720c */ /* 0x040fe20003fc4070 */
[--C-:B------:R-:W-:Y:S01]  /*5fd0*/  @!P3 IMAD.IADD R119, R119, 0x1, -R238.reuse ;  /* 0x000000017777b824 */ /* 0x100fe200078e0aee */
[C---:B------:R-:W-:Y:S01]  /*5fe0*/  ISETP.GT.U32.AND P3, PT, R238.reuse, R122, PT ;  /* 0x0000007aee00720c */ /* 0x040fe20003f64070 */
[----:B------:R-:W-:Y:S02]  /*5ff0*/  IMAD R123, R238, R2, R123 ;  /* 0x00000002ee7b7224 */ /* 0x000fe400078e027b */
[--C-:B------:R-:W-:Y:S01]  /*6000*/  @!P5 IMAD.IADD R118, R118, 0x1, -R238.reuse ;  /* 0x000000017676d824 */ /* 0x100fe200078e0aee */
[----:B------:R-:W-:Y:S01]  /*6010*/  ISETP.GE.AND P5, PT, R9, RZ, PT ;  /* 0x000000ff0900720c */ /* 0x000fe20003fa6270 */
[----:B------:R-:W-:Y:S01]  /*6020*/  @!P1 IMAD.IADD R114, R114, 0x1, -R238 ;  /* 0x0000000172729824 */ /* 0x000fe200078e0aee */
[----:B------:R-:W-:Y:S01]  /*6030*/  ISETP.GE.AND P1, PT, R8, RZ, PT ;  /* 0x000000ff0800720c */ /* 0x000fe20003f26270 */
[----:B------:R-:W-:-:S02]  /*6040*/  VIADD R9, R152, 0x7b ;  /* 0x0000007b98097836 */ /* 0x000fc40000000000 */
[----:B------:R-:W-:Y:S01]  /*6050*/  @!P0 IMAD.MOV R114, RZ, RZ, -R114 ;  /* 0x000000ffff728224 */ /* 0x000fe200078e0a72 */
[----:B------:R-:W-:Y:S01]  /*6060*/  ISETP.GT.U32.AND P0, PT, R238, R120, PT ;  /* 0x00000078ee00720c */ /* 0x000fe20003f04070 */
[----:B------:R-:W-:Y:S01]  /*6070*/  @!P2 IMAD.MOV R112, RZ, RZ, -R112 ;  /* 0x000000ffff70a224 */ /* 0x000fe200078e0a70 */
[----:B------:R-:W-:Y:S01]  /*6080*/  @!P6 IADD3 R121, R121, -R238, RZ ;  /* 0x800000ee7979e210 */ /* 0x000fe20007ffe0ff */
[----:B------:R-:W-:Y:S01]  /*6090*/  @!P3 IMAD.IADD R122, R122, 0x1, -R238 ;  /* 0x000000017a7ab824 */ /* 0x000fe200078e0aee */
[----:B------:R-:W-:Y:S01]  /*60a0*/  ISETP.GT.U32.AND P6, PT, R238, R123, PT ;  /* 0x0000007bee00720c */ /* 0x000fe20003fc4070 */
[----:B------:R-:W-:Y:S01]  /*60b0*/  VIADD R8, R152, 0x7a ;  /* 0x0000007a98087836 */ /* 0x000fe20000000000 */
[----:B------:R-:W-:Y:S01]  /*60c0*/  IABS R125, R9 ;  /* 0x00000009007d7213 */ /* 0x000fe20000000000 */
[----:B------:R-:W-:Y:S01]  /*60d0*/  @!P4 IMAD.MOV R118, RZ, RZ, -R118 ;  /* 0x000000ffff76c224 */ /* 0x000fe200078e0a76 */
[----:B------:R-:W-:Y:S01]  /*60e0*/  ISETP.GE.AND P2, PT, R4, RZ, PT ;  /* 0x000000ff0400720c */ /* 0x000fe20003f46270 */
[----:B------:R-:W-:Y:S01]  /*60f0*/  IMAD.HI.U32 R4, R0, R7, RZ ;  /* 0x0000000700047227 */ /* 0x000fe200078e00ff */
[----:B------:R-:W-:-:S02]  /*6100*/  IABS R5, R8 ;  /* 0x0000000800057213 */ /* 0x000fc40000000000 */
[----:B------:R-:W-:Y:S01]  /*6110*/  ISETP.GE.AND P3, PT, R6, RZ, PT ;  /* 0x000000ff0600720c */ /* 0x000fe20003f66270 */
[----:B------:R-:W-:-:S04]  /*6120*/  IMAD.HI.U32 R3, R0, R125, RZ ;  /* 0x0000007d00037227 */ /* 0x000fc800078e00ff */
[----:B------:R-:W-:Y:S01]  /*6130*/  @!P6 IADD3 R123, R123, -R238, RZ ;  /* 0x800000ee7b7be210 */ /* 0x000fe20007ffe0ff */
[----:B------:R-:W-:Y:S01]  /*6140*/  IMAD.MOV R3, RZ, RZ, -R3 ;  /* 0x000000ffff037224 */ /* 0x000fe200078e0a03 */
[----:B------:R-:W-:Y:S01]  /*6150*/  ISETP.GT.U32.AND P6, PT, R238, R122, PT ;  /* 0x0000007aee00720c */ /* 0x000fe20003fc4070 */
[----:B------:R-:W-:Y:S01]  /*6160*/  @!P0 IMAD.IADD R120, R120, 0x1, -R238 ;  /* 0x0000000178788824 */ /* 0x000fe200078e0aee */
[----:B------:R-:W-:Y:S01]  /*6170*/  ISETP.GE.AND P0, PT, R10, RZ, PT ;  /* 0x000000ff0a00720c */ /* 0x000fe20003f06270 */
[----:B------:R-:W-:Y:S02]  /*6180*/  IMAD.MOV R4, RZ, RZ, -R4 ;  /* 0x000000ffff047224 */ /* 0x000fe400078e0a04 */
[C---:B------:R-:W-:Y:S02]  /*6190*/  IMAD R125, R238.reuse, R3, R125 ;  /* 0x00000003ee7d7224 */ /* 0x040fe400078e027d */
[C---:B------:R-:W-:Y:S02]  /*61a0*/  IMAD R126, R238.reuse, R4, R7 ;  /* 0x00000004ee7e7224 */ /* 0x040fe400078e0207 */
[----:B------:R-:W-:Y:S01]  /*61b0*/  @!P1 IMAD.MOV R120, RZ, RZ, -R120 ;  /* 0x000000ffff789224 */ /* 0x000fe200078e0a78 */
[----:B------:R-:W-:Y:S01]  /*61c0*/  ISETP.GT.U32.AND P1, PT, R238, R125, PT ;  /* 0x0000007dee00720c */ /* 0x000fe20003f24070 */
[----:B------:R-:W-:-:S02]  /*61d0*/  VIADD R6, R152, 0x7d ;  /* 0x0000007d98067836 */ /* 0x000fc40000000000 */
[----:B------:R-:W-:Y:S01]  /*61e0*/  @!P6 IMAD.IADD R122, R122, 0x1, -R238 ;  /* 0x000000017a7ae824 */ /* 0x000fe200078e0aee */
[----:B------:R-:W-:Y:S01]  /*61f0*/  ISETP.GT.U32.AND P6, PT, R238, R126, PT ;  /* 0x0000007eee00720c */ /* 0x000fe20003fc4070 */
[----:B------:R-:W-:Y:S01]  /*6200*/  IMAD.HI.U32 R2, R0, R5, RZ ;  /* 0x0000000500027227 */ /* 0x000fe200078e00ff */
[----:B------:R-:W-:-:S03]  /*6210*/  IABS R127, R6 ;  /* 0x00000006007f7213 */ /* 0x000fc60000000000 */
[----:B------:R-:W-:Y:S01]  /*6220*/  @!P2 IMAD.MOV R119, RZ, RZ, -R119 ;  /* 0x000000ffff77a224 */ /* 0x000fe200078e0a77 */
[----:B------:R-:W-:Y:S01]  /*6230*/  ISETP.GT.U32.AND P2, PT, R238, R123, PT ;  /* 0x0000007bee00720c */ /* 0x000fe20003f44070 */
[----:B------:R-:W-:Y:S02]  /*6240*/  IMAD.MOV R2, RZ, RZ, -R2 ;  /* 0x000000ffff027224 */ /* 0x000fe400078e0a02 */
[----:B------:R-:W-:Y:S02]  /*6250*/  VIADD R4, R152, 0x7e ;  /* 0x0000007e98047836 */ /* 0x000fe40000000000 */
[----:B------:R-:W-:Y:S02]  /*6260*/  IMAD R124, R238, R2, R5 ;  /* 0x00000002ee7c7224 */ /* 0x000fe400078e0205 */
[----:B------:R-:W-:Y:S01]  /*6270*/  @!P1 IMAD.IADD R125, R125, 0x1, -R238 ;  /* 0x000000017d7d9824 */ /* 0x000fe200078e0aee */
[----:B------:R-:W-:Y:S01]  /*6280*/  IABS R5, R4 ;  /* 0x0000000400057213 */ /* 0x000fe20000000000 */
[----:B------:R-:W-:Y:S01]  /*6290*/  IMAD.HI.U32 R2, R0, R127, RZ ;  /* 0x0000007f00027227 */ /* 0x000fe200078e00ff */
[----:B------:R-:W-:-:S03]  /*62a0*/  ISETP.GT.U32.AND P4, PT, R238, R124, PT ;  /* 0x0000007cee00720c */ /* 0x000fc60003f84070 */
[----:B------:R-:W-:Y:S01]  /*62b0*/  @!P6 IMAD.IADD R126, R126, 0x1, -R238 ;  /* 0x000000017e7ee824 */ /* 0x000fe200078e0aee */
[----:B------:R-:W-:Y:S01]  /*62c0*/  ISETP.GT.U32.AND P6, PT, R238, R125, PT ;  /* 0x0000007dee00720c */ /* 0x000fe20003fc4070 */
[----:B------:R-:W-:Y:S01]  /*62d0*/  IMAD.MOV R3, RZ, RZ, -R2 ;  /* 0x000000ffff037224 */ /* 0x000fe200078e0a02 */
[----:B------:R-:W-:Y:S01]  /*62e0*/  @!P2 IADD3 R123, R123, -R238, RZ ;  /* 0x800000ee7b7ba210 */ /* 0x000fe20007ffe0ff */
[----:B------:R-:W-:Y:S01]  /*62f0*/  IMAD.HI.U32 R2, R0, R5, RZ ;  /* 0x0000000500027227 */ /* 0x000fe200078e00ff */
[----:B------:R-:W-:-:S03]  /*6300*/  ISETP.GE.AND P2, PT, R9, RZ, PT ;  /* 0x000000ff0900720c */ /* 0x000fc60003f46270 */
[C---:B------:R-:W-:Y:S02]  /*6310*/  IMAD R127, R238.reuse, R3, R127 ;  /* 0x00000003ee7f7224 */ /* 0x040fe400078e027f */
[----:B------:R-:W-:Y:S02]  /*6320*/  IMAD.MOV R2, RZ, RZ, -R2 ;  /* 0x000000ffff027224 */ /* 0x000fe400078e0a02 */
[----:B------:R-:W-:Y:S01]  /*6330*/  @!P0 IMAD.MOV R122, RZ, RZ, -R122 ;  /* 0x000000ffff7a8224 */ /* 0x000fe200078e0a7a */
[C---:B------:R-:W-:Y:S01]  /*6340*/  ISETP.GT.U32.AND P0, PT, R238.reuse, R126, PT ;  /* 0x0000007eee00720c */ /* 0x040fe20003f04070 */
[C---:B------:R-:W-:Y:S02]  /*6350*/  IMAD R128, R238.reuse, R2, R5 ;  /* 0x00000002ee807224 */ /* 0x040fe400078e0205 */
[----:B------:R-:W-:Y:S01]  /*6360*/  @!P3 IMAD.MOV R123, RZ, RZ, -R123 ;  /* 0x000000ffff7bb224 */ /* 0x000fe200078e0a7b */
[----:B------:R-:W-:Y:S01]  /*6370*/  ISETP.GT.U32.AND P3, PT, R238, R127, PT ;  /* 0x0000007fee00720c */ /* 0x000fe20003f64070 */
[----:B------:R-:W-:-:S02]  /*6380*/  VIADD R7, R152, 0x7f ;  /* 0x0000007f98077836 */ /* 0x000fc40000000000 */
[--C-:B------:R-:W-:Y:S01]  /*6390*/  @!P4 IMAD.IADD R124, R124, 0x1, -R238.reuse ;  /* 0x000000017c7cc824 */ /* 0x100fe200078e0aee */
[----:B------:R-:W-:Y:S01]  /*63a0*/  ISETP.GE.AND P4, PT, R11, RZ, PT ;  /* 0x000000ff0b00720c */ /* 0x000fe20003f86270 */
[--C-:B------:R-:W-:Y:S01]  /*63b0*/  @!P6 IMAD.IADD R125, R125, 0x1, -R238.reuse ;  /* 0x000000017d7de824 */ /* 0x100fe200078e0aee */
[----:B------:R-:W-:Y:S01]  /*63c0*/  ISETP.GT.U32.AND P6, PT, R238, R128, PT ;  /* 0x00000080ee00720c */ /* 0x000fe20003fc4070 */
[----:B------:R-:W-:Y:S01]  /*63d0*/  @!P5 IMAD.MOV R121, RZ, RZ, -R121 ;  /* 0x000000ffff79d224 */ /* 0x000fe200078e0a79 */
[----:B------:R-:W-:Y:S01]  /*63e0*/  IABS R129, R7 ;  /* 0x0000000700817213 */ /* 0x000fe20000000000 */
[----:B------:R-:W-:Y:S01]  /*63f0*/  @!P0 IMAD.IADD R126, R126, 0x1, -R238 ;  /* 0x000000017e7e8824 */ /* 0x000fe200078e0aee */
[----:B------:R-:W-:Y:S01]  /*6400*/  ISETP.GT.U32.AND P1, PT, R238, R124, PT ;  /* 0x0000007cee00720c */ /* 0x000fe20003f24070 */
[----:B------:R-:W-:Y:S01]  /*6410*/  @!P2 IMAD.MOV R125, RZ, RZ, -R125 ;  /* 0x000000ffff7da224 */ /* 0x000fe200078e0a7d */
[----:B------:R-:W-:Y:S01]  /*6420*/  ISETP.GE.AND P0, PT, R4, RZ, PT ;  /* 0x000000ff0400720c */ /* 0x000fe20003f06270 */
[----:B------:R-:W-:Y:S01]  /*6430*/  IMAD.HI.U32 R2, R0, R129, RZ ;  /* 0x0000008100027227 */ /* 0x000fe200078e00ff */
[----:B------:R-:W-:-:S02]  /*6440*/  ISETP.GE.AND P5, PT, R8, RZ, PT ;  /* 0x000000ff0800720c */ /* 0x000fc40003fa6270 */
[C---:B------:R-:W-:Y:S01]  /*6450*/  IADD3 R8, R152.reuse, 0x80, RZ ;  /* 0x0000008098087810 */ /* 0x040fe20007ffe0ff */
[----:B------:R-:W-:Y:S01]  /*6460*/  VIADD R4, R152, 0x81 ;  /* 0x0000008198047836 */ /* 0x000fe20000000000 */
[----:B------:R-:W-:Y:S01]  /*6470*/  IADD3 R2, -R2, RZ, RZ ;  /* 0x000000ff02027210 */ /* 0x000fe20007ffe1ff */
[--C-:B------:R-:W-:Y:S01]  /*6480*/  @!P3 IMAD.IADD R127, R127, 0x1, -R238.reuse ;  /* 0x000000017f7fb824 */ /* 0x100fe200078e0aee */
[----:B------:R-:W-:Y:S01]  /*6490*/  IABS R5, R8 ;  /* 0x0000000800057213 */ /* 0x000fe20000000000 */
[--C-:B------:R-:W-:Y:S01]  /*64a0*/  @!P6 IMAD.IADD R128, R128, 0x1, -R238.reuse ;  /* 0x000000018080e824 */ /* 0x100fe200078e0aee */
[----:B------:R-:W-:Y:S01]  /*64b0*/  IABS R131, R4 ;  /* 0x0000000400837213 */ /* 0x000fe20000000000 */
[----:B------:R-:W-:Y:S01]  /*64c0*/  @!P1 IMAD.IADD R124, R124, 0x1, -R238 ;  /* 0x000000017c7c9824 */ /* 0x000fe200078e0aee */
[C---:B------:R-:W-:Y:S01]  /*64d0*/  ISETP.GT.U32.AND P6, PT, R238.reuse, R127, PT ;  /* 0x0000007fee00720c */ /* 0x040fe20003fc4070 */
[----:B------:R-:W-:Y:S01]  /*64e0*/  IMAD R129, R238, R2, R129 ;  /* 0x00000002ee817224 */ /* 0x000fe200078e0281 */
[----:B------:R-:W-:Y:S01]  /*64f0*/  ISETP.GE.AND P1, PT, R6, RZ, PT ;  /* 0x000000ff0600720c */ /* 0x000fe20003f26270 */
[----:B------:R-:W-:Y:S01]  /*6500*/  IMAD.HI.U32 R2, R0, R131, RZ ;  /* 0x0000008300027227 */ /* 0x000fe200078e00ff */
[----:B------:R-:W-:-:S02]  /*6510*/  ISETP.GE.AND P3, PT, R7, RZ, PT ;  /* 0x000000ff0700720c */ /* 0x000fc40003f66270 */
[C---:B------:R-:W-:Y:S01]  /*6520*/  ISETP.GT.U32.AND P2, PT, R238.reuse, R129, PT ;  /* 0x00000081ee00720c */ /* 0x040fe20003f44070 */
[----:B------:R-:W-:Y:S02]  /*6530*/  IMAD.MOV R2, RZ, RZ, -R2 ;  /* 0x000000ffff027224 */ /* 0x000fe400078e0a02 */
[----:B------:R-:W-:Y:S01]  /*6540*/  @!P5 IMAD.MOV R124, RZ, RZ, -R124 ;  /* 0x000000ffff7cd224 */ /* 0x000fe200078e0a7c */
[C---:B------:R-:W-:Y:S01]  /*6550*/  ISETP.GT.U32.AND P5, PT, R238.reuse, R128, PT ;  /* 0x00000080ee00720c */ /* 0x040fe20003fa4070 */
[----:B------:R-:W-:Y:S02]  /*6560*/  IMAD R131, R238, R2, R131 ;  /* 0x00000002ee837224 */ /* 0x000fe400078e0283 */
[----:B------:R-:W-:Y:S01]  /*6570*/  @!P6 IADD3 R127, R127, -R238, RZ ;  /* 0x800000ee7f7fe210 */ /* 0x000fe20007ffe0ff */
[----:B------:R-:W-:-:S03]  /*6580*/  IMAD.HI.U32 R3, R0, R5, RZ ;  /* 0x0000000500037227 */ /* 0x000fc600078e00ff */
[----:B------:R-:W-:Y:S01]  /*6590*/  @!P1 IADD3 R127, -R127, RZ, RZ ;  /* 0x000000ff7f7f9210 */ /* 0x000fe20007ffe1ff */
[----:B------:R-:W-:Y:S01]  /*65a0*/  IMAD.MOV R3, RZ, RZ, -R3 ;  /* 0x000000ffff037224 */ /* 0x000fe200078e0a03 */
[----:B------:R-:W-:Y:S01]  /*65b0*/  ISETP.GT.U32.AND P1, PT, R238, R131, PT ;  /* 0x00000083ee00720c */ /* 0x000fe20003f24070 */
[----:B------:R-:W-:Y:S02]  /*65c0*/  VIADD R6, R152, 0x83 ;  /* 0x0000008398067836 */ /* 0x000fe40000000000 */
[----:B------:R-:W-:Y:S02]  /*65d0*/  IMAD R130, R238, R3, R5 ;  /* 0x00000003ee827224 */ /* 0x000fe400078e0205 */
[----:B------:R-:W-:Y:S01]  /*65e0*/  @!P5 IMAD.IADD R128, R128, 0x1, -R238 ;  /* 0x000000018080d824 */ /* 0x000fe200078e0aee */
[----:B------:R-:W-:Y:S01]  /*65f0*/  IABS R133, R6 ;  /* 0x0000000600857213 */ /* 0x000fe20000000000 */
[----:B------:R-:W-:Y:S01]  /*6600*/  VIADD R3, R152, 0x82 ;  /* 0x0000008298037836 */ /* 0x000fe20000000000 */
[----:B------:R-:W-:Y:S01]  /*6610*/  ISETP.GT.U32.AND P6, PT, R238, R130, PT ;  /* 0x00000082ee00720c */ /* 0x000fe20003fc4070 */
[----:B------:R-:W-:Y:S01]  /*6620*/  @!P0 IMAD.MOV R128, RZ, RZ, -R128 ;  /* 0x000000ffff808224 */ /* 0x000fe200078e0a80 */
[----:B------:R-:W-:Y:S01]  /*6630*/  ISETP.GE.AND P5, PT, R4, RZ, PT ;  /* 0x000000ff0400720c */ /* 0x000fe20003fa6270 */
[----:B------:R-:W-:Y:S01]  /*6640*/  @!P2 IMAD.IADD R129, R129, 0x1, -R238 ;  /* 0x000000018181a824 */ /* 0x000fe200078e0aee */
[----:B------:R-:W-:Y:S01]  /*6650*/  IABS R5, R3 ;  /* 0x0000000300057213 */ /* 0x000fe20000000000 */
[----:B------:R-:W-:Y:S01]  /*6660*/  @!P4 IMAD.MOV R126, RZ, RZ, -R126 ;  /* 0x000000ffff7ec224 */ /* 0x000fe200078e0a7e */
[----:B------:R-:W-:Y:S01]  /*6670*/  @!P1 IADD3 R131, R131, -R238, RZ ;  /* 0x800000ee83839210 */ /* 0x000fe20007ffe0ff */
[----:B------:R-:W-:Y:S01]  /*6680*/  VIADD R10, R152, 0x88 ;  /* 0x00000088980a7836 */ /* 0x000fe20000000000 */
[----:B------:R-:W-:Y:S01]  /*6690*/  ISETP.GE.AND P0, PT, R3, RZ, PT ;  /* 0x000000ff0300720c */ /* 0x000fe20003f06270 */
[----:B------:R-:W-:Y:S01]  /*66a0*/  IMAD.HI.U32 R3, R0, R133, RZ ;  /* 0x0000008500037227 */ /* 0x000fe200078e00ff */
[----:B------:R-:W-:-:S02]  /*66b0*/  ISETP.GT.U32.AND P1, PT, R238, R131, PT ;  /* 0x00000083ee00720c */ /* 0x000fc40003f24070 */
[----:B------:R-:W-:Y:S01]  /*66c0*/  ISETP.GT.U32.AND P2, PT, R238, R129, PT ;  /* 0x00000081ee00720c */ /* 0x000fe20003f44070 */
[----:B------:R-:W-:Y:S01]  /*66d0*/  IMAD.MOV R3, RZ, RZ, -R3 ;  /* 0x000000ffff037224 */ /* 0x000fe200078e0a03 */
[----:B------:R-:W-:Y:S01]  /*66e0*/  ISETP.GE.AND P4, PT, R8, RZ, PT ;  /* 0x000000ff0800720c */ /* 0x000fe20003f86270 */
[----:B------:R-:W-:Y:S01]  /*66f0*/  @!P6 IMAD.IADD R130, R130, 0x1, -R238 ;  /* 0x000000018282e824 */ /* 0x000fe200078e0aee */
[----:B------:R-:W-:Y:S01]  /*6700*/  IABS R9, R10 ;  /* 0x0000000a00097213 */ /* 0x000fe20000000000 */
[----:B------:R-:W-:Y:S02]  /*6710*/  IMAD R133, R238, R3, R133 ;  /* 0x00000003ee857224 */ /* 0x000fe400078e0285 */
[----:B------:R-:W-:Y:S01]  /*6720*/  VIADD R8, R152, 0x84 ;  /* 0x0000008498087836 */ /* 0x000fe20000000000 */
[----:B------:R-:W-:Y:S01]  /*6730*/  ISETP.GT.U32.AND P6, PT, R238, R130, PT ;  /* 0x00000082ee00720c */ /* 0x000fe20003fc4070 */
[----:B------:R-:W-:Y:S02]  /*6740*/  IMAD.HI.U32 R2, R0, R5, RZ ;  /* 0x0000000500027227 */ /* 0x000fe400078e00ff */
[----:B------:R-:W-:-:S02]  /*6750*/  @!P1 IADD3 R131, R131, -R238, RZ ;  /* 0x800000ee83839210 */ /* 0x000fc40007ffe0ff */
[----:B------:R-:W-:Y:S01]  /*6760*/  IMAD.MOV R2, RZ, RZ, -R2 ;  /* 0x000000ffff027224 */ /* 0x000fe200078e0a02 */
[C---:B------:R-:W-:Y:S01]  /*6770*/  ISETP.GT.U32.AND P1, PT, R238.reuse, R133, PT ;  /* 0x00000085ee00720c */ /* 0x040fe20003f24070 */
[----:B------:R-:W-:Y:S01]  /*6780*/  @!P2 IMAD.IADD R129, R129, 0x1, -R238 ;  /* 0x000000018181a824 */ /* 0x000fe200078e0aee */
[----:B------:R-:W-:Y:S01]  /*6790*/  IABS R7, R8 ;  /* 0x0000000800077213 */ /* 0x000fe20000000000 */
[----:B------:R-:W-:Y:S01]  /*67a0*/  IMAD R132, R238, R2, R5 ;  /* 0x00000002ee847224 */ /* 0x000fe200078e0205 */
[----:B------:R-:W-:Y:S01]  /*67b0*/  ISETP.GE.AND P2, PT, R6, RZ, PT ;  /* 0x000000ff0600720c */ /* 0x000fe20003f46270 */
[----:B------:R-:W-:Y:S01]  /*67c0*/  @!P3 IMAD.MOV R129, RZ, RZ, -R129 ;  /* 0x000000ffff81b224 */ /* 0x000fe200078e0a81 */
[----:B------:R-:W-:Y:S01]  /*67d0*/  @!P5 IADD3 R131, -R131, RZ, RZ ;  /* 0x000000ff8383d210 */ /* 0x000fe20007ffe1ff */
[----:B------:R-:W-:Y:S01]  /*67e0*/  IMAD.HI.U32 R4, R0, R7, RZ ;  /* 0x0000000700047227 */ /* 0x000fe200078e00ff */
[----:B------:R-:W-:-:S03]  /*67f0*/  ISETP.GT.U32.AND P3, PT, R238, R132, PT ;  /* 0x00000084ee00720c */ /* 0x000fc60003f64070 */
[C---:B------:R-:W-:Y:S02]  /*6800*/  VIADD R2, R152.reuse, 0x85 ;  /* 0x0000008598027836 */ /* 0x040fe40000000000 */
[----:B------:R-:W-:Y:S02]  /*6810*/  IMAD.MOV R4, RZ, RZ, -R4 ;  /* 0x000000ffff047224 */ /* 0x000fe400078e0a04 */
[----:B------:R-:W-:Y:S01]  /*6820*/  VIADD R6, R152, 0x86 ;  /* 0x0000008698067836 */ /* 0x000fe20000000000 */
[----:B------:R-:W-:Y:S01]  /*6830*/  IABS R135, R2 ;  /* 0x0000000200877213 */ /* 0x000fe20000000000 */
[--C-:B------:R-:W-:Y:S01]  /*6840*/  @!P6 IMAD.IADD R130, R130, 0x1, -R238.reuse ;  /* 0x000000018282e824 */ /* 0x100fe200078e0aee */
[----:B------:R-:W-:Y:S01]  /*6850*/  ISETP.GE.AND P6, PT, R8, RZ, PT ;  /* 0x000000ff0800720c */ /* 0x000fe20003fc6270 */
[----:B------:R-:W-:Y:S02]  /*6860*/  @!P1 IMAD.IADD R133, R133, 0x1, -R238 ;  /* 0x0000000185859824 */ /* 0x000fe400078e0aee */
[----:B------:R-:W-:Y:S01]  /*6870*/  IMAD R134, R238, R4, R7 ;  /* 0x00000004ee867224 */ /* 0x000fe200078e0207 */
[----:B------:R-:W-:Y:S01]  /*6880*/  IABS R7, R6 ;  /* 0x0000000600077213 */ /* 0x000fe20000000000 */
[----:B------:R-:W-:Y:S01]  /*6890*/  @!P4 IMAD.MOV R130, RZ, RZ, -R130 ;  /* 0x000000ffff82c224 */ /* 0x000fe200078e0a82 */
[----:B------:R-:W-:Y:S01]  /*68a0*/  ISETP.GE.AND P4, PT, R2, RZ, PT ;  /* 0x000000ff0200720c */ /* 0x000fe20003f86270 */
[----:B------:R-:W-:Y:S01]  /*68b0*/  IMAD.HI.U32 R2, R0, R135, RZ ;  /* 0x0000008700027227 */ /* 0x000fe200078e00ff */
[----:B------:R-:W-:-:S02]  /*68c0*/  ISETP.GT.U32.AND P1, PT, R238, R133, PT ;  /* 0x00000085ee00720c */ /* 0x000fc40003f24070 */
[----:B------:R-:W-:Y:S01]  /*68d0*/  ISETP.GT.U32.AND P5, PT, R238, R134, PT ;  /* 0x00000086ee00720c */ /* 0x000fe20003fa4070 */
[----:B------:R-:W-:-:S04]  /*68e0*/  IMAD.HI.U32 R3, R0, R7, RZ ;  /* 0x0000000700037227 */ /* 0x000fc800078e00ff */
[----:B------:R-:W-:Y:S02]  /*68f0*/  VIADD R8, R152, 0x87 ;  /* 0x0000008798087836 */ /* 0x000fe40000000000 */
[----:B------:R-:W-:Y:S02]  /*6900*/  @!P3 IMAD.IADD R132, R132, 0x1, -R238 ;  /* 0x000000018484b824 */ /* 0x000fe400078e0aee */
[----:B------:R-:W-:Y:S01]  /*6910*/  IMAD.MOV R2, RZ, RZ, -R2 ;  /* 0x000000ffff027224 */ /* 0x000fe200078e0a02 */
[----:B------:R-:W-:Y:S01]  /*6920*/  IABS R137, R8 ;  /* 0x0000000800897213 */ /* 0x000fe20000000000 */
[----:B------:R-:W-:Y:S01]  /*6930*/  IMAD.MOV R3, RZ, RZ, -R3 ;  /* 0x000000ffff037224 */ /* 0x000fe200078e0a03 */
[C---:B------:R-:W-:Y:S01]  /*6940*/  ISETP.GT.U32.AND P3, PT, R238.reuse, R132, PT ;  /* 0x00000084ee00720c */ /* 0x040fe20003f64070 */
[----:B------:R-:W-:Y:S01]  /*6950*/  IMAD R135, R238, R2, R135 ;  /* 0x00000002ee877224 */ /* 0x000fe200078e0287 */
[----:B------:R-:W-:Y:S01]  /*6960*/  @!P5 IADD3 R134, R134, -R238, RZ ;  /* 0x800000ee8686d210 */ /* 0x000fe20007ffe0ff */
[----:B------:R-:W-:-:S02]  /*6970*/  IMAD R136, R238, R3, R7 ;  /* 0x00000003ee887224 */ /* 0x000fc400078e0207 */
[----:B------:R-:W-:Y:S01]  /*6980*/  @!P1 IMAD.IADD R133, R133, 0x1, -R238 ;  /* 0x0000000185859824 */ /* 0x000fe200078e0aee */
[----:B------:R-:W-:Y:S01]  /*6990*/  ISETP.GT.U32.AND P1, PT, R238, R135, PT ;  /* 0x00000087ee00720c */ /* 0x000fe20003f24070 */
[----:B------:R-:W-:Y:S01]  /*69a0*/  IMAD.HI.U32 R4, R0, R137, RZ ;  /* 0x0000008900047227 */ /* 0x000fe200078e00ff */
[----:B------:R-:W-:-:S03]  /*69b0*/  ISETP.GT.U32.AND P5, PT, R238, R136, PT ;  /* 0x00000088ee00720c */ /* 0x000fc60003fa4070 */
[----:B------:R-:W-:Y:S02]  /*69c0*/  IMAD.MOV R4, RZ, RZ, -R4 ;  /* 0x000000ffff047224 */ /* 0x000fe400078e0a04 */
[----:B------:R-:W-:-:S04]  /*69d0*/  IMAD.HI.U32 R5, R0, R9, RZ ;  /* 0x0000000900057227 */ /* 0x000fc800078e00ff */
[--C-:B------:R-:W-:Y:S01]  /*69e0*/  @!P3 IMAD.IADD R132, R132, 0x1, -R238.reuse ;  /* 0x000000018484b824 */ /* 0x100fe200078e0aee */
[----:B------:R-:W-:Y:S01]  /*69f0*/  ISETP.GE.AND P3, PT, R6, RZ, PT ;  /* 0x000000ff0600720c */ /* 0x000fe20003f66270 */
[----:B------:R-:W-:Y:S02]  /*6a00*/  IMAD R137, R238, R4, R137 ;  /* 0x00000004ee897224 */ /* 0x000fe400078e0289 */
[C---:B------:R-:W-:Y:S02]  /*6a10*/  VIADD R4, R152.reuse, 0x89 ;  /* 0x0000008998047836 */ /* 0x040fe40000000000 */
[----:B------:R-:W-:Y:S02]  /*6a20*/  IMAD.MOV R5, RZ, RZ, -R5 ;  /* 0x000000ffff057224 */ /* 0x000fe400078e0a05 */
[----:B------:R-:W-:Y:S01]  /*6a30*/  VIADD R6, R152, 0x8a ;  /* 0x0000008a98067836 */ /* 0x000fe20000000000 */
[----:B------:R-:W-:Y:S01]  /*6a40*/  IABS R139, R4 ;  /* 0x00000004008b7213 */ /* 0x000fe20000000000 */
[--C-:B------:R-:W-:Y:S01]  /*6a50*/  @!P1 IMAD.IADD R135, R135, 0x1, -R238.reuse ;  /* 0x0000000187879824 */ /* 0x100fe200078e0aee */
[C---:B------:R-:W-:Y:S01]  /*6a60*/  ISETP.GT.U32.AND P1, PT, R238.reuse, R134, PT ;  /* 0x00000086ee00720c */ /* 0x040fe20003f24070 */
[----:B------:R-:W-:Y:S01]  /*6a70*/  IMAD R138, R238, R5, R9 ;  /* 0x00000005ee8a7224 */ /* 0x000fe200078e0209 */
[----:B------:R-:W-:Y:S01]  /*6a80*/  IABS R5, R6 ;  /* 0x0000000600057213 */ /* 0x000fe20000000000 */
[----:B------:R-:W-:-:S02]  /*6a90*/  @!P5 IMAD.IADD R136, R136, 0x1, -R238 ;  /* 0x000000018888d824 */ /* 0x000fc400078e0aee */
[----:B------:R-:W-:Y:S01]  /*6aa0*/  @!P0 IMAD.MOV R132, RZ, RZ, -R132 ;  /* 0x000000ffff848224 */ /* 0x000fe200078e0a84 */
[----:B------:R-:W-:Y:S01]  /*6ab0*/  ISETP.GT.U32.AND P0, PT, R238, R135, PT ;  /* 0x00000087ee00720c */ /* 0x000fe20003f04070 */
[----:B------:R-:W-:Y:S01]  /*6ac0*/  IMAD.HI.U32 R2, R0, R139, RZ ;  /* 0x0000008b00027227 */ /* 0x000fe200078e00ff */
[----:B------:R-:W-:-:S03]  /*6ad0*/  ISETP.GT.U32.AND P5, PT, R238, R136, PT ;  /* 0x00000088ee00720c */ /* 0x000fc60003fa4070 */
[----:B------:R-:W-:Y:S02]  /*6ae0*/  IMAD.HI.U32 R3, R0, R5, RZ ;  /* 0x0000000500037227 */ /* 0x000fe400078e00ff */
[----:B------:R-:W-:Y:S02]  /*6af0*/  @!P1 IADD3 R134, R134, -R238, RZ ;  /* 0x800000ee86869210 */ /* 0x000fe40007ffe0ff */
[----:B------:R-:W-:Y:S01]  /*6b00*/  IMAD.MOV R2, RZ, RZ, -R2 ;  /* 0x000000ffff027224 */ /* 0x000fe200078e0a02 */
[C---:B------:R-:W-:Y:S01]  /*6b10*/  ISETP.GT.U32.AND P1, PT, R238.reuse, R138, PT ;  /* 0x0000008aee00720c */ /* 0x040fe20003f24070 */
[----:B------:R-:W-:Y:S02]  /*6b20*/  IMAD.MOV R140, RZ, RZ, -R3 ;  /* 0x000000ffff8c7224 */ /* 0x000fe400078e0a03 */
[----:B------:R-:W-:Y:S01]  /*6b30*/  @!P2 IMAD.MOV R133, RZ, RZ, -R133 ;  /* 0x000000ffff85a224 */ /* 0x000fe200078e0a85 */
[C---:B------:R-:W-:Y:S01]  /*6b40*/  ISETP.GT.U32.AND P2, PT, R238.reuse, R137, PT ;  /* 0x00000089ee00720c */ /* 0x040fe20003f44070 */
[----:B------:R-:W-:-:S02]  /*6b50*/  IMAD R139, R238, R2, R139 ;  /* 0x00000002ee8b7224 */ /* 0x000fc400078e028b */
[C---:B------:R-:W-:Y:S02]  /*6b60*/  IMAD R140, R238.reuse, R140, R5 ;  /* 0x0000008cee8c7224 */ /* 0x040fe400078e0205 */
[--C-:B------:R-:W-:Y:S01]  /*6b70*/  @!P0 IMAD.IADD R135, R135, 0x1, -R238.reuse ;  /* 0x0000000187878824 */ /* 0x100fe200078e0aee */
[----:B------:R-:W-:Y:S01]  /*6b80*/  ISETP.GT.U32.AND P0, PT, R238, R139, PT ;  /* 0x0000008bee00720c */ /* 0x000fe20003f04070 */
[----:B------:R-:W-:Y:S02]  /*6b90*/  VIADD R9, R152, 0x8b ;  /* 0x0000008b98097836 */ /* 0x000fe40000000000 */
[--C-:B------:R-:W-:Y:S01]  /*6ba0*/  @!P5 IMAD.IADD R136, R136, 0x1, -R238.reuse ;  /* 0x000000018888d824 */ /* 0x100fe200078e0aee */
[----:B------:R-:W-:Y:S01]  /*6bb0*/  ISETP.GT.U32.AND P5, PT, R238, R140, PT ;  /* 0x0000008cee00720c */ /* 0x000fe20003fa4070 */
[----:B------:R-:W-:Y:S01]  /*6bc0*/  VIADD R11, R152, 0x8c ;  /* 0x0000008c980b7836 */ /* 0x000fe20000000000 */
[----:B------:R-:W-:Y:S01]  /*6bd0*/  IABS R141, R9 ;  /* 0x00000009008d7213 */ /* 0x000fe20000000000 */
[--C-:B------:R-:W-:Y:S01]  /*6be0*/  @!P2 IMAD.IADD R137, R137, 0x1, -R238.reuse ;  /* 0x000000018989a824 */ /* 0x100fe200078e0aee */
[----:B------:R-:W-:Y:S01]  /*6bf0*/  ISETP.GE.AND P2, PT, R8, RZ, PT ;  /* 0x000000ff0800720c */ /* 0x000fe20003f46270 */
[----:B------:R-:W-:Y:S01]  /*6c00*/  @!P1 IMAD.IADD R138, R138, 0x1, -R238 ;  /* 0x000000018a8a9824 */ /* 0x000fe200078e0aee */
[----:B------:R-:W-:Y:S01]  /*6c10*/  IABS R7, R11 ;  /* 0x0000000b00077213 */ /* 0x000fe20000000000 */
[----:B------:R-:W-:Y:S01]  /*6c20*/  IMAD.HI.U32 R2, R0, R141, RZ ;  /* 0x0000008d00027227 */ /* 0x000fe200078e00ff */
[----:B------:R-:W-:-:S03]  /*6c30*/  ISETP.GE.AND P1, PT, R10, RZ, PT ;  /* 0x000000ff0a00720c */ /* 0x000fc60003f26270 */
[----:B------:R-:W-:-:S04]  /*6c40*/  IMAD.HI.U32 R3, R0, R7, RZ ;  /* 0x0000000700037227 */ /* 0x000fc800078e00ff */
[----:B------:R-:W-:Y:S01]  /*6c50*/  @!P0 IMAD.IADD R139, R139, 0x1, -R238 ;  /* 0x000000018b8b8824 */ /* 0x000fe200078e0aee */
[----:B------:R-:W-:Y:S01]  /*6c60*/  ISETP.GT.U32.AND P0, PT, R238, R137, PT ;  /* 0x00000089ee00720c */ /* 0x000fe20003f04070 */
[----:B------:R-:W-:Y:S02]  /*6c70*/  IMAD.MOV R2, RZ, RZ, -R2 ;  /* 0x000000ffff027224 */ /* 0x000fe400078e0a02 */
[----:B------:R-:W-:Y:S01]  /*6c80*/  @!P5 IMAD.IADD R140, R140, 0x1, -R238 ;  /* 0x000000018c8cd824 */ /* 0x000fe200078e0aee */
[C---:B------:R-:W-:Y:S01]  /*6c90*/  ISETP.GT.U32.AND P5, PT, R238.reuse, R138, PT ;  /* 0x0000008aee00720c */ /* 0x040fe20003fa4070 */
[----:B------:R-:W-:Y:S02]  /*6ca0*/  IMAD.MOV R3, RZ, RZ, -R3 ;  /* 0x000000ffff037224 */ /* 0x000fe400078e0a03 */
[C---:B------:R-:W-:Y:S02]  /*6cb0*/  IMAD R141, R238.reuse, R2, R141 ;  /* 0x00000002ee8d7224 */ /* 0x040fe400078e028d */
[----:B------:R-:W-:Y:S01]  /*6cc0*/  IMAD R142, R238, R3, R7 ;  /* 0x00000003ee8e7224 */ /* 0x000fe200078e0207 */
[----:B------:R-:W-:Y:S01]  /*6cd0*/  IADD3 R7, R152, 0x8d, RZ ;  /* 0x0000008d98077810 */ /* 0x000fe20007ffe0ff */
[----:B------:R-:W-:Y:S01]  /*6ce0*/  @!P3 IMAD.MOV R136, RZ, RZ, -R136 ;  /* 0x000000ffff88b224 */ /* 0x000fe200078e0a88 */
[C---:B------:R-:W-:Y:S01]  /*6cf0*/  ISETP.GT.U32.AND P3, PT, R238.reuse, R141, PT ;  /* 0x0000008dee00720c */ /* 0x040fe20003f64070 */
[----:B------:R-:W-:Y:S01]  /*6d00*/  @!P4 IMAD.MOV R135, RZ, RZ, -R135 ;  /* 0x000000ffff87c224 */ /* 0x000fe200078e0a87 */
[----:B------:R-:W-:Y:S01]  /*6d10*/  ISETP.GT.U32.AND P4, PT, R238, R139, PT ;  /* 0x0000008bee00720c */ /* 0x000fe20003f84070 */
[----:B------:R-:W-:Y:S01]  /*6d20*/  @!P6 IMAD.MOV R134, RZ, RZ, -R134 ;  /* 0x000000ffff86e224 */ /* 0x000fe200078e0a86 */
[----:B------:R-:W-:Y:S01]  /*6d30*/  IABS R143, R7 ;  /* 0x00000007008f7213 */ /* 0x000fe20000000000 */
[----:B------:R-:W-:Y:S01]  /*6d40*/  @!P5 IMAD.IADD R138, R138, 0x1, -R238 ;  /* 0x000000018a8ad824 */ /* 0x000fe200078e0aee */
[----:B------:R-:W-:Y:S01]  /*6d50*/  @!P0 IADD3 R137, R137, -R238, RZ ;  /* 0x800000ee89898210 */ /* 0x000fe20007ffe0ff */
[----:B------:R-:W-:Y:S01]  /*6d60*/  VIADD R8, R152, 0x8e ;  /* 0x0000008e98087836 */ /* 0x000fe20000000000 */
[----:B------:R-:W-:Y:S01]  /*6d70*/  ISETP.GE.AND P0, PT, R4, RZ, PT ;  /* 0x000000ff0400720c */ /* 0x000fe20003f06270 */
[----:B------:R-:W-:Y:S01]  /*6d80*/  IMAD.HI.U32 R2, R0, R143, RZ ;  /* 0x0000008f00027227 */ /* 0x000fe200078e00ff */
[----:B------:R-:W-:-:S02]  /*6d90*/  ISETP.GT.U32.AND P5, PT, R238, R142, PT ;  /* 0x0000008eee00720c */ /* 0x000fc40003fa4070 */
[----:B------:R-:W-:Y:S01]  /*6da0*/  ISETP.GT.U32.AND P6, PT, R238, R140, PT ;  /* 0x0000008cee00720c */ /* 0x000fe20003fc4070 */
[----:B------:R-:W-:Y:S01]  /*6db0*/  IMAD.MOV R2, RZ, RZ, -R2 ;  /* 0x000000ffff027224 */ /* 0x000fe200078e0a02 */
[----:B------:R-:W-:Y:S01]  /*6dc0*/  IABS R5, R8 ;  /* 0x0000000800057213 */ /* 0x000fe20000000000 */
[--C-:B------:R-:W-:Y:S01]  /*6dd0*/  @!P3 IMAD.IADD R141, R141, 0x1, -R238.reuse ;  /* 0x000000018d8db824 */ /* 0x100fe200078e0aee */
[----:B------:R-:W-:Y:S01]  /*6de0*/  ISETP.GE.AND P3, PT, R11, RZ, PT ;  /* 0x000000ff0b00720c */ /* 0x000fe20003f66270 */
[----:B------:R-:W-:Y:S01]  /*6df0*/  @!P4 IMAD.IADD R139, R139, 0x1, -R238 ;  /* 0x000000018b8bc824 */ /* 0x000fe200078e0aee */
[----:B------:R-:W-:Y:S01]  /*6e00*/  ISETP.GE.AND P4, PT, R6, RZ, PT ;  /* 0x000000ff0600720c */ /* 0x000fe20003f86270 */
[----:B------:R-:W-:Y:S01]  /*6e10*/  IMAD R143, R238, R2, R143 ;  /* 0x00000002ee8f7224 */ /* 0x000fe200078e028f */
[----:B------:R-:W-:Y:S01]  /*6e20*/  IADD3 R11, R152, 0xb6, RZ ;  /* 0x000000b6980b7810 */ /* 0x000fe20007ffe0ff */
[----:B------:R-:W-:Y:S01]  /*6e30*/  @!P2 IMAD.MOV R137, RZ, RZ, -R137 ;  /* 0x000000ffff89a224 */ /* 0x000fe200078e0a89 */
[----:B------:R-:W-:Y:S01]  /*6e40*/  ISETP.GT.U32.AND P2, PT, R238, R141, PT ;  /* 0x0000008dee00720c */ /* 0x000fe20003f44070 */
[----:B------:R-:W-:Y:S01]  /*6e50*/  @!P0 IMAD.MOV R139, RZ, RZ, -R139 ;  /* 0x000000ffff8b8224 */ /* 0x000fe200078e0a8b */
[----:B------:R-:W-:Y:S01]  /*6e60*/  @!P5 IADD3 R142, R142, -R238, RZ ;  /* 0x800000ee8e8ed210 */ /* 0x000fe20007ffe0ff */
[----:B------:R-:W-:Y:S01]  /*6e70*/  IMAD.HI.U32 R3, R0, R5, RZ ;  /* 0x0000000500037227 */ /* 0x000fe200078e00ff */
[----:B------:R-:W-:-:S02]  /*6e80*/  ISETP.GT.U32.AND P0, PT, R238, R143, PT ;  /* 0x0000008fee00720c */ /* 0x000fc40003f04070 */
[----:B------:R-:W-:Y:S01]  /*6e90*/  ISETP.GE.AND P5, PT, R7, RZ, PT ;  /* 0x000000ff0700720c */ /* 0x000fe20003fa6270 */
[----:B------:R-:W-:Y:S01]  /*6ea0*/  @!P6 IMAD.IADD R140, R140, 0x1, -R238 ;  /* 0x000000018c8ce824 */ /* 0x000fe200078e0aee */
[----:B------:R-:W-:Y:S01]  /*6eb0*/  ISETP.GE.AND P6, PT, R9, RZ, PT ;  /* 0x000000ff0900720c */ /* 0x000fe20003fc6270 */
[----:B------:R-:W-:Y:S01]  /*6ec0*/  @!P1 IMAD.MOV R138, RZ, RZ, -R138 ;  /* 0x000000ffff8a9224 */ /* 0x000fe200078e0a8a */
[----:B------:R-:W-:Y:S01]  /*6ed0*/  ISETP.GT.U32.AND P1, PT, R238, R142, PT ;  /* 0x0000008eee00720c */ /* 0x000fe20003f24070 */
[----:B------:R-:W-:Y:S01]  /*6ee0*/  IMAD.MOV R3, RZ, RZ, -R3 ;  /* 0x000000ffff037224 */ /* 0x000fe200078e0a03 */
[C---:B------:R-:W-:Y:S01]  /*6ef0*/  IADD3 R9, R152.reuse, 0x97, RZ ;  /* 0x0000009798097810 */ /* 0x040fe20007ffe0ff */
[----:B------:R-:W-:Y:S01]  /*6f00*/  VIADD R2, R152, 0x8f ;  /* 0x0000008f98027836 */ /* 0x000fe20000000000 */
[----:B------:R-:W-:Y:S01]  /*6f10*/  @!P2 IADD3 R141, R141, -R238, RZ ;  /* 0x800000ee8d8da210 */ /* 0x000fe20007ffe0ff */
[----:B------:R-:W-:Y:S01]  /*6f20*/  IMAD R144, R238, R3, R5 ;  /* 0x00000003ee907224 */ /* 0x000fe200078e0205 */
[----:B------:R-:W-:Y:S01]  /*6f30*/  ISETP.GE.AND P2, PT, R8, RZ, PT ;  /* 0x000000ff0800720c */ /* 0x000fe20003f46270 */
[----:B------:R-:W-:Y:S01]  /*6f40*/  @!P4 IMAD.MOV R140, RZ, RZ, -R140 ;  /* 0x000000ffff8cc224 */ /* 0x000fe200078e0a8c */
[----:B------:R-:W-:Y:S01]  /*6f50*/  IABS R145, R2 ;  /* 0x0000000200917213 */ /* 0x000fe20000000000 */
[--C-:B------:R-:W-:Y:S01]  /*6f60*/  @!P0 IMAD.IADD R143, R143, 0x1, -R238.reuse ;  /* 0x000000018f8f8824 */ /* 0x100fe200078e0aee */
[----:B------:R-:W-:Y:S01]  /*6f70*/  ISETP.GT.U32.AND P4, PT, R238, R144, PT ;  /* 0x00000090ee00720c */ /* 0x000fe20003f84070 */
[----:B------:R-:W-:Y:S01]  /*6f80*/  VIADD R3, R152, 0x90 ;  /* 0x0000009098037836 */ /* 0x000fe20000000000 */
[----:B------:R-:W-:Y:S01]  /*6f90*/  IABS R189, R11 ;  /* 0x0000000b00bd7213 */ /* 0x000fe20000000000 */
[----:B------:R-:W-:Y:S01]  /*6fa0*/  @!P1 IMAD.IADD R142, R142, 0x1, -R238 ;  /* 0x000000018e8e9824 */ /* 0x000fe200078e0aee */
[----:B------:R-:W-:Y:S01]  /*6fb0*/  ISETP.GE.AND P1, PT, R2, RZ, PT ;  /* 0x000000ff0200720c */ /* 0x000fe20003f26270 */
[----:B------:R-:W-:Y:S01]  /*6fc0*/  @!P6 IMAD.MOV R141, RZ, RZ, -R141 ;  /* 0x000000ffff8de224 */ /* 0x000fe200078e0a8d */
[----:B------:R-:W-:Y:S01]  /*6fd0*/  ISETP.GT.U32.AND P6, PT, R238, R143, PT ;  /* 0x0000008fee00720c */ /* 0x000fe20003fc4070 */
[----:B------:R-:W-:Y:S01]  /*6fe0*/  IMAD.HI.U32 R2, R0, R145, RZ ;  /* 0x0000009100027227 */ /* 0x000fe200078e00ff */
[----:B------:R-:W-:-:S02]  /*6ff0*/  IABS R5, R3 ;  /* 0x0000000300057213 */ /* 0x000fc40000000000 */
[----:B------:R-:W-:Y:S01]  /*7000*/  ISETP.GE.AND P0, PT, R3, RZ, PT ;  /* 0x000000ff0300720c */ /* 0x000fe20003f06270 */
[----:B------:R-:W-:Y:S02]  /*7010*/  IMAD.MOV R2, RZ, RZ, -R2 ;  /* 0x000000ffff027224 */ /* 0x000fe400078e0a02 */
[----:B------:R-:W-:Y:S02]  /*7020*/  @!P4 IMAD.IADD R144, R144, 0x1, -R238 ;  /* 0x000000019090c824 */ /* 0x000fe400078e0aee */
[----:B------:R-:W-:-:S03]  /*7030*/  IMAD.HI.U32 R3, R0, R5, RZ ;  /* 0x0000000500037227 */ /* 0x000fc600078e00ff */
[C---:B------:R-:W-:Y:S01]  /*7040*/  ISETP.GT.U32.AND P4, PT, R238.reuse, R144, PT ;  /* 0x00000090ee00720c */ /* 0x040fe20003f84070 */
[----:B------:R-:W-:Y:S01]  /*7050*/  IMAD R145, R238, R2, R145 ;  /* 0x00000002ee917224 */ /* 0x000fe200078e0291 */
[----:B------:R-:W-:Y:S01]  /*7060*/  IADD3 R3, -R3, RZ, RZ ;  /* 0x000000ff03037210 */ /* 0x000fe20007ffe1ff */
[--C-:B------:R-:W-:Y:S02]  /*7070*/  @!P6 IMAD.IADD R143, R143, 0x1, -R238.reuse ;  /* 0x000000018f8fe824 */ /* 0x100fe400078e0aee */
[----:B------:R-:W-:Y:S01]  /*7080*/  VIADD R4, R152, 0x91 ;  /* 0x0000009198047836 */ /* 0x000fe20000000000 */
[C---:B------:R-:W-:Y:S01]  /*7090*/  ISETP.GT.U32.AND P6, PT, R238.reuse, R145, PT ;  /* 0x00000091ee00720c */ /* 0x040fe20003fc4070 */
[----:B------:R-:W-:Y:S02]  /*70a0*/  IMAD R146, R238, R3, R5 ;  /* 0x00000003ee927224 */ /* 0x000fe400078e0205 */
[----:B------:R-:W-:Y:S01]  /*70b0*/  VIADD R2, R152, 0x92 ;  /* 0x0000009298027836 */ /* 0x000fe20000000000 */
[----:B------:R-:W-:Y:S01]  /*70c0*/  IABS R147, R4 ;  /* 0x0000000400937213 */ /* 0x000fe20000000000 */
[----:B------:R-:W-:Y:S01]  /*70d0*/  @!P5 IMAD.MOV R143, RZ, RZ, -R143 ;  /* 0x000000ffff8fd224 */ /* 0x000fe200078e0a8f */
[----:B------:R-:W-:Y:S01]  /*70e0*/  ISETP.GT.U32.AND P5, PT, R238, R146, PT ;  /* 0x00000092ee00720c */ /* 0x000fe20003fa4070 */
[----:B------:R-:W-:Y:S01]  /*70f0*/  @!P4 IMAD.IADD R144, R144, 0x1, -R238 ;  /* 0x000000019090c824 */ /* 0x000fe200078e0aee */
[----:B------:R-:W-:Y:S01]  /*7100*/  ISETP.GE.AND P4, PT, R2, RZ, PT ;  /* 0x000000ff0200720c */ /* 0x000fe20003f86270 */
[----:B------:R-:W-:Y:S01]  /*7110*/  @!P3 IMAD.MOV R142, RZ, RZ, -R142 ;  /* 0x000000ffff8eb224 */ /* 0x000fe200078e0a8e */
[----:B------:R-:W-:Y:S01]  /*7120*/  IABS R5, R2 ;  /* 0x0000000200057213 */ /* 0x000fe20000000000 */
[----:B------:R-:W-:Y:S01]  /*7130*/  IMAD.HI.U32 R2, R0, R147, RZ ;  /* 0x0000009300027227 */ /* 0x000fe200078e00ff */
[----:B------:R-:W-:-:S03]  /*7140*/  ISETP.GE.AND P3, PT, R4, RZ, PT ;  /* 0x000000ff0400720c */ /* 0x000fc60003f66270 */
[--C-:B------:R-:W-:Y:S01]  /*7150*/  @!P6 IMAD.IADD R145, R145, 0x1, -R238.reuse ;  /* 0x000000019191e824 */ /* 0x100fe200078e0aee */
[----:B------:R-:W-:Y:S01]  /*7160*/  IADD3 R3, -R2, RZ, RZ ;  /* 0x000000ff02037210 */ /* 0x000fe20007ffe1ff */
[----:B------:R-:W-:Y:S02]  /*7170*/  VIADD R4, R152, 0x93 ;  /* 0x0000009398047836 */ /* 0x000fe40000000000 */
[----:B------:R-:W-:Y:S01]  /*7180*/  IMAD.HI.U32 R2, R0, R5, RZ ;  /* 0x0000000500027227 */ /* 0x000fe200078e00ff */
[----:B------:R-:W-:Y:S02]  /*7190*/  ISETP.GT.U32.AND P6, PT, R238, R145, PT ;  /* 0x00000091ee00720c */ /* 0x000fe40003fc4070 */
[----:B------:R-:W-:Y:S01]  /*71a0*/  IABS R149, R4 ;  /* 0x0000000400957213 */ /* 0x000fe20000000000 */
[----:B------:R-:W-:Y:S02]  /*71b0*/  VIADD R6, R152, 0x94 ;  /* 0x0000009498067836 */ /* 0x000fe40000000000 */
[----:B------:R-:W-:-:S02]  /*71c0*/  @!P5 IMAD.IADD R146, R146, 0x1, -R238 ;  /* 0x000000019292d824 */ /* 0x000fc400078e0aee */
[----:B------:R-:W-:Y:S01]  /*71d0*/  IMAD.MOV R2, RZ, RZ, -R2 ;  /* 0x000000ffff027224 */ /* 0x000fe200078e0a02 */
[----:B------:R-:W-:Y:S01]  /*71e0*/  IABS R7, R6 ;  /* 0x0000000600077213 */ /* 0x000fe20000000000 */
[C---:B------:R-:W-:Y:S01]  /*71f0*/  IMAD R147, R238.reuse, R3, R147 ;  /* 0x00000003ee937224 */ /* 0x040fe200078e0293 */
[C---:B------:R-:W-:Y:S01]  /*7200*/  ISETP.GT.U32.AND P5, PT, R238.reuse, R146, PT ;  /* 0x00000092ee00720c */ /* 0x040fe20003fa4070 */
[----:B------:R-:W-:Y:S01]  /*7210*/  IMAD R148, R238, R2, R5 ;  /* 0x00000002ee947224 */ /* 0x000fe200078e0205 */
[----:B------:R-:W-:Y:S01]  /*7220*/  IABS R5, R9 ;  /* 0x0000000900057213 */ /* 0x000fe20000000000 */
[----:B------:R-:W-:Y:S01]  /*7230*/  IMAD.HI.U32 R2, R0, R149, RZ ;  /* 0x0000009500027227 */ /* 0x000fe200078e00ff */
[----:B------:R-:W-:Y:S02]  /*7240*/  @!P6 IADD3 R145, R145, -R238, RZ ;  /* 0x800000ee9191e210 */ /* 0x000fe40007ffe0ff */
[----:B------:R-:W-:Y:S01]  /*7250*/  ISETP.GT.U32.AND P6, PT, R238, R147, PT ;  /* 0x00000093ee00720c */ /* 0x000fe20003fc4070 */
[----:B------:R-:W-:-:S04]  /*7260*/  IMAD.HI.U32 R3, R0, R7, RZ ;  /* 0x0000000700037227 */ /* 0x000fc800078e00ff */
[----:B------:R-:W-:Y:S02]  /*7270*/  IMAD.MOV R2, RZ, RZ, -R2 ;  /* 0x000000ffff027224 */ /* 0x000fe400078e0a02 */
[----:B------:R-:W-:Y:S02]  /*7280*/  IMAD.MOV R3, RZ, RZ, -R3 ;  /* 0x000000ffff037224 */ /* 0x000fe400078e0a03 */
[----:B------:R-:W-:Y:S02]  /*7290*/  IMAD R149, R238, R2, R149 ;  /* 0x00000002ee957224 */ /* 0x000fe400078e0295 */
[----:B------:R-:W-:Y:S01]  /*72a0*/  @!P2 IMAD.MOV R144, RZ, RZ, -R144 ;  /* 0x000000ffff90a224 */ /* 0x000fe200078e0a90 */
[----:B------:R-:W-:Y:S01]  /*72b0*/  ISETP.GE.AND P2, PT, R4, RZ, PT ;  /* 0x000000ff0400720c */ /* 0x000fe20003f46270 */
[----:B------:R-:W-:Y:S02]  /*72c0*/  VIADD R4, R152, 0x95 ;  /* 0x0000009598047836 */ /* 0x000fe40000000000 */
[----:B------:R-:W-:-:S02]  /*72d0*/  IMAD R150, R238, R3, R7 ;  /* 0x00000003ee967224 */ /* 0x000fc400078e0207 */
[--C-:B------:R-:W-:Y:S01]  /*72e0*/  @!P5 IMAD.IADD R146, R146, 0x1, -R238.reuse ;  /* 0x000000019292d824 */ /* 0x100fe200078e0aee */
[C---:B------:R-:W-:Y:S01]  /*72f0*/  ISETP.GT.U32.AND P5, PT, R238.reuse, R149, PT ;  /* 0x00000095ee00720c */ /* 0x040fe20003fa4070 */
[----:B------:R-:W-:Y:S01]  /*7300*/  @!P6 IMAD.IADD R147, R147, 0x1, -R238 ;  /* 0x000000019393e824 */ /* 0x000fe200078e0aee */
[----:B------:R-:W-:Y:S01]  /*7310*/  IABS R151, R4 ;  /* 0x0000000400977213 */ /* 0x000fe20000000000 */
[----:B------:R-:W-:Y:S01]  /*7320*/  @!P1 IMAD.MOV R145, RZ, RZ, -R145 ;  /* 0x000000ffff919224 */ /* 0x000fe200078e0a91 */
[----:B------:R-:W-:Y:S01]  /*7330*/  ISETP.GT.U32.AND P6, PT, R238, R150, PT ;  /* 0x00000096ee00720c */ /* 0x000fe20003fc4070 */
[----:B------:R-:W-:Y:S01]  /*7340*/  VIADD R8, R152, 0x96 ;  /* 0x0000009698087836 */ /* 0x000fe20000000000 */
[----:B------:R-:W-:Y:S01]  /*7350*/  ISETP.GT.U32.AND P1, PT, R238, R148, PT ;  /* 0x00000094ee00720c */ /* 0x000fe20003f24070 */
[----:B------:R-:W-:-:S03]  /*7360*/  IMAD.HI.U32 R2, R0, R151, RZ ;  /* 0x0000009700027227 */ /* 0x000fc600078e00ff */
[----:B------:R-:W-:Y:S01]  /*7370*/  IABS R3, R8 ;  /* 0x0000000800037213 */ /* 0x000fe20000000000 */
[----:B------:R-:W-:Y:S02]  /*7380*/  IMAD.MOV R2, RZ, RZ, -R2 ;  /* 0x000000ffff027224 */ /* 0x000fe400078e0a02 */
[----:B------:R-:W-:Y:S02]  /*7390*/  @!P5 IMAD.IADD R149, R149, 0x1, -R238 ;  /* 0x000000019595d824 */ /* 0x000fe400078e0aee */
[----:B------:R-:W-:Y:S02]  /*73a0*/  IMAD R151, R238, R2, R151 ;  /* 0x00000002ee977224 */ /* 0x000fe400078e0297 */
[----:B------:R-:W-:-:S04]  /*73b0*/  IMAD.HI.U32 R2, R0, R3, RZ ;  /* 0x0000000300027227 */ /* 0x000fc800078e00ff */
[--C-:B------:R-:W-:Y:S01]  /*73c0*/  @!P6 IMAD.IADD R150, R150, 0x1, -R238.reuse ;  /* 0x000000019696e824 */ /* 0x100fe200078e0aee */
[----:B------:R-:W-:Y:S01]  /*73d0*/  ISETP.GT.U32.AND P6, PT, R238, R149, PT ;  /* 0x00000095ee00720c */ /* 0x000fe20003fc4070 */
[----:B------:R-:W-:Y:S01]  /*73e0*/  @!P1 IMAD.IADD R148, R148, 0x1, -R238 ;  /* 0x0000000194949824 */ /* 0x000fe200078e0aee */
[----:B------:R-:W-:Y:S01]  /*73f0*/  IADD3 R2, -R2, RZ, RZ ;  /* 0x000000ff02027210 */ /* 0x000fe20007ffe1ff */
[----:B------:R-:W-:Y:S01]  /*7400*/  VIADD R10, R152, 0x98 ;  /* 0x00000098980a7836 */ /* 0x000fe20000000000 */
[C---:B------:R-:W-:Y:S01]  /*7410*/  ISETP.GT.U32.AND P1, PT, R238.reuse, R147, PT ;  /* 0x00000093ee00720c */ /* 0x040fe20003f24070 */
[----:B------:R-:W-:Y:S01]  /*7420*/  @!P0 IMAD.MOV R146, RZ, RZ, -R146 ;  /* 0x000000ffff928224 */ /* 0x000fe200078e0a92 */
[C---:B------:R-:W-:Y:S01]  /*7430*/  ISETP.GT.U32.AND P5, PT, R238.reuse, R148, PT ;  /* 0x00000094ee00720c */ /* 0x040fe20003fa4070 */
[----:B------:R-:W-:Y:S01]  /*7440*/  IMAD R154, R238, R2, R3 ;  /* 0x00000002ee9a7224 */ /* 0x000fe200078e0203 */
[----:B------:R-:W-:Y:S01]  /*7450*/  IABS R159, R10 ;  /* 0x0000000a009f7213 */ /* 0x000fe20000000000 */
[----:B------:R-:W-:Y:S01]  /*7460*/  IMAD.HI.U32 R2, R0, R5, RZ ;  /* 0x0000000500027227 */ /* 0x000fe200078e00ff */
[----:B------:R-:W-:-:S03]  /*7470*/  ISETP.GT.U32.AND P0, PT, R238, R150, PT ;  /* 0x00000096ee00720c */ /* 0x000fc60003f04070 */
[----:B------:R-:W-:Y:S01]  /*7480*/  @!P6 IMAD.IADD R149, R149, 0x1, -R238 ;  /* 0x000000019595e824 */ /* 0x000fe200078e0aee */
[C---:B------:R-:W-:Y:S01]  /*7490*/  ISETP.GT.U32.AND P6, PT, R238.reuse, R154, PT ;  /* 0x0000009aee00720c */ /* 0x040fe20003fc4070 */
[----:B------:R-:W-:Y:S02]  /*74a0*/  IMAD.MOV R2, RZ, RZ, -R2 ;  /* 0x000000ffff027224 */ /* 0x000fe400078e0a02 */
[--C-:B------:R-:W-:Y:S01]  /*74b0*/  @!P1 IMAD.IADD R147, R147, 0x1, -R238.reuse ;  /* 0x0000000193939824 */ /* 0x100fe200078e0aee */
[----:B------:R-:W-:Y:S01]  /*74c0*/  ISETP.GT.U32.AND P1, PT, R238, R151, PT ;  /* 0x00000097ee00720c */ /* 0x000fe20003f24070 */
[----:B------:R-:W-:Y:S01]  /*74d0*/  @!P5 IMAD.IADD R148, R148, 0x1, -R238 ;  /* 0x000000019494d824 */ /* 0x000fe200078e0aee */
[----:B------:R-:W-:Y:S01]  /*74e0*/  ISETP.GE.AND P5, PT, R6, RZ, PT ;  /* 0x000000ff0600720c */ /* 0x000fe20003fa6270 */
[----:B------:R-:W-:Y:S01]  /*74f0*/  VIADD R6, R152, 0x99 ;  /* 0x0000009998067836 */ /* 0x000fe20000000000 */
[----:B------:R-:W-:Y:S01]  /*7500*/  @!P2 IADD3 R149, -R149, RZ, RZ ;  /* 0x000000ff9595a210 */ /* 0x000fe20007ffe1ff */
[----:B------:R-:W-:Y:S01]  /*7510*/  @!P4 IMAD.MOV R148, RZ, RZ, -R148 ;  /* 0x000000ffff94c224 */ /* 0x000fe200078e0a94 */
[----:B------:R-:W-:Y:S01]  /*7520*/  ISETP.GE.AND P2, PT, R9, RZ, PT ;  /* 0x000000ff0900720c */ /* 0x000fe20003f46270 */
[----:B------:R-:W-:Y:S01]  /*7530*/  IMAD R156, R238, R2, R5 ;  /* 0x00000002ee9c7224 */ /* 0x000fe200078e0205 */
[----:B------:R-:W-:Y:S01]  /*7540*/  IABS R7, R6 ;  /* 0x0000000600077213 */ /* 0x000fe20000000000 */
[----:B------:R-:W-:-:S02]  /*7550*/  @!P6 IMAD.IADD R154, R154, 0x1, -R238 ;  /* 0x000000019a9ae824 */ /* 0x000fc400078e0aee */
[----:B------:R-:W-:Y:S01]  /*7560*/  IMAD.HI.U32 R3, R0, R159, RZ ;  /* 0x0000009f00037227 */ /* 0x000fe200078e00ff */
[C---:B------:R-:W-:Y:S02]  /*7570*/  ISETP.GT.U32.AND P6, PT, R238.reuse, R156, PT ;  /* 0x0000009cee00720c */ /* 0x040fe40003fc4070 */
[----:B------:R-:W-:Y:S01]  /*7580*/  ISETP.GT.U32.AND P4, PT, R238, R154, PT ;  /* 0x0000009aee00720c */ /* 0x000fe20003f84070 */
[----:B------:R-:W-:Y:S01]  /*7590*/  IMAD.HI.U32 R2, R0, R7, RZ ;  /* 0x0000000700027227 */ /* 0x000fe200078e00ff */
[----:B------:R-:W-:-:S03]  /*75a0*/  IADD3 R3, -R3, RZ, RZ ;  /* 0x000000ff03037210 */ /* 0x000fc60007ffe1ff */
[----:B------:R-:W-:Y:S02]  /*75b0*/  IMAD.MOV R2, RZ, RZ, -R2 ;  /* 0x000000ffff027224 */ /* 0x000fe400078e0a02 */
[--C-:B------:R-:W-:Y:S01]  /*75c0*/  @!P0 IMAD.IADD R150, R150, 0x1, -R238.reuse ;  /* 0x0000000196968824 */ /* 0x100fe200078e0aee */
[----:B------:R-:W-:Y:S01]  /*75d0*/  ISETP.GE.AND P0, PT, R4, RZ, PT ;  /* 0x000000ff0400720c */ /* 0x000fe20003f06270 */
[----:B------:R-:W-:Y:S02]  /*75e0*/  IMAD R160, R238, R2, R7 ;  /* 0x00000002eea07224 */ /* 0x000fe400078e0207 */
[--C-:B------:R-:W-:Y:S01]  /*75f0*/  @!P1 IMAD.IADD R151, R151, 0x1, -R238.reuse ;  /* 0x0000000197979824 */ /* 0x100fe200078e0aee */
[----:B------:R-:W-:Y:S01]  /*7600*/  ISETP.GE.AND P1, PT, R8, RZ, PT ;  /* 0x000000ff0800720c */ /* 0x000fe20003f26270 */
[----:B------:R-:W-:Y:S01]  /*7610*/  @!P4 IMAD.IADD R154, R154, 0x1, -R238 ;  /* 0x000000019a9ac824 */ /* 0x000fe200078e0aee */
[C---:B------:R-:W-:Y:S01]  /*7620*/  ISETP.GT.U32.AND P4, PT, R238.reuse, R160, PT ;  /* 0x000000a0ee00720c */ /* 0x040fe20003f84070 */
[----:B------:R-:W-:-:S02]  /*7630*/  IMAD R159, R238, R3, R159 ;  /* 0x00000003ee9f7224 */ /* 0x000fc400078e029f */
[----:B------:R-:W-:Y:S02]  /*7640*/  VIADD R4, R152, 0x9a ;  /* 0x0000009a98047836 */ /* 0x000fe40000000000 */
[----:B------:R-:W-:Y:S01]  /*7650*/  @!P3 IMAD.MOV R147, RZ, RZ, -R147 ;  /* 0x000000ffff93b224 */ /* 0x000fe200078e0a93 */
[C---:B------:R-:W-:Y:S01]  /*7660*/  ISETP.GT.U32.AND P3, PT, R238.reuse, R151, PT ;  /* 0x00000097ee00720c */ /* 0x040fe20003f64070 */
[----:B------:R-:W-:Y:S01]  /*7670*/  @!P5 IMAD.MOV R150, RZ, RZ, -R150 ;  /* 0x000000ffff96d224 */ /* 0x000fe200078e0a96 */
[----:B------:R-:W-:Y:S01]  /*7680*/  ISETP.GT.U32.AND P5, PT, R238, R159, PT ;  /* 0x0000009fee00720c */ /* 0x000fe20003fa4070 */
[----:B------:R-:W-:Y:S01]  /*7690*/  VIADD R8, R152, 0x9b ;  /* 0x0000009b98087836 */ /* 0x000fe20000000000 */
[----:B------:R-:W-:Y:S01]  /*76a0*/  IABS R161, R4 ;  /* 0x0000000400a17213 */ /* 0x000fe20000000000 */
[--C-:B------:R-:W-:Y:S01]  /*76b0*/  @!P6 IMAD.IADD R156, R156, 0x1, -R238.reuse ;  /* 0x000000019c9ce824 */ /* 0x100fe200078e0aee */
[----:B------:R-:W-:Y:S01]  /*76c0*/  ISETP.GE.AND P6, PT, R6, RZ, PT ;  /* 0x000000ff0600720c */ /* 0x000fe20003fc6270 */
[----:B------:R-:W-:Y:S01]  /*76d0*/  @!P4 IMAD.IADD R160, R160, 0x1, -R238 ;  /* 0x00000001a0a0c824 */ /* 0x000fe200078e0aee */
[----:B------:R-:W-:Y:S01]  /*76e0*/  IABS R5, R8 ;  /* 0x0000000800057213 */ /* 0x000fe20000000000 */
[----:B------:R-:W-:-:S03]  /*76f0*/  IMAD.HI.U32 R2, R0, R161, RZ ;  /* 0x000000a100027227 */ /* 0x000fc600078e00ff */
[----:B------:R-:W-:Y:S01]  /*7700*/  ISETP.GT.U32.AND P4, PT, R238, R160, PT ;  /* 0x000000a0ee00720c */ /* 0x000fe20003f84070 */
[----:B------:R-:W-:Y:S02]  /*7710*/  IMAD.MOV R3, RZ, RZ, -R2 ;  /* 0x000000ffff037224 */ /* 0x000fe400078e0a02 */
[----:B------:R-:W-:Y:S01]  /*7720*/  IMAD.HI.U32 R2, R0, R5, RZ ;  /* 0x0000000500027227 */ /* 0x000fe200078e00ff */
[----:B------:R-:W-:Y:S02]  /*7730*/  @!P5 IADD3 R159, R159, -R238, RZ ;  /* 0x800000ee9f9fd210 */ /* 0x000fe40007ffe0ff */
[----:B------:R-:W-:Y:S01]  /*7740*/  ISETP.GT.U32.AND P5, PT, R238, R156, PT ;  /* 0x0000009cee00720c */ /* 0x000fe20003fa4070 */
[----:B------:R-:W-:Y:S01]  /*7750*/  @!P3 IMAD.IADD R151, R151, 0x1, -R238 ;  /* 0x000000019797b824 */ /* 0x000fe200078e0aee */
[----:B------:R-:W-:Y:S01]  /*7760*/  ISETP.GE.AND P3, PT, R10, RZ, PT ;  /* 0x000000ff0a00720c */ /* 0x000fe20003f66270 */
[----:B------:R-:W-:Y:S02]  /*7770*/  IMAD.MOV R2, RZ, RZ, -R2 ;  /* 0x000000ffff027224 */ /* 0x000fe400078e0a02 */
[----:B------:R-:W-:Y:S01]  /*7780*/  @!P0 IMAD.MOV R151, RZ, RZ, -R151 ;  /* 0x000000ffff978224 */ /* 0x000fe200078e0a97 */
[C---:B------:R-:W-:Y:S01]  /*7790*/  ISETP.GT.U32.AND P0, PT, R238.reuse, R159, PT ;  /* 0x0000009fee00720c */ /* 0x040fe20003f04070 */
[----:B------:R-:W-:-:S02]  /*77a0*/  IMAD R162, R238, R2, R5 ;  /* 0x00000002eea27224 */ /* 0x000fc400078e0205 */
[----:B------:R-:W-:Y:S02]  /*77b0*/  VIADD R6, R152, 0x9c ;  /* 0x0000009c98067836 */ /* 0x000fe40000000000 */
[--C-:B------:R-:W-:Y:S01]  /*77c0*/  @!P4 IMAD.IADD R160, R160, 0x1, -R238.reuse ;  /* 0x00000001a0a0c824 */ /* 0x100fe200078e0aee */
[----:B------:R-:W-:Y:S01]  /*77d0*/  ISETP.GT.U32.AND P4, PT, R238, R162, PT ;  /* 0x000000a2ee00720c */ /* 0x000fe20003f84070 */
[----:B------:R-:W-:Y:S01]  /*77e0*/  VIADD R9, R152, 0x9d ;  /* 0x0000009d98097836 */ /* 0x000fe20000000000 */
[----:B------:R-:W-:Y:S01]  /*77f0*/  IABS R163, R6 ;  /* 0x0000000600a37213 */ /* 0x000fe20000000000 */
[----:B------:R-:W-:Y:S02]  /*7800*/  IMAD R161, R238, R3, R161 ;  /* 0x00000003eea17224 */ /* 0x000fe400078e02a1 */
[----:B------:R-:W-:Y:S01]  /*7810*/  @!P5 IMAD.IADD R156, R156, 0x1, -R238 ;  /* 0x000000019c9cd824 */ /* 0x000fe200078e0aee */
[----:B------:R-:W-:Y:S01]  /*7820*/  IABS R7, R9 ;  /* 0x0000000900077213 */ /* 0x000fe20000000000 */
[----:B------:R-:W-:Y:S01]  /*7830*/  IMAD.HI.U32 R2, R0, R163, RZ ;  /* 0x000000a300027227 */ /* 0x000fe200078e00ff */
[----:B------:R-:W-:-:S02]  /*7840*/  @!P0 IADD3 R159, R159, -R238, RZ ;  /* 0x800000ee9f9f8210 */ /* 0x000fc40007ffe0ff */
[----:B------:R-:W-:Y:S01]  /*7850*/  ISETP.GE.AND P0, PT, R4, RZ, PT ;  /* 0x000000ff0400720c */ /* 0x000fe20003f06270 */
[----:B------:R-:W-:Y:S01]  /*7860*/  VIADD R4, R152, 0x9e ;  /* 0x0000009e98047836 */ /* 0x000fe20000000000 */
[----:B------:R-:W-:Y:S01]  /*7870*/  ISETP.GT.U32.AND P5, PT, R238, R161, PT ;  /* 0x000000a1ee00720c */ /* 0x000fe20003fa4070 */
[----:B------:R-:W-:Y:S01]  /*7880*/  IMAD.MOV R2, RZ, RZ, -R2 ;  /* 0x000000ffff027224 */ /* 0x000fe200078e0a02 */
[----:B------:R-:W-:Y:S01]  /*7890*/  @!P4 IADD3 R162, R162, -R238, RZ ;  /* 0x800000eea2a2c210 */ /* 0x000fe20007ffe0ff */
[----:B------:R-:W-:Y:S01]  /*78a0*/  IMAD.HI.U32 R3, R0, R7, RZ ;  /* 0x0000000700037227 */ /* 0x000fe200078e00ff */
[----:B------:R-:W-:Y:S02]  /*78b0*/  IABS R165, R4 ;  /* 0x0000000400a57213 */ /* 0x000fe40000000000 */
[C---:B------:R-:W-:Y:S01]  /*78c0*/  ISETP.GT.U32.AND P4, PT, R238.reuse, R162, PT ;  /* 0x000000a2ee00720c */ /* 0x040fe20003f84070 */
[----:B------:R-:W-:Y:S02]  /*78d0*/  IMAD R163, R238, R2, R163 ;  /* 0x00000002eea37224 */ /* 0x000fe400078e02a3 */
[----:B------:R-:W-:-:S04]  /*78e0*/  IMAD.HI.U32 R2, R0, R165, RZ ;  /* 0x000000a500027227 */ /* 0x000fc800078e00ff */
[----:B------:R-:W-:Y:S02]  /*78f0*/  IMAD.MOV R2, RZ, RZ, -R2 ;  /* 0x000000ffff027224 */ /* 0x000fe400078e0a02 */
[----:B------:R-:W-:Y:S02]  /*7900*/  IMAD.MOV R3, RZ, RZ, -R3 ;  /* 0x000000ffff037224 */ /* 0x000fe400078e0a03 */
[----:B------:R-:W-:Y:S02]  /*7910*/  IMAD R165, R238, R2, R165 ;  /* 0x00000002eea57224 */ /* 0x000fe400078e02a5 */
[----:B------:R-:W-:Y:S02]  /*7920*/  VIADD R5, R152, 0x9f ;  /* 0x0000009f98057836 */ /* 0x000fe40000000000 */
[--C-:B------:R-:W-:Y:S01]  /*7930*/  @!P4 IMAD.IADD R162, R162, 0x1, -R238.reuse ;  /* 0x00000001a2a2c824 */ /* 0x100fe200078e0aee */
[----:B------:R-:W-:Y:S01]  /*7940*/  ISETP.GT.U32.AND P4, PT, R238, R165, PT ;  /* 0x000000a5ee00720c */ /* 0x000fe20003f84070 */
[----:B------:R-:W-:Y:S01]  /*7950*/  @!P5 IMAD.IADD R161, R161, 0x1, -R238 ;  /* 0x00000001a1a1d824 */ /* 0x000fe200078e0aee */
[----:B------:R-:W-:Y:S01]  /*7960*/  ISETP.GE.AND P5, PT, R8, RZ, PT ;  /* 0x000000ff0800720c */ /* 0x000fe20003fa6270 */
[C---:B------:R-:W-:Y:S01]  /*7970*/  IMAD R164, R238.reuse, R3, R7 ;  /* 0x00000003eea47224 */ /* 0x040fe200078e0207 */
[----:B------:R-:W-:Y:S01]  /*7980*/  IABS R3, R5 ;  /* 0x0000000500037213 */ /* 0x000fe20000000000 */
[----:B------:R-:W-:Y:S01]  /*7990*/  @!P2 IMAD.MOV R156, RZ, RZ, -R156 ;  /* 0x000000ffff9ca224 */ /* 0x000fe200078e0a9c */
[C---:B------:R-:W-:Y:S01]  /*79a0*/  ISETP.GT.U32.AND P2, PT, R238.reuse, R163, PT ;  /* 0x000000a3ee00720c */ /* 0x040fe20003f44070 */
[----:B------:R-:W-:Y:S01]  /*79b0*/  @!P1 IMAD.MOV R154, RZ, RZ, -R154 ;  /* 0x000000ffff9a9224 */ /* 0x000fe200078e0a9a */
[C---:B------:R-:W-:Y:S01]  /*79c0*/  ISETP.GT.U32.AND P1, PT, R238.reuse, R161, PT ;  /* 0x000000a1ee00720c */ /* 0x040fe20003f24070 */
[----:B------:R-:W-:Y:S01]  /*79d0*/  @!P6 IMAD.MOV R160, RZ, RZ, -R160 ;  /* 0x000000ffffa0e224 */ /* 0x000fe200078e0aa0 */
[----:B------:R-:W-:Y:S01]  /*79e0*/  ISETP.GT.U32.AND P6, PT, R238, R164, PT ;  /* 0x000000a4ee00720c */ /* 0x000fe20003fc4070 */
[----:B------:R-:W-:Y:S01]  /*79f0*/  @!P3 IMAD.MOV R159, RZ, RZ, -R159 ;  /* 0x000000ffff9fb224 */ /* 0x000fe200078e0a9f */
[----:B------:R-:W-:Y:S01]  /*7a00*/  ISETP.GE.AND P3, PT, R6, RZ, PT ;  /* 0x000000ff0600720c */ /* 0x000fe20003f66270 */
[----:B------:R-:W-:Y:S01]  /*7a10*/  IMAD.HI.U32 R2, R0, R3, RZ ;  /* 0x0000000300027227 */ /* 0x000fe200078e00ff */
[----:B------:R-:W-:-:S02]  /*7a20*/  IADD3 R6, R152, 0xa0, RZ ;  /* 0x000000a098067810 */ /* 0x000fc40007ffe0ff */
[----:B------:R-:W-:Y:S01]  /*7a30*/  @!P4 IADD3 R165, R165, -R238, RZ ;  /* 0x800000eea5a5c210 */ /* 0x000fe20007ffe0ff */
[----:B------:R-:W-:Y:S01]  /*7a40*/  IMAD.MOV R2, RZ, RZ, -R2 ;  /* 0x000000ffff027224 */ /* 0x000fe200078e0a02 */
[----:B------:R-:W-:Y:S01]  /*7a50*/  IABS R167, R6 ;  /* 0x0000000600a77213 */ /* 0x000fe20000000000 */
[--C-:B------:R-:W-:Y:S01]  /*7a60*/  @!P2 IMAD.IADD R163, R163, 0x1, -R238.reuse ;  /* 0x00000001a3a3a824 */ /* 0x100fe200078e0aee */
[C---:B------:R-:W-:Y:S01]  /*7a70*/  ISETP.GT.U32.AND P4, PT, R238.reuse, R165, PT ;  /* 0x000000a5ee00720c */ /* 0x040fe20003f84070 */
[----:B------:R-:W-:Y:S01]  /*7a80*/  IMAD R166, R238, R2, R3 ;  /* 0x00000002eea67224 */ /* 0x000fe200078e0203 */
[----:B------:R-:W-:Y:S01]  /*7a90*/  ISETP.GE.AND P2, PT, R4, RZ, PT ;  /* 0x000000ff0400720c */ /* 0x000fe20003f46270 */
[--C-:B------:R-:W-:Y:S01]  /*7aa0*/  @!P1 IMAD.IADD R161, R161, 0x1, -R238.reuse ;  /* 0x00000001a1a19824 */ /* 0x100fe200078e0aee */
[----:B------:R-:W-:Y:S01]  /*7ab0*/  ISETP.GE.AND P1, PT, R9, RZ, PT ;  /* 0x000000ff0900720c */ /* 0x000fe20003f26270 */
[----:B------:R-:W-:Y:S01]  /*7ac0*/  @!P6 IMAD.IADD R164, R164, 0x1, -R238 ;  /* 0x00000001a4a4e824 */ /* 0x000fe200078e0aee */
[----:B------:R-:W-:Y:S01]  /*7ad0*/  ISETP.GT.U32.AND P6, PT, R238, R163, PT ;  /* 0x000000a3ee00720c */ /* 0x000fe20003fc4070 */
[----:B------:R-:W-:-:S04]  /*7ae0*/  IMAD.HI.U32 R2, R0, R167, RZ ;  /* 0x000000a700027227 */ /* 0x000fc800078e00ff */
[----:B------:R-:W-:Y:S01]  /*7af0*/  @!P0 IMAD.MOV R161, RZ, RZ, -R161 ;  /* 0x000000ffffa18224 */ /* 0x000fe200078e0aa1 */
[----:B------:R-:W-:Y:S01]  /*7b00*/  ISETP.GT.U32.AND P0, PT, R238, R164, PT ;  /* 0x000000a4ee00720c */ /* 0x000fe20003f04070 */
[----:B------:R-:W-:Y:S01]  /*7b10*/  IMAD.MOV R2, RZ, RZ, -R2 ;  /* 0x000000ffff027224 */ /* 0x000fe200078e0a02 */
[----:B------:R-:W-:Y:S01]  /*7b20*/  @!P4 IADD3 R165, R165, -R238, RZ ;  /* 0x800000eea5a5c210 */ /* 0x000fe20007ffe0ff */
[----:B------:R-:W-:Y:S02]  /*7b30*/  VIADD R4, R152, 0xa1 ;  /* 0x000000a198047836 */ /* 0x000fe40000000000 */
[C---:B------:R-:W-:Y:S02]  /*7b40*/  IMAD R167, R238.reuse, R2, R167 ;  /* 0x00000002eea77224 */ /* 0x040fe400078e02a7 */
[----:B------:R-:W-:Y:S01]  /*7b50*/  @!P6 IMAD.IADD R163, R163, 0x1, -R238 ;  /* 0x00000001a3a3e824 */ /* 0x000fe200078e0aee */
[----:B------:R-:W-:Y:S01]  /*7b60*/  ISETP.GT.U32.AND P6, PT, R238, R166, PT ;  /* 0x000000a6ee00720c */ /* 0x000fe20003fc4070 */
[----:B------:R-:W-:Y:S01]  /*7b70*/  VIADD R7, R152, 0xa3 ;  /* 0x000000a398077836 */ /* 0x000fe20000000000 */
[----:B------:R-:W-:Y:S01]  /*7b80*/  ISETP.GT.U32.AND P4, PT, R238, R167, PT ;  /* 0x000000a7ee00720c */ /* 0x000fe20003f84070 */
[----:B------:R-:W-:Y:S01]  /*7b90*/  @!P5 IMAD.MOV R162, RZ, RZ, -R162 ;  /* 0x000000ffffa2d224 */ /* 0x000fe200078e0aa2 */
[----:B------:R-:W-:Y:S01]  /*7ba0*/  IABS R3, R4 ;  /* 0x0000000400037213 */ /* 0x000fe20000000000 */
[----:B------:R-:W-:Y:S01]  /*7bb0*/  @!P0 IMAD.IADD R164, R164, 0x1, -R238 ;  /* 0x00000001a4a48824 */ /* 0x000fe200078e0aee */
[----:B------:R-:W-:Y:S01]  /*7bc0*/  ISETP.GE.AND P0, PT, R6, RZ, PT ;  /* 0x000000ff0600720c */ /* 0x000fe20003f06270 */
[----:B------:R-:W-:Y:S01]  /*7bd0*/  VIADD R6, R152, 0xa2 ;  /* 0x000000a298067836 */ /* 0x000fe20000000000 */
[----:B------:R-:W-:Y:S01]  /*7be0*/  ISETP.GE.AND P5, PT, R5, RZ, PT ;  /* 0x000000ff0500720c */ /* 0x000fe20003fa6270 */
[----:B------:R-:W-:Y:S01]  /*7bf0*/  IMAD.HI.U32 R2, R0, R3, RZ ;  /* 0x0000000300027227 */ /* 0x000fe200078e00ff */
[----:B------:R-:W-:-:S02]  /*7c00*/  IABS R5, R7 ;  /* 0x0000000700057213 */ /* 0x000fc40000000000 */
[----:B------:R-:W-:Y:S01]  /*7c10*/  IABS R169, R6 ;  /* 0x0000000600a97213 */ /* 0x000fe20000000000 */
[----:B------:R-:W-:Y:S02]  /*7c20*/  IMAD.MOV R2, RZ, RZ, -R2 ;  /* 0x000000ffff027224 */ /* 0x000fe400078e0a02 */
[--C-:B------:R-:W-:Y:S02]  /*7c30*/  @!P4 IMAD.IADD R167, R167, 0x1, -R238.reuse ;  /* 0x00000001a7a7c824 */ /* 0x100fe400078e0aee */
[----:B------:R-:W-:Y:S01]  /*7c40*/  @!P6 IMAD.IADD R166, R166, 0x1, -R238 ;  /* 0x00000001a6a6e824 */ /* 0x000fe200078e0aee */
[----:B------:R-:W-:Y:S01]  /*7c50*/  ISETP.GE.AND P6, PT, R4, RZ, PT ;  /* 0x000000ff0400720c */ /* 0x000fe20003fc6270 */
[C---:B------:R-:W-:Y:S01]  /*7c60*/  IMAD R168, R238.reuse, R2, R3 ;  /* 0x00000002eea87224 */ /* 0x040fe200078e0203 */
[----:B------:R-:W-:Y:S01]  /*7c70*/  ISETP.GT.U32.AND P4, PT, R238, R167, PT ;  /* 0x000000a7ee00720c */ /* 0x000fe20003f84070 */
[----:B------:R-:W-:-:S04]  /*7c80*/  IMAD.HI.U32 R2, R0, R169, RZ ;  /* 0x000000a900027227 */ /* 0x000fc800078e00ff */
[----:B------:R-:W-:Y:S01]  /*7c90*/  @!P3 IMAD.MOV R163, RZ, RZ, -R163 ;  /* 0x000000ffffa3b224 */ /* 0x000fe200078e0aa3 */
[----:B------:R-:W-:Y:S01]  /*7ca0*/  ISETP.GT.U32.AND P3, PT, R238, R166, PT ;  /* 0x000000a6ee00720c */ /* 0x000fe20003f64070 */
[----:B------:R-:W-:Y:S01]  /*7cb0*/  IMAD.HI.U32 R3, R0, R5, RZ ;  /* 0x0000000500037227 */ /* 0x000fe200078e00ff */
[----:B------:R-:W-:-:S03]  /*7cc0*/  IADD3 R2, -R2, RZ, RZ ;  /* 0x000000ff02027210 */ /* 0x000fc60007ffe1ff */
[----:B------:R-:W-:Y:S01]  /*7cd0*/  @!P1 IMAD.MOV R164, RZ, RZ, -R164 ;  /* 0x000000ffffa49224 */ /* 0x000fe200078e0aa4 */
[C---:B------:R-:W-:Y:S01]  /*7ce0*/  ISETP.GT.U32.AND P1, PT, R238.reuse, R168, PT ;  /* 0x000000a8ee00720c */ /* 0x040fe20003f24070 */
[C---:B------:R-:W-:Y:S02]  /*7cf0*/  IMAD R169, R238.reuse, R2, R169 ;  /* 0x00000002eea97224 */ /* 0x040fe400078e02a9 */
[----:B------:R-:W-:Y:S02]  /*7d00*/  IMAD.MOV R3, RZ, RZ, -R3 ;  /* 0x000000ffff037224 */ /* 0x000fe400078e0a03 */
[--C-:B------:R-:W-:Y:S01]  /*7d10*/  @!P4 IMAD.IADD R167, R167, 0x1, -R238.reuse ;  /* 0x00000001a7a7c824 */ /* 0x100fe200078e0aee */
[----:B------:R-:W-:Y:S01]  /*7d20*/  ISETP.GT.U32.AND P4, PT, R238, R169, PT ;  /* 0x000000a9ee00720c */ /* 0x000fe20003f84070 */
[----:B------:R-:W-:Y:S01]  /*7d30*/  @!P3 IMAD.IADD R166, R166, 0x1, -R238 ;  /* 0x00000001a6a6b824 */ /* 0x000fe200078e0aee */
[----:B------:R-:W-:Y:S01]  /*7d40*/  ISETP.GE.AND P3, PT, R7, RZ, PT ;  /* 0x000000ff0700720c */ /* 0x000fe20003f66270 */
[----:B------:R-:W-:-:S02]  /*7d50*/  IMAD R170, R238, R3, R5 ;  /* 0x00000003eeaa7224 */ /* 0x000fc400078e0205 */
[----:B------:R-:W-:Y:S02]  /*7d60*/  @!P5 IMAD.MOV R166, RZ, RZ, -R166 ;  /* 0x000000ffffa6d224 */ /* 0x000fe400078e0aa6 */
[----:B------:R-:W-:Y:S01]  /*7d70*/  VIADD R4, R152, 0xa4 ;  /* 0x000000a498047836 */ /* 0x000fe20000000000 */
[----:B------:R-:W-:Y:S01]  /*7d80*/  ISETP.GT.U32.AND P5, PT, R238, R170, PT ;  /* 0x000000aaee00720c */ /* 0x000fe20003fa4070 */
[--C-:B------:R-:W-:Y:S02]  /*7d90*/  @!P1 IMAD.IADD R168, R168, 0x1, -R238.reuse ;  /* 0x00000001a8a89824 */ /* 0x100fe400078e0aee */
        /* <DEDUP_REMOVED lines=8> */
[----:B------:R-:W-:Y:S01]  /*7e20*/  IADD3 R6, R152, 0xa6, RZ ;  /* 0x000000a698067810 */ /* 0x000fe20007ffe0ff */
[----:B------:R-:W-:Y:S01]  /*7e30*/  @!P5 IMAD.IADD R170, R170, 0x1, -R238 ;  /* 0x00000001aaaad824 */ /* 0x000fe200078e0aee */
[----:B------:R-:W-:Y:S01]  /*7e40*/  ISETP.GE.AND P0, PT, R4, RZ, PT ;  /* 0x000000ff0400720c */ /* 0x000fe20003f06270 */
[----:B------:R-:W-:Y:S01]  /*7e50*/  VIADD R3, R152, 0xa5 ;  /* 0x000000a598037836 */ /* 0x000fe20000000000 */
[----:B------:R-:W-:Y:S01]  /*7e60*/  IABS R173, R6 ;  /* 0x0000000600ad7213 */ /* 0x000fe20000000000 */
[----:B------:R-:W-:Y:S01]  /*7e70*/  IMAD.MOV R4, RZ, RZ, -R2 ;  /* 0x000000ffff047224 */ /* 0x000fe200078e0a02 */
[----:B------:R-:W-:Y:S01]  /*7e80*/  ISETP.GT.U32.AND P5, PT, R238, R170, PT ;  /* 0x000000aaee00720c */ /* 0x000fe20003fa4070 */
[----:B------:R-:W-:Y:S01]  /*7e90*/  @!P1 IMAD.IADD R168, R168, 0x1, -R238 ;  /* 0x00000001a8a89824 */ /* 0x000fe200078e0aee */
[----:B------:R-:W-:Y:S01]  /*7ea0*/  IABS R5, R3 ;  /* 0x0000000300057213 */ /* 0x000fe20000000000 */
[----:B------:R-:W-:Y:S01]  /*7eb0*/  IMAD R171, R238, R4, R171 ;  /* 0x00000004eeab7224 */ /* 0x000fe200078e02ab */
[----:B------:R-:W-:Y:S01]  /*7ec0*/  ISETP.GE.AND P1, PT, R3, RZ, PT ;  /* 0x000000ff0300720c */ /* 0x000fe20003f26270 */
[----:B------:R-:W-:-:S04]  /*7ed0*/  IMAD.HI.U32 R3, R0, R173, RZ ;  /* 0x000000ad00037227 */ /* 0x000fc800078e00ff */
[----:B------:R-:W-:Y:S01]  /*7ee0*/  @!P4 IMAD.IADD R169, R169, 0x1, -R238 ;  /* 0x00000001a9a9c824 */ /* 0x000fe200078e0aee */
[----:B------:R-:W-:Y:S01]  /*7ef0*/  ISETP.GT.U32.AND P4, PT, R238, R171, PT ;  /* 0x000000abee00720c */ /* 0x000fe20003f84070 */
[----:B------:R-:W-:Y:S02]  /*7f00*/  IMAD.MOV R3, RZ, RZ, -R3 ;  /* 0x000000ffff037224 */ /* 0x000fe400078e0a03 */
[----:B------:R-:W-:Y:S01]  /*7f10*/  IMAD.HI.U32 R2, R0, R5, RZ ;  /* 0x0000000500027227 */ /* 0x000fe200078e00ff */
[----:B------:R-:W-:-:S03]  /*7f20*/  @!P2 IADD3 R169, -R169, RZ, RZ ;  /* 0x000000ffa9a9a210 */ /* 0x000fc60007ffe1ff */
[----:B------:R-:W-:Y:S01]  /*7f30*/  IMAD R173, R238, R3, R173 ;  /* 0x00000003eead7224 */ /* 0x000fe200078e02ad */
[----:B------:R-:W-:Y:S01]  /*7f40*/  IADD3 R2, -R2, RZ, RZ ;  /* 0x000000ff02027210 */ /* 0x000fe20007ffe1ff */
[----:B------:R-:W-:Y:S02]  /*7f50*/  @!P5 IMAD.IADD R170, R170, 0x1, -R238 ;  /* 0x00000001aaaad824 */ /* 0x000fe400078e0aee */
[----:B------:R-:W-:Y:S02]  /*7f60*/  VIADD R4, R152, 0xa8 ;  /* 0x000000a898047836 */ /* 0x000fe40000000000 */
[----:B------:R-:W-:Y:S01]  /*7f70*/  @!P3 IMAD.MOV R170, RZ, RZ, -R170 ;  /* 0x000000ffffaab224 */ /* 0x000fe200078e0aaa */
[C---:B------:R-:W-:Y:S01]  /*7f80*/  ISETP.GT.U32.AND P3, PT, R238.reuse, R173, PT ;  /* 0x000000adee00720c */ /* 0x040fe20003f64070 */
[----:B------:R-:W-:Y:S01]  /*7f90*/  IMAD R172, R238, R2, R5 ;  /* 0x00000002eeac7224 */ /* 0x000fe200078e0205 */
[----:B------:R-:W-:Y:S01]  /*7fa0*/  IABS R175, R4 ;  /* 0x0000000400af7213 */ /* 0x000fe20000000000 */
[----:B------:R-:W-:-:S02]  /*7fb0*/  @!P4 IMAD.IADD R171, R171, 0x1, -R238 ;  /* 0x00000001ababc824 */ /* 0x000fc400078e0aee */
[----:B------:R-:W-:Y:S01]  /*7fc0*/  VIADD R8, R152, 0xaa ;  /* 0x000000aa98087836 */ /* 0x000fe20000000000 */
[----:B------:R-:W-:Y:S01]  /*7fd0*/  ISETP.GT.U32.AND P2, PT, R238, R172, PT ;  /* 0x000000acee00720c */ /* 0x000fe20003f44070 */
[----:B------:R-:W-:Y:S01]  /*7fe0*/  IMAD.HI.U32 R3, R0, R175, RZ ;  /* 0x000000af00037227 */ /* 0x000fe200078e00ff */
[----:B------:R-:W-:Y:S02]  /*7ff0*/  ISETP.GT.U32.AND P4, PT, R238, R171, PT ;  /* 0x000000abee00720c */ /* 0x000fe40003f84070 */
[----:B------:R-:W-:Y:S01]  /*8000*/  IABS R177, R8 ;  /* 0x0000000800b17213 */ /* 0x000fe20000000000 */
[----:B------:R-:W-:Y:S01]  /*8010*/  VIADD R2, R152, 0xa7 ;  /* 0x000000a798027836 */ /* 0x000fe20000000000 */
[----:B------:R-:W-:Y:S01]  /*8020*/  IADD3 R3, -R3, RZ, RZ ;  /* 0x000000ff03037210 */ /* 0x000fe20007ffe1ff */
[----:B------:R-:W-:Y:S02]  /*8030*/  @!P3 IMAD.IADD R173, R173, 0x1, -R238 ;  /* 0x00000001adadb824 */ /* 0x000fe400078e0aee */
[----:B------:R-:W-:Y:S01]  /*8040*/  @!P6 IMAD.MOV R168, RZ, RZ, -R168 ;  /* 0x000000ffffa8e224 */ /* 0x000fe200078e0aa8 */
[----:B------:R-:W-:Y:S01]  /*8050*/  ISETP.GE.AND P6, PT, R6, RZ, PT ;  /* 0x000000ff0600720c */ /* 0x000fe20003fc6270 */
[C---:B------:R-:W-:Y:S01]  /*8060*/  IMAD R175, R238.reuse, R3, R175 ;  /* 0x00000003eeaf7224 */ /* 0x040fe200078e02af */
[----:B------:R-:W-:Y:S01]  /*8070*/  ISETP.GT.U32.AND P3, PT, R238, R173, PT ;  /* 0x000000adee00720c */ /* 0x000fe20003f64070 */
[--C-:B------:R-:W-:Y:S01]  /*8080*/  @!P2 IMAD.IADD R172, R172, 0x1, -R238.reuse ;  /* 0x00000001acaca824 */ /* 0x100fe200078e0aee */
[----:B------:R-:W-:Y:S01]  /*8090*/  IABS R5, R2 ;  /* 0x0000000200057213 */ /* 0x000fe20000000000 */
[----:B------:R-:W-:Y:S01]  /*80a0*/  @!P4 IMAD.IADD R171, R171, 0x1, -R238 ;  /* 0x00000001ababc824 */ /* 0x000fe200078e0aee */
[----:B------:R-:W-:Y:S01]  /*80b0*/  ISETP.GE.AND P5, PT, R2, RZ, PT ;  /* 0x000000ff0200720c */ /* 0x000fe20003fa6270 */
[----:B------:R-:W-:Y:S01]  /*80c0*/  IMAD.HI.U32 R3, R0, R177, RZ ;  /* 0x000000b100037227 */ /* 0x000fe200078e00ff */
[----:B------:R-:W-:-:S02]  /*80d0*/  ISETP.GT.U32.AND P2, PT, R238, R172, PT ;  /* 0x000000acee00720c */ /* 0x000fc40003f44070 */
[----:B------:R-:W-:Y:S01]  /*80e0*/  ISETP.GE.AND P4, PT, R4, RZ, PT ;  /* 0x000000ff0400720c */ /* 0x000fe20003f86270 */
[----:B------:R-:W-:Y:S01]  /*80f0*/  @!P0 IMAD.MOV R171, RZ, RZ, -R171 ;  /* 0x000000ffffab8224 */ /* 0x000fe200078e0aab */
[----:B------:R-:W-:Y:S01]  /*8100*/  ISETP.GT.U32.AND P0, PT, R238, R175, PT ;  /* 0x000000afee00720c */ /* 0x000fe20003f04070 */
[----:B------:R-:W-:Y:S02]  /*8110*/  VIADD R6, R152, 0xa9 ;  /* 0x000000a998067836 */ /* 0x000fe40000000000 */
[----:B------:R-:W-:Y:S02]  /*8120*/  IMAD.MOV R3, RZ, RZ, -R3 ;  /* 0x000000ffff037224 */ /* 0x000fe400078e0a03 */
[----:B------:R-:W-:Y:S01]  /*8130*/  IMAD.HI.U32 R2, R0, R5, RZ ;  /* 0x0000000500027227 */ /* 0x000fe200078e00ff */
[----:B------:R-:W-:-:S03]  /*8140*/  IABS R7, R6 ;  /* 0x0000000600077213 */ /* 0x000fc60000000000 */
[----:B------:R-:W-:Y:S02]  /*8150*/  @!P3 IMAD.IADD R173, R173, 0x1, -R238 ;  /* 0x00000001adadb824 */ /* 0x000fe400078e0aee */
[----:B------:R-:W-:Y:S02]  /*8160*/  IMAD R177, R238, R3, R177 ;  /* 0x00000003eeb17224 */ /* 0x000fe400078e02b1 */
[----:B------:R-:W-:Y:S01]  /*8170*/  IMAD.MOV R174, RZ, RZ, -R2 ;  /* 0x000000ffffae7224 */ /* 0x000fe200078e0a02 */
[----:B------:R-:W-:Y:S01]  /*8180*/  @!P6 IADD3 R173, -R173, RZ, RZ ;  /* 0x000000ffadade210 */ /* 0x000fe20007ffe1ff */
[----:B------:R-:W-:Y:S01]  /*8190*/  VIADD R4, R152, 0xab ;  /* 0x000000ab98047836 */ /* 0x000fe20000000000 */
[----:B------:R-:W-:Y:S01]  /*81a0*/  ISETP.GT.U32.AND P6, PT, R238, R177, PT ;  /* 0x000000b1ee00720c */ /* 0x000fe20003fc4070 */
[----:B------:R-:W-:-:S03]  /*81b0*/  IMAD.HI.U32 R2, R0, R7, RZ ;  /* 0x0000000700027227 */ /* 0x000fc600078e00ff */
[----:B------:R-:W-:Y:S01]  /*81c0*/  IABS R3, R4 ;  /* 0x0000000400037213 */ /* 0x000fe20000000000 */
[--C-:B------:R-:W-:Y:S02]  /*81d0*/  @!P2 IMAD.IADD R172, R172, 0x1, -R238.reuse ;  /* 0x00000001acaca824 */ /* 0x100fe400078e0aee */
[----:B------:R-:W-:Y:S02]  /*81e0*/  @!P0 IMAD.IADD R175, R175, 0x1, -R238 ;  /* 0x00000001afaf8824 */ /* 0x000fe400078e0aee */
[----:B------:R-:W-:Y:S01]  /*81f0*/  IMAD R174, R238, R174, R5 ;  /* 0x000000aeeeae7224 */ /* 0x000fe200078e0205 */
[----:B------:R-:W-:Y:S01]  /*8200*/  @!P1 IADD3 R172, -R172, RZ, RZ ;  /* 0x000000ffacac9210 */ /* 0x000fe20007ffe1ff */
[----:B------:R-:W-:Y:S01]  /*8210*/  IMAD.MOV R2, RZ, RZ, -R2 ;  /* 0x000000ffff027224 */ /* 0x000fe200078e0a02 */
[C---:B------:R-:W-:Y:S01]  /*8220*/  ISETP.GT.U32.AND P0, PT, R238.reuse, R175, PT ;  /* 0x000000afee00720c */ /* 0x040fe20003f04070 */
[----:B------:R-:W-:Y:S01]  /*8230*/  @!P6 IMAD.IADD R177, R177, 0x1, -R238 ;  /* 0x00000001b1b1e824 */ /* 0x000fe200078e0aee */
[C---:B------:R-:W-:Y:S01]  /*8240*/  ISETP.GT.U32.AND P2, PT, R238.reuse, R174, PT ;  /* 0x000000aeee00720c */ /* 0x040fe20003f44070 */
[----:B------:R-:W-:Y:S01]  /*8250*/  IMAD R176, R238, R2, R7 ;  /* 0x00000002eeb07224 */ /* 0x000fe200078e0207 */
[----:B------:R-:W-:Y:S01]  /*8260*/  ISETP.GE.AND P1, PT, R6, RZ, PT ;  /* 0x000000ff0600720c */ /* 0x000fe20003f26270 */
[----:B------:R-:W-:Y:S01]  /*8270*/  IMAD.HI.U32 R2, R0, R3, RZ ;  /* 0x0000000300027227 */ /* 0x000fe200078e00ff */
[----:B------:R-:W-:-:S02]  /*8280*/  ISETP.GT.U32.AND P6, PT, R238, R177, PT ;  /* 0x000000b1ee00720c */ /* 0x000fc40003fc4070 */
[----:B------:R-:W-:Y:S01]  /*8290*/  ISETP.GT.U32.AND P3, PT, R238, R176, PT ;  /* 0x000000b0ee00720c */ /* 0x000fe20003f64070 */
[----:B------:R-:W-:Y:S02]  /*82a0*/  VIADD R6, R152, 0xac ;  /* 0x000000ac98067836 */ /* 0x000fe40000000000 */
[----:B------:R-:W-:Y:S02]  /*82b0*/  IMAD.MOV R2, RZ, RZ, -R2 ;  /* 0x000000ffff027224 */ /* 0x000fe400078e0a02 */
[--C-:B------:R-:W-:Y:S01]  /*82c0*/  @!P0 IMAD.IADD R175, R175, 0x1, -R238.reuse ;  /* 0x00000001afaf8824 */ /* 0x100fe200078e0aee */
[----:B------:R-:W-:Y:S01]  /*82d0*/  IABS R179, R6 ;  /* 0x0000000600b37213 */ /* 0x000fe20000000000 */
[----:B------:R-:W-:Y:S02]  /*82e0*/  IMAD R178, R238, R2, R3 ;  /* 0x00000002eeb27224 */ /* 0x000fe400078e0203 */
[----:B------:R-:W-:Y:S01]  /*82f0*/  @!P2 IMAD.IADD R174, R174, 0x1, -R238 ;  /* 0x00000001aeaea824 */ /* 0x000fe200078e0aee */
[----:B------:R-:W-:Y:S01]  /*8300*/  @!P4 IADD3 R175, -R175, RZ, RZ ;  /* 0x000000ffafafc210 */ /* 0x000fe20007ffe1ff */
[----:B------:R-:W-:Y:S01]  /*8310*/  IMAD.HI.U32 R2, R0, R179, RZ ;  /* 0x000000b300027227 */ /* 0x000fe200078e00ff */
[----:B------:R-:W-:-:S02]  /*8320*/  ISETP.GT.U32.AND P0, PT, R238, R178, PT ;  /* 0x000000b2ee00720c */ /* 0x000fc40003f04070 */
[----:B------:R-:W-:Y:S01]  /*8330*/  ISETP.GT.U32.AND P2, PT, R238, R174, PT ;  /* 0x000000aeee00720c */ /* 0x000fe20003f44070 */
[----:B------:R-:W-:Y:S01]  /*8340*/  IMAD.MOV R2, RZ, RZ, -R2 ;  /* 0x000000ffff027224 */ /* 0x000fe200078e0a02 */
[----:B------:R-:W-:Y:S01]  /*8350*/  ISETP.GE.AND P4, PT, R6, RZ, PT ;  /* 0x000000ff0600720c */ /* 0x000fe20003f86270 */
[--C-:B------:R-:W-:Y:S02]  /*8360*/  @!P3 IMAD.IADD R176, R176, 0x1, -R238.reuse ;  /* 0x00000001b0b0b824 */ /* 0x100fe400078e0aee */
[----:B------:R-:W-:Y:S02]  /*8370*/  VIADD R7, R152, 0xad ;  /* 0x000000ad98077836 */ /* 0x000fe40000000000 */
[C---:B------:R-:W-:Y:S01]  /*8380*/  IMAD R179, R238.reuse, R2, R179 ;  /* 0x00000002eeb37224 */ /* 0x040fe200078e02b3 */
[----:B------:R-:W-:Y:S01]  /*8390*/  ISETP.GT.U32.AND P3, PT, R238, R176, PT ;  /* 0x000000b0ee00720c */ /* 0x000fe20003f64070 */
[--C-:B------:R-:W-:Y:S01]  /*83a0*/  @!P6 IMAD.IADD R177, R177, 0x1, -R238.reuse ;  /* 0x00000001b1b1e824 */ /* 0x100fe200078e0aee */
[----:B------:R-:W-:Y:S01]  /*83b0*/  IABS R5, R7 ;  /* 0x0000000700057213 */ /* 0x000fe20000000000 */
[--C-:B------:R-:W-:Y:S01]  /*83c0*/  @!P0 IMAD.IADD R178, R178, 0x1, -R238.reuse ;  /* 0x00000001b2b28824 */ /* 0x100fe200078e0aee */
[----:B------:R-:W-:Y:S01]  /*83d0*/  ISETP.GT.U32.AND P6, PT, R238, R179, PT ;  /* 0x000000b3ee00720c */ /* 0x000fe20003fc4070 */
[----:B------:R-:W-:Y:S01]  /*83e0*/  @!P2 IMAD.IADD R174, R174, 0x1, -R238 ;  /* 0x00000001aeaea824 */ /* 0x000fe200078e0aee */
[----:B------:R-:W-:Y:S01]  /*83f0*/  ISETP.GE.AND P2, PT, R8, RZ, PT ;  /* 0x000000ff0800720c */ /* 0x000fe20003f46270 */
[----:B------:R-:W-:Y:S01]  /*8400*/  IMAD.HI.U32 R3, R0, R5, RZ ;  /* 0x0000000500037227 */ /* 0x000fe200078e00ff */
[----:B------:R-:W-:-:S03]  /*8410*/  ISETP.GT.U32.AND P0, PT, R238, R178, PT ;  /* 0x000000b2ee00720c */ /* 0x000fc60003f04070 */
[----:B------:R-:W-:Y:S02]  /*8420*/  VIADD R2, R152, 0xae ;  /* 0x000000ae98027836 */ /* 0x000fe40000000000 */
[----:B------:R-:W-:Y:S02]  /*8430*/  IMAD.MOV R3, RZ, RZ, -R3 ;  /* 0x000000ffff037224 */ /* 0x000fe400078e0a03 */
[--C-:B------:R-:W-:Y:S01]  /*8440*/  @!P3 IMAD.IADD R176, R176, 0x1, -R238.reuse ;  /* 0x00000001b0b0b824 */ /* 0x100fe200078e0aee */
[----:B------:R-:W-:Y:S01]  /*8450*/  IABS R181, R2 ;  /* 0x0000000200b57213 */ /* 0x000fe20000000000 */
[----:B------:R-:W-:Y:S01]  /*8460*/  IMAD R180, R238, R3, R5 ;  /* 0x00000003eeb47224 */ /* 0x000fe200078e0205 */
[----:B------:R-:W-:Y:S01]  /*8470*/  IADD3 R3, R152, 0xaf, RZ ;  /* 0x000000af98037810 */ /* 0x000fe20007ffe0ff */
[----:B------:R-:W-:Y:S01]  /*8480*/  @!P6 IMAD.IADD R179, R179, 0x1, -R238 ;  /* 0x00000001b3b3e824 */ /* 0x000fe200078e0aee */
[----:B------:R-:W-:Y:S01]  /*8490*/  ISETP.GE.AND P3, PT, R7, RZ, PT ;  /* 0x000000ff0700720c */ /* 0x000fe20003f66270 */
[----:B------:R-:W-:Y:S01]  /*84a0*/  @!P1 IMAD.MOV R176, RZ, RZ, -R176 ;  /* 0x000000ffffb09224 */ /* 0x000fe200078e0ab0 */
[----:B------:R-:W-:Y:S01]  /*84b0*/  ISETP.GE.AND P1, PT, R2, RZ, PT ;  /* 0x000000ff0200720c */ /* 0x000fe20003f26270 */
[----:B------:R-:W-:Y:S01]  /*84c0*/  IMAD.HI.U32 R2, R0, R181, RZ ;  /* 0x000000b500027227 */ /* 0x000fe200078e00ff */
[----:B------:R-:W-:-:S02]  /*84d0*/  IABS R5, R3 ;  /* 0x0000000300057213 */ /* 0x000fc40000000000 */
[----:B------:R-:W-:Y:S01]  /*84e0*/  ISETP.GT.U32.AND P6, PT, R238, R179, PT ;  /* 0x000000b3ee00720c */ /* 0x000fe20003fc4070 */
[----:B------:R-:W-:Y:S01]  /*84f0*/  @!P0 IMAD.IADD R178, R178, 0x1, -R238 ;  /* 0x00000001b2b28824 */ /* 0x000fe200078e0aee */
[----:B------:R-:W-:Y:S01]  /*8500*/  ISETP.GT.U32.AND P0, PT, R238, R180, PT ;  /* 0x000000b4ee00720c */ /* 0x000fe20003f04070 */
[----:B------:R-:W-:Y:S01]  /*8510*/  @!P5 IMAD.MOV R174, RZ, RZ, -R174 ;  /* 0x000000ffffaed224 */ /* 0x000fe200078e0aae */
[----:B------:R-:W-:Y:S01]  /*8520*/  ISETP.GE.AND P5, PT, R4, RZ, PT ;  /* 0x000000ff0400720c */ /* 0x000fe20003fa6270 */
[----:B------:R-:W-:Y:S01]  /*8530*/  @!P2 IMAD.MOV R177, RZ, RZ, -R177 ;  /* 0x000000ffffb1a224 */ /* 0x000fe200078e0ab1 */
[----:B------:R-:W-:Y:S01]  /*8540*/  ISETP.GE.AND P2, PT, R3, RZ, PT ;  /* 0x000000ff0300720c */ /* 0x000fe20003f46270 */
[----:B------:R-:W-:Y:S01]  /*8550*/  IMAD.HI.U32 R3, R0, R5, RZ ;  /* 0x0000000500037227 */ /* 0x000fe200078e00ff */
[----:B------:R-:W-:-:S03]  /*8560*/  IADD3 R2, -R2, RZ, RZ ;  /* 0x000000ff02027210 */ /* 0x000fc60007ffe1ff */
[----:B------:R-:W-:Y:S02]  /*8570*/  IMAD.MOV R3, RZ, RZ, -R3 ;  /* 0x000000ffff037224 */ /* 0x000fe400078e0a03 */
[C---:B------:R-:W-:Y:S02]  /*8580*/  IMAD R181, R238.reuse, R2, R181 ;  /* 0x00000002eeb57224 */ /* 0x040fe400078e02b5 */
[C---:B------:R-:W-:Y:S02]  /*8590*/  IMAD R182, R238.reuse, R3, R5 ;  /* 0x00000003eeb67224 */ /* 0x040fe400078e0205 */
[--C-:B------:R-:W-:Y:S01]  /*85a0*/  @!P6 IMAD.IADD R179, R179, 0x1, -R238.reuse ;  /* 0x00000001b3b3e824 */ /* 0x100fe200078e0aee */
[----:B------:R-:W-:Y:S01]  /*85b0*/  ISETP.GT.U32.AND P6, PT, R238, R181, PT ;  /* 0x000000b5ee00720c */ /* 0x000fe20003fc4070 */
[----:B------:R-:W-:Y:S02]  /*85c0*/  @!P0 IMAD.IADD R180, R180, 0x1, -R238 ;  /* 0x00000001b4b48824 */ /* 0x000fe400078e0aee */
[----:B------:R-:W-:Y:S01]  /*85d0*/  @!P5 IMAD.MOV R178, RZ, RZ, -R178 ;  /* 0x000000ffffb2d224 */ /* 0x000fe200078e0ab2 */
[----:B------:R-:W-:Y:S01]  /*85e0*/  ISETP.GT.U32.AND P5, PT, R238, R182, PT ;  /* 0x000000b6ee00720c */ /* 0x000fe20003fa4070 */
[----:B------:R-:W-:Y:S01]  /*85f0*/  VIADD R4, R152, 0xb0 ;  /* 0x000000b098047836 */ /* 0x000fe20000000000 */
[----:B------:R-:W-:Y:S01]  /*8600*/  ISETP.GT.U32.AND P0, PT, R238, R180, PT ;  /* 0x000000b4ee00720c */ /* 0x000fe20003f04070 */
[C---:B------:R-:W-:Y:S01]  /*8610*/  VIADD R6, R152.reuse, 0xb1 ;  /* 0x000000b198067836 */ /* 0x040fe20000000000 */
[----:B------:R-:W-:Y:S01]  /*8620*/  @!P4 IADD3 R179, -R179, RZ, RZ ;  /* 0x000000ffb3b3c210 */ /* 0x000fe20007ffe1ff */
[C---:B------:R-:W-:Y:S01]  /*8630*/  VIADD R8, R152.reuse, 0xb3 ;  /* 0x000000b398087836 */ /* 0x040fe20000000000 */
[----:B------:R-:W-:Y:S01]  /*8640*/  IABS R183, R4 ;  /* 0x0000000400b77213 */ /* 0x000fe20000000000 */
[----:B------:R-:W-:Y:S01]  /*8650*/  VIADD R10, R152, 0xb5 ;  /* 0x000000b5980a7836 */ /* 0x000fe20000000000 */
[----:B------:R-:W-:Y:S01]  /*8660*/  IABS R7, R6 ;  /* 0x0000000600077213 */ /* 0x000fe20000000000 */
[----:B------:R-:W-:Y:S01]  /*8670*/  @!P6 IMAD.IADD R181, R181, 0x1, -R238 ;  /* 0x00000001b5b5e824 */ /* 0x000fe200078e0aee */
[----:B------:R-:W-:Y:S01]  /*8680*/  IABS R5, R8 ;  /* 0x0000000800057213 */ /* 0x000fe20000000000 */
[----:B------:R-:W-:Y:S01]  /*8690*/  IMAD.HI.U32 R2, R0, R183, RZ ;  /* 0x000000b700027227 */ /* 0x000fe200078e00ff */
[----:B------:R-:W-:-:S02]  /*86a0*/  ISETP.GE.AND P4, PT, R4, RZ, PT ;  /* 0x000000ff0400720c */ /* 0x000fc40003f86270 */
[----:B------:R-:W-:Y:S01]  /*86b0*/  ISETP.GT.U32.AND P6, PT, R238, R181, PT ;  /* 0x000000b5ee00720c */ /* 0x000fe20003fc4070 */
[--C-:B------:R-:W-:Y:S02]  /*86c0*/  @!P5 IMAD.IADD R182, R182, 0x1, -R238.reuse ;  /* 0x00000001b6b6d824 */ /* 0x100fe400078e0aee */
[----:B------:R-:W-:Y:S01]  /*86d0*/  @!P0 IMAD.IADD R180, R180, 0x1, -R238 ;  /* 0x00000001b4b48824 */ /* 0x000fe200078e0aee */
[----:B------:R-:W-:Y:S01]  /*86e0*/  ISETP.GE.AND P0, PT, R6, RZ, PT ;  /* 0x000000ff0600720c */ /* 0x000fe20003f06270 */
[----:B------:R-:W-:Y:S01]  /*86f0*/  VIADD R6, R152, 0xb2 ;  /* 0x000000b298067836 */ /* 0x000fe20000000000 */
[----:B------:R-:W-:Y:S01]  /*8700*/  ISETP.GT.U32.AND P5, PT, R238, R182, PT ;  /* 0x000000b6ee00720c */ /* 0x000fe20003fa4070 */
[----:B------:R-:W-:Y:S01]  /*8710*/  IMAD.HI.U32 R3, R0, R7, RZ ;  /* 0x0000000700037227 */ /* 0x000fe200078e00ff */
[----:B------:R-:W-:Y:S02]  /*8720*/  @!P3 IADD3 R180, -R180, RZ, RZ ;  /* 0x000000ffb4b4b210 */ /* 0x000fe40007ffe1ff */
[----:B------:R-:W-:Y:S01]  /*8730*/  IABS R185, R6 ;  /* 0x0000000600b97213 */ /* 0x000fe20000000000 */
[----:B------:R-:W-:-:S02]  /*8740*/  IMAD.MOV R2, RZ, RZ, -R2 ;  /* 0x000000ffff027224 */ /* 0x000fc400078e0a02 */
[----:B------:R-:W-:Y:S02]  /*8750*/  IMAD.MOV R3, RZ, RZ, -R3 ;  /* 0x000000ffff037224 */ /* 0x000fe400078e0a03 */
[C---:B------:R-:W-:Y:S02]  /*8760*/  IMAD R183, R238.reuse, R2, R183 ;  /* 0x00000002eeb77224 */ /* 0x040fe400078e02b7 */
[C---:B------:R-:W-:Y:S01]  /*8770*/  IMAD R184, R238.reuse, R3, R7 ;  /* 0x00000003eeb87224 */ /* 0x040fe200078e0207 */
[----:B------:R-:W-:Y:S01]  /*8780*/  IABS R7, R10 ;  /* 0x0000000a00077213 */ /* 0x000fe20000000000 */
[----:B------:R-:W-:Y:S01]  /*8790*/  @!P6 IMAD.IADD R181, R181, 0x1, -R238 ;  /* 0x00000001b5b5e824 */ /* 0x000fe200078e0aee */
[----:B------:R-:W-:Y:S01]  /*87a0*/  ISETP.GT.U32.AND P6, PT, R238, R183, PT ;  /* 0x000000b7ee00720c */ /* 0x000fe20003fc4070 */
[----:B------:R-:W-:-:S04]  /*87b0*/  IMAD.HI.U32 R2, R0, R185, RZ ;  /* 0x000000b900027227 */ /* 0x000fc800078e00ff */
[----:B------:R-:W-:Y:S01]  /*87c0*/  @!P5 IMAD.IADD R182, R182, 0x1, -R238 ;  /* 0x00000001b6b6d824 */ /* 0x000fe200078e0aee */
[----:B------:R-:W-:Y:S01]  /*87d0*/  ISETP.GT.U32.AND P5, PT, R238, R184, PT ;  /* 0x000000b8ee00720c */ /* 0x000fe20003fa4070 */
[----:B------:R-:W-:Y:S02]  /*87e0*/  IMAD.MOV R4, RZ, RZ, -R2 ;  /* 0x000000ffff047224 */ /* 0x000fe400078e0a02 */
[----:B------:R-:W-:-:S04]  /*87f0*/  IMAD.HI.U32 R2, R0, R5, RZ ;  /* 0x0000000500027227 */ /* 0x000fc800078e00ff */
[----:B------:R-:W-:Y:S01]  /*8800*/  IMAD R185, R238, R4, R185 ;  /* 0x00000004eeb97224 */ /* 0x000fe200078e02b9 */
[----:B------:R-:W-:Y:S01]  /*8810*/  @!P6 IADD3 R183, R183, -R238, RZ ;  /* 0x800000eeb7b7e210 */ /* 0x000fe20007ffe0ff */
[----:B------:R-:W-:Y:S02]  /*8820*/  IMAD.MOV R186, RZ, RZ, -R2 ;  /* 0x000000ffffba7224 */ /* 0x000fe400078e0a02 */
[----:B------:R-:W-:Y:S01]  /*8830*/  VIADD R9, R152, 0xb4 ;  /* 0x000000b498097836 */ /* 0x000fe20000000000 */
[C---:B------:R-:W-:Y:S01]  /*8840*/  ISETP.GT.U32.AND P6, PT, R238.reuse, R185, PT ;  /* 0x000000b9ee00720c */ /* 0x040fe20003fc4070 */
[C---:B------:R-:W-:Y:S01]  /*8850*/  IMAD R186, R238.reuse, R186, R5 ;  /* 0x000000baeeba7224 */ /* 0x040fe200078e0205 */
[----:B------:R-:W-:Y:S01]  /*8860*/  ISETP.GT.U32.AND P3, PT, R238, R183, PT ;  /* 0x000000b7ee00720c */ /* 0x000fe20003f64070 */
[----:B------:R-:W-:Y:S01]  /*8870*/  @!P5 IMAD.IADD R184, R184, 0x1, -R238 ;  /* 0x00000001b8b8d824 */ /* 0x000fe200078e0aee */
[----:B------:R-:W-:Y:S01]  /*8880*/  IABS R187, R9 ;  /* 0x0000000900bb7213 */ /* 0x000fe20000000000 */
[----:B------:R-:W-:Y:S01]  /*8890*/  IMAD.HI.U32 R4, R0, R7, RZ ;  /* 0x0000000700047227 */ /* 0x000fe200078e00ff */
[----:B------:R-:W-:-:S03]  /*88a0*/  ISETP.GT.U32.AND P5, PT, R238, R186, PT ;  /* 0x000000baee00720c */ /* 0x000fc60003fa4070 */
[----:B------:R-:W-:-:S04]  /*88b0*/  IMAD.HI.U32 R2, R0, R189, RZ ;  /* 0x000000bd00027227 */ /* 0x000fc800078e00ff */
[----:B------:R-:W-:Y:S01]  /*88c0*/  @!P6 IMAD.IADD R185, R185, 0x1, -R238 ;  /* 0x00000001b9b9e824 */ /* 0x000fe200078e0aee */
[----:B------:R-:W-:Y:S01]  /*88d0*/  ISETP.GT.U32.AND P6, PT, R238, R184, PT ;  /* 0x000000b8ee00720c */ /* 0x000fe20003fc4070 */
[----:B------:R-:W-:Y:S02]  /*88e0*/  IMAD.MOV R4, RZ, RZ, -R4 ;  /* 0x000000ffff047224 */ /* 0x000fe400078e0a04 */
[----:B------:R-:W-:Y:S02]  /*88f0*/  IMAD.MOV R2, RZ, RZ, -R2 ;  /* 0x000000ffff027224 */ /* 0x000fe400078e0a02 */
[----:B------:R-:W-:Y:S01]  /*8900*/  @!P5 IMAD.IADD R186, R186, 0x1, -R238 ;  /* 0x00000001babad824 */ /* 0x000fe200078e0aee */
[----:B------:R-:W-:Y:S01]  /*8910*/  ISETP.GT.U32.AND P5, PT, R238, R185, PT ;  /* 0x000000b9ee00720c */ /* 0x000fe20003fa4070 */
[----:B------:R-:W-:-:S04]  /*8920*/  IMAD.HI.U32 R3, R0, R187, RZ ;  /* 0x000000bb00037227 */ /* 0x000fc800078e00ff */
[C---:B------:R-:W-:Y:S02]  /*8930*/  IMAD R188, R238.reuse, R4, R7 ;  /* 0x00000004eebc7224 */ /* 0x040fe400078e0207 */
[----:B------:R-:W-:Y:S01]  /*8940*/  @!P1 IMAD.MOV R181, RZ, RZ, -R181 ;  /* 0x000000ffffb59224 */ /* 0x000fe200078e0ab5 */
[C---:B------:R-:W-:Y:S01]  /*8950*/  ISETP.GT.U32.AND P1, PT, R238.reuse, R186, PT ;  /* 0x000000baee00720c */ /* 0x040fe20003f24070 */
[----:B------:R-:W-:Y:S02]  /*8960*/  IMAD R189, R238, R2, R189 ;  /* 0x00000002eebd7224 */ /* 0x000fe400078e02bd */
[----:B------:R-:W-:Y:S02]  /*8970*/  VIADD R7, R152, 0xb8 ;  /* 0x000000b898077836 */ /* 0x000fe40000000000 */
[----:B------:R-:W-:Y:S02]  /*8980*/  IMAD.MOV R3, RZ, RZ, -R3 ;  /* 0x000000ffff037224 */ /* 0x000fe400078e0a03 */
[----:B------:R-:W-:Y:S01]  /*8990*/  @!P5 IMAD.IADD R185, R185, 0x1, -R238 ;  /* 0x00000001b9b9d824 */ /* 0x000fe200078e0aee */
[----:B------:R-:W-:Y:S01]  /*89a0*/  IABS R191, R7 ;  /* 0x0000000700bf7213 */ /* 0x000fe20000000000 */
[C---:B------:R-:W-:Y:S01]  /*89b0*/  IMAD R187, R238.reuse, R3, R187 ;  /* 0x00000003eebb7224 */ /* 0x040fe200078e02bb */
[----:B------:R-:W-:Y:S01]  /*89c0*/  ISETP.GT.U32.AND P5, PT, R238, R189, PT ;  /* 0x000000bdee00720c */ /* 0x000fe20003fa4070 */
[----:B------:R-:W-:-:S02]  /*89d0*/  VIADD R4, R152, 0xb7 ;  /* 0x000000b798047836 */ /* 0x000fc40000000000 */
[----:B------:R-:W-:Y:S01]  /*89e0*/  @!P2 IMAD.MOV R182, RZ, RZ, -R182 ;  /* 0x000000ffffb6a224 */ /* 0x000fe200078e0ab6 */
[----:B------:R-:W-:Y:S01]  /*89f0*/  ISETP.GT.U32.AND P2, PT, R238, R187, PT ;  /* 0x000000bbee00720c */ /* 0x000fe20003f44070 */
[----:B------:R-:W-:Y:S01]  /*8a00*/  IMAD.HI.U32 R3, R0, R191, RZ ;  /* 0x000000bf00037227 */ /* 0x000fe200078e00ff */
[----:B------:R-:W-:Y:S02]  /*8a10*/  IABS R5, R4 ;  /* 0x0000000400057213 */ /* 0x000fe40000000000 */
[----:B------:R-:W-:Y:S01]  /*8a20*/  @!P1 IADD3 R186, R186, -R238, RZ ;  /* 0x800000eebaba9210 */ /* 0x000fe20007ffe0ff */
[----:B------:R-:W-:Y:S01]  /*8a30*/  @!P6 IMAD.IADD R184, R184, 0x1, -R238 ;  /* 0x00000001b8b8e824 */ /* 0x000fe200078e0aee */
[----:B------:R-:W-:Y:S01]  /*8a40*/  ISETP.GE.AND P6, PT, R6, RZ, PT ;  /* 0x000000ff0600720c */ /* 0x000fe20003fc6270 */
[----:B------:R-:W-:Y:S01]  /*8a50*/  IMAD.MOV R3, RZ, RZ, -R3 ;  /* 0x000000ffff037224 */ /* 0x000fe200078e0a03 */
[----:B------:R-:W-:Y:S01]  /*8a60*/  ISETP.GE.AND P1, PT, R8, RZ, PT ;  /* 0x000000ff0800720c */ /* 0x000fe20003f26270 */
[----:B------:R-:W-:-:S04]  /*8a70*/  IMAD.HI.U32 R2, R0, R5, RZ ;  /* 0x0000000500027227 */ /* 0x000fc800078e00ff */
[----:B------:R-:W-:Y:S02]  /*8a80*/  IMAD R191, R238, R3, R191 ;  /* 0x00000003eebf7224 */ /* 0x000fe400078e02bf */
[----:B------:R-:W-:Y:S02]  /*8a90*/  @!P5 IMAD.IADD R189, R189, 0x1, -R238 ;  /* 0x00000001bdbdd824 */ /* 0x000fe400078e0aee */
[----:B------:R-:W-:Y:S02]  /*8aa0*/  IMAD.MOV R2, RZ, RZ, -R2 ;  /* 0x000000ffff027224 */ /* 0x000fe400078e0a02 */
[----:B------:R-:W-:Y:S02]  /*8ab0*/  VIADD R3, R152, 0xb9 ;  /* 0x000000b998037836 */ /* 0x000fe40000000000 */
[----:B------:R-:W-:Y:S01]  /*8ac0*/  @!P3 IMAD.IADD R183, R183, 0x1, -R238 ;  /* 0x00000001b7b7b824 */ /* 0x000fe200078e0aee */
[C---:B------:R-:W-:Y:S01]  /*8ad0*/  ISETP.GT.U32.AND P3, PT, R238.reuse, R188, PT ;  /* 0x000000bcee00720c */ /* 0x040fe20003f64070 */
[----:B------:R-:W-:Y:S01]  /*8ae0*/  @!P0 IMAD.MOV R184, RZ, RZ, -R184 ;  /* 0x000000ffffb88224 */ /* 0x000fe200078e0ab8 */
[C---:B------:R-:W-:Y:S01]  /*8af0*/  ISETP.GT.U32.AND P0, PT, R238.reuse, R189, PT ;  /* 0x000000bdee00720c */ /* 0x040fe20003f04070 */
[----:B------:R-:W-:Y:S01]  /*8b00*/  @!P2 IMAD.IADD R187, R187, 0x1, -R238 ;  /* 0x00000001bbbba824 */ /* 0x000fe200078e0aee */
[----:B------:R-:W-:Y:S01]  /*8b10*/  @!P4 IADD3 R183, -R183, RZ, RZ ;  /* 0x000000ffb7b7c210 */ /* 0x000fe20007ffe1ff */
[C---:B------:R-:W-:Y:S01]  /*8b20*/  IMAD R190, R238.reuse, R2, R5 ;  /* 0x00000002eebe7224 */ /* 0x040fe200078e0205 */
[----:B------:R-:W-:Y:S01]  /*8b30*/  IABS R5, R3 ;  /* 0x0000000300057213 */ /* 0x000fe20000000000 */
[----:B------:R-:W-:Y:S01]  /*8b40*/  @!P6 IMAD.MOV R185, RZ, RZ, -R185 ;  /* 0x000000ffffb9e224 */ /* 0x000fe200078e0ab9 */
[C---:B------:R-:W-:Y:S01]  /*8b50*/  ISETP.GT.U32.AND P4, PT, R238.reuse, R187, PT ;  /* 0x000000bbee00720c */ /* 0x040fe20003f84070 */
[----:B------:R-:W-:Y:S01]  /*8b60*/  @!P1 IMAD.MOV R186, RZ, RZ, -R186 ;  /* 0x000000ffffba9224 */ /* 0x000fe200078e0aba */
[----:B------:R-:W-:Y:S01]  /*8b70*/  ISETP.GT.U32.AND P6, PT, R238, R190, PT ;  /* 0x000000beee00720c */ /* 0x000fe20003fc4070 */
[----:B------:R-:W-:Y:S01]  /*8b80*/  IMAD.HI.U32 R2, R0, R5, RZ ;  /* 0x0000000500027227 */ /* 0x000fe200078e00ff */
[----:B------:R-:W-:-:S02]  /*8b90*/  ISETP.GE.AND P1, PT, R11, RZ, PT ;  /* 0x000000ff0b00720c */ /* 0x000fc40003f26270 */
[----:B------:R-:W-:Y:S01]  /*8ba0*/  ISETP.GE.AND P2, PT, R9, RZ, PT ;  /* 0x000000ff0900720c */ /* 0x000fe20003f46270 */
[----:B------:R-:W-:Y:S01]  /*8bb0*/  IMAD.MOV R2, RZ, RZ, -R2 ;  /* 0x000000ffff027224 */ /* 0x000fe200078e0a02 */
[----:B------:R-:W-:Y:S01]  /*8bc0*/  @!P0 IADD3 R189, R189, -R238, RZ ;  /* 0x800000eebdbd8210 */ /* 0x000fe20007ffe0ff */
[--C-:B------:R-:W-:Y:S01]  /*8bd0*/  @!P3 IMAD.IADD R188, R188, 0x1, -R238.reuse ;  /* 0x00000001bcbcb824 */ /* 0x100fe200078e0aee */
[----:B------:R-:W-:Y:S01]  /*8be0*/  ISETP.GE.AND P3, PT, R10, RZ, PT ;  /* 0x000000ff0a00720c */ /* 0x000fe20003f66270 */
[----:B------:R-:W-:Y:S01]  /*8bf0*/  IMAD R192, R238, R2, R5 ;  /* 0x00000002eec07224 */ /* 0x000fe200078e0205 */
[----:B------:R-:W-:Y:S01]  /*8c00*/  IADD3 R2, R152, 0xbb, RZ ;  /* 0x000000bb98027810 */ /* 0x000fe20007ffe0ff */
[--C-:B------:R-:W-:Y:S01]  /*8c10*/  @!P4 IMAD.IADD R187, R187, 0x1, -R238.reuse ;  /* 0x00000001bbbbc824 */ /* 0x100fe200078e0aee */
[----:B------:R-:W-:Y:S01]  /*8c20*/  ISETP.GT.U32.AND P5, PT, R238, R188, PT ;  /* 0x000000bcee00720c */ /* 0x000fe20003fa4070 */
[--C-:B------:R-:W-:Y:S01]  /*8c30*/  @!P6 IMAD.IADD R190, R190, 0x1, -R238.reuse ;  /* 0x00000001bebee824 */ /* 0x100fe200078e0aee */
[C---:B------:R-:W-:Y:S01]  /*8c40*/  ISETP.GT.U32.AND P4, PT, R238.reuse, R191, PT ;  /* 0x000000bfee00720c */ /* 0x040fe20003f84070 */
[----:B------:R-:W-:Y:S01]  /*8c50*/  @!P1 IMAD.MOV R189, RZ, RZ, -R189 ;  /* 0x000000ffffbd9224 */ /* 0x000fe200078e0abd */
[----:B------:R-:W-:Y:S01]  /*8c60*/  ISETP.GT.U32.AND P1, PT, R238, R192, PT ;  /* 0x000000c0ee00720c */ /* 0x000fe20003f24070 */
[----:B------:R-:W-:Y:S01]  /*8c70*/  VIADD R6, R152, 0xba ;  /* 0x000000ba98067836 */ /* 0x000fe20000000000 */
[----:B------:R-:W-:Y:S01]  /*8c80*/  ISETP.GE.AND P6, PT, R3, RZ, PT ;  /* 0x000000ff0300720c */ /* 0x000fe20003fc6270 */
[----:B------:R-:W-:Y:S01]  /*8c90*/  @!P2 IMAD.MOV R187, RZ, RZ, -R187 ;  /* 0x000000ffffbba224 */ /* 0x000fe200078e0abb */
[----:B------:R-:W-:Y:S01]  /*8ca0*/  ISETP.GT.U32.AND P2, PT, R238, R190, PT ;  /* 0x000000beee00720c */ /* 0x000fe20003f44070 */
[C---:B------:R-:W-:Y:S01]  /*8cb0*/  VIADD R8, R152.reuse, 0xc0 ;  /* 0x000000c098087836 */ /* 0x040fe20000000000 */
[----:B------:R-:W-:Y:S01]  /*8cc0*/  IABS R193, R6 ;  /* 0x0000000600c17213 */ /* 0x000fe20000000000 */
[----:B------:R-:W-:Y:S01]  /*8cd0*/  VIADD R9, R152, 0xc1 ;  /* 0x000000c198097836 */ /* 0x000fe20000000000 */
[----:B------:R-:W-:Y:S01]  /*8ce0*/  IABS R5, R2 ;  /* 0x0000000200057213 */ /* 0x000fe20000000000 */
[----:B------:R-:W-:Y:S01]  /*8cf0*/  @!P5 IMAD.IADD R188, R188, 0x1, -R238 ;  /* 0x00000001bcbcd824 */ /* 0x000fe200078e0aee */
[----:B------:R-:W-:Y:S01]  /*8d00*/  ISETP.GE.AND P5, PT, R4, RZ, PT ;  /* 0x000000ff0400720c */ /* 0x000fe20003fa6270 */
[----:B------:R-:W-:Y:S01]  /*8d10*/  IMAD.HI.U32 R3, R0, R193, RZ ;  /* 0x000000c100037227 */ /* 0x000fe200078e00ff */
[----:B------:R-:W-:-:S02]  /*8d20*/  ISETP.GE.AND P0, PT, R7, RZ, PT ;  /* 0x000000ff0700720c */ /* 0x000fc40003f06270 */
[----:B------:R-:W-:Y:S01]  /*8d30*/  IABS R199, R8 ;  /* 0x0000000800c77213 */ /* 0x000fe20000000000 */
[--C-:B------:R-:W-:Y:S02]  /*8d40*/  @!P1 IMAD.IADD R192, R192, 0x1, -R238.reuse ;  /* 0x00000001c0c09824 */ /* 0x100fe400078e0aee */
[--C-:B------:R-:W-:Y:S01]  /*8d50*/  @!P4 IMAD.IADD R191, R191, 0x1, -R238.reuse ;  /* 0x00000001bfbfc824 */ /* 0x100fe200078e0aee */
[----:B------:R-:W-:Y:S01]  /*8d60*/  ISETP.GE.AND P4, PT, R6, RZ, PT ;  /* 0x000000ff0600720c */ /* 0x000fe20003f86270 */
[----:B------:R-:W-:Y:S01]  /*8d70*/  IMAD.MOV R3, RZ, RZ, -R3 ;  /* 0x000000ffff037224 */ /* 0x000fe200078e0a03 */
[----:B------:R-:W-:Y:S01]  /*8d80*/  ISETP.GT.U32.AND P1, PT, R238, R192, PT ;  /* 0x000000c0ee00720c */ /* 0x000fe20003f24070 */
[----:B------:R-:W-:Y:S01]  /*8d90*/  @!P2 IMAD.IADD R190, R190, 0x1, -R238 ;  /* 0x00000001bebea824 */ /* 0x000fe200078e0aee */
[----:B------:R-:W-:Y:S01]  /*8da0*/  ISETP.GE.AND P2, PT, R2, RZ, PT ;  /* 0x000000ff0200720c */ /* 0x000fe20003f46270 */
[----:B------:R-:W-:Y:S01]  /*8db0*/  @!P3 IMAD.MOV R188, RZ, RZ, -R188 ;  /* 0x000000ffffbcb224 */ /* 0x000fe200078e0abc */
[----:B------:R-:W-:Y:S01]  /*8dc0*/  ISETP.GT.U32.AND P3, PT, R238, R191, PT ;  /* 0x000000bfee00720c */ /* 0x000fe20003f64070 */
[----:B------:R-:W-:Y:S01]  /*8dd0*/  IMAD.HI.U32 R2, R0, R5, RZ ;  /* 0x0000000500027227 */ /* 0x000fe200078e00ff */
[----:B------:R-:W-:-:S03]  /*8de0*/  @!P5 IADD3 R190, -R190, RZ, RZ ;  /* 0x000000ffbebed210 */ /* 0x000fc60007ffe1ff */
[----:B------:R-:W-:Y:S02]  /*8df0*/  IMAD R193, R238, R3, R193 ;  /* 0x00000003eec17224 */ /* 0x000fe400078e02c1 */
[----:B------:R-:W-:Y:S02]  /*8e00*/  VIADD R3, R152, 0xbc ;  /* 0x000000bc98037836 */ /* 0x000fe40000000000 */
[----:B------:R-:W-:Y:S01]  /*8e10*/  IMAD.MOV R2, RZ, RZ, -R2 ;  /* 0x000000ffff027224 */ /* 0x000fe200078e0a02 */
[----:B------:R-:W-:Y:S01]  /*8e20*/  @!P1 IADD3 R192, R192, -R238, RZ ;  /* 0x800000eec0c09210 */ /* 0x000fe20007ffe0ff */
[----:B------:R-:W-:Y:S01]  /*8e30*/  VIADD R6, R152, 0xbd ;  /* 0x000000bd98067836 */ /* 0x000fe20000000000 */
[----:B------:R-:W-:Y:S01]  /*8e40*/  IABS R195, R3 ;  /* 0x0000000300c37213 */ /* 0x000fe20000000000 */
[C---:B------:R-:W-:Y:S01]  /*8e50*/  IMAD R194, R238.reuse, R2, R5 ;  /* 0x00000002eec27224 */ /* 0x040fe200078e0205 */
[----:B------:R-:W-:Y:S01]  /*8e60*/  ISETP.GE.AND P5, PT, R3, RZ, PT ;  /* 0x000000ff0300720c */ /* 0x000fe20003fa6270 */
[----:B------:R-:W-:Y:S01]  /*8e70*/  @!P3 IMAD.IADD R191, R191, 0x1, -R238 ;  /* 0x00000001bfbfb824 */ /* 0x000fe200078e0aee */
[----:B------:R-:W-:Y:S01]  /*8e80*/  ISETP.GT.U32.AND P3, PT, R238, R193, PT ;  /* 0x000000c1ee00720c */ /* 0x000fe20003f64070 */
[----:B------:R-:W-:Y:S01]  /*8e90*/  IMAD.HI.U32 R3, R0, R195, RZ ;  /* 0x000000c300037227 */ /* 0x000fe200078e00ff */
[----:B------:R-:W-:-:S02]  /*8ea0*/  ISETP.GT.U32.AND P1, PT, R238, R194, PT ;  /* 0x000000c2ee00720c */ /* 0x000fc40003f24070 */
[----:B------:R-:W-:Y:S01]  /*8eb0*/  IABS R7, R6 ;  /* 0x0000000600077213 */ /* 0x000fe20000000000 */
[----:B------:R-:W-:Y:S02]  /*8ec0*/  IMAD.MOV R3, RZ, RZ, -R3 ;  /* 0x000000ffff037224 */ /* 0x000fe400078e0a03 */
[----:B------:R-:W-:Y:S02]  /*8ed0*/  @!P6 IMAD.MOV R192, RZ, RZ, -R192 ;  /* 0x000000ffffc0e224 */ /* 0x000fe400078e0ac0 */
[----:B------:R-:W-:-:S04]  /*8ee0*/  IMAD.HI.U32 R4, R0, R7, RZ ;  /* 0x0000000700047227 */ /* 0x000fc800078e00ff */
[----:B------:R-:W-:Y:S02]  /*8ef0*/  IMAD R195, R238, R3, R195 ;  /* 0x00000003eec37224 */ /* 0x000fe400078e02c3 */
[----:B------:R-:W-:Y:S02]  /*8f00*/  VIADD R3, R152, 0xbe ;  /* 0x000000be98037836 */ /* 0x000fe40000000000 */
[----:B------:R-:W-:Y:S02]  /*8f10*/  IMAD.MOV R4, RZ, RZ, -R4 ;  /* 0x000000ffff047224 */ /* 0x000fe400078e0a04 */
[--C-:B------:R-:W-:Y:S01]  /*8f20*/  @!P1 IMAD.IADD R194, R194, 0x1, -R238.reuse ;  /* 0x00000001c2c29824 */ /* 0x100fe200078e0aee */
[----:B------:R-:W-:Y:S01]  /*8f30*/  IABS R197, R3 ;  /* 0x0000000300c57213 */ /* 0x000fe20000000000 */
[----:B------:R-:W-:Y:S02]  /*8f40*/  @!P3 IMAD.IADD R193, R193, 0x1, -R238 ;  /* 0x00000001c1c1b824 */ /* 0x000fe400078e0aee */
[C---:B------:R-:W-:Y:S01]  /*8f50*/  IMAD R196, R238.reuse, R4, R7 ;  /* 0x00000004eec47224 */ /* 0x040fe200078e0207 */
[----:B------:R-:W-:Y:S01]  /*8f60*/  ISETP.GT.U32.AND P6, PT, R238, R194, PT ;  /* 0x000000c2ee00720c */ /* 0x000fe20003fc4070 */
[----:B------:R-:W-:Y:S01]  /*8f70*/  IMAD.HI.U32 R2, R0, R197, RZ ;  /* 0x000000c500027227 */ /* 0x000fe200078e00ff */
[----:B------:R-:W-:-:S02]  /*8f80*/  ISETP.GT.U32.AND P3, PT, R238, R193, PT ;  /* 0x000000c1ee00720c */ /* 0x000fc40003f64070 */
[----:B------:R-:W-:Y:S01]  /*8f90*/  ISETP.GT.U32.AND P1, PT, R238, R196, PT ;  /* 0x000000c4ee00720c */ /* 0x000fe20003f24070 */
[----:B------:R-:W-:Y:S01]  /*8fa0*/  @!P0 IMAD.MOV R191, RZ, RZ, -R191 ;  /* 0x000000ffffbf8224 */ /* 0x000fe200078e0abf */
[----:B------:R-:W-:Y:S01]  /*8fb0*/  ISETP.GE.AND P0, PT, R6, RZ, PT ;  /* 0x000000ff0600720c */ /* 0x000fe20003f06270 */
[----:B------:R-:W-:Y:S01]  /*8fc0*/  IMAD.MOV R2, RZ, RZ, -R2 ;  /* 0x000000ffff027224 */ /* 0x000fe200078e0a02 */
[----:B------:R-:W-:Y:S01]  /*8fd0*/  IABS R7, R9 ;  /* 0x0000000900077213 */ /* 0x000fe20000000000 */
[----:B------:R-:W-:Y:S02]  /*8fe0*/  VIADD R6, R152, 0xbf ;  /* 0x000000bf98067836 */ /* 0x000fe40000000000 */
[----:B------:R-:W-:Y:S02]  /*8ff0*/  IMAD R197, R238, R2, R197 ;  /* 0x00000002eec57224 */ /* 0x000fe400078e02c5 */
[--C-:B------:R-:W-:Y:S01]  /*9000*/  @!P6 IMAD.IADD R194, R194, 0x1, -R238.reuse ;  /* 0x00000001c2c2e824 */ /* 0x100fe200078e0aee */
[----:B------:R-:W-:Y:S01]  /*9010*/  IABS R5, R6 ;  /* 0x0000000600057213 */ /* 0x000fe20000000000 */
[--C-:B------:R-:W-:Y:S01]  /*9020*/  @!P3 IMAD.IADD R193, R193, 0x1, -R238.reuse ;  /* 0x00000001c1c1b824 */ /* 0x100fe200078e0aee */
[----:B------:R-:W-:Y:S01]  /*9030*/  ISETP.GT.U32.AND P6, PT, R238, R197, PT ;  /* 0x000000c5ee00720c */ /* 0x000fe20003fc4070 */
[----:B------:R-:W-:Y:S01]  /*9040*/  @!P1 IMAD.IADD R196, R196, 0x1, -R238 ;  /* 0x00000001c4c49824 */ /* 0x000fe200078e0aee */
[----:B------:R-:W-:Y:S01]  /*9050*/  ISETP.GT.U32.AND P3, PT, R238, R195, PT ;  /* 0x000000c3ee00720c */ /* 0x000fe20003f64070 */
[----:B------:R-:W-:-:S03]  /*9060*/  IMAD.HI.U32 R2, R0, R5, RZ ;  /* 0x0000000500027227 */ /* 0x000fc600078e00ff */
[----:B------:R-:W-:Y:S01]  /*9070*/  ISETP.GT.U32.AND P1, PT, R238, R196, PT ;  /* 0x000000c4ee00720c */ /* 0x000fe20003f24070 */
[----:B------:R-:W-:Y:S01]  /*9080*/  @!P4 IMAD.MOV R193, RZ, RZ, -R193 ;  /* 0x000000ffffc1c224 */ /* 0x000fe200078e0ac1 */
[----:B------:R-:W-:Y:S01]  /*9090*/  ISETP.GE.AND P4, PT, R3, RZ, PT ;  /* 0x000000ff0300720c */ /* 0x000fe20003f86270 */
[----:B------:R-:W-:-:S04]  /*90a0*/  IMAD.HI.U32 R3, R0, R199, RZ ;  /* 0x000000c700037227 */ /* 0x000fc800078e00ff */
[----:B------:R-:W-:Y:S02]  /*90b0*/  IMAD.MOV R2, RZ, RZ, -R2 ;  /* 0x000000ffff027224 */ /* 0x000fe400078e0a02 */
[----:B------:R-:W-:Y:S01]  /*90c0*/  IMAD.MOV R3, RZ, RZ, -R3 ;  /* 0x000000ffff037224 */ /* 0x000fe200078e0a03 */
[----:B------:R-:W-:Y:S01]  /*90d0*/  @!P3 IADD3 R195, R195, -R238, RZ ;  /* 0x800000eec3c3b210 */ /* 0x000fe20007ffe0ff */
[C---:B------:R-:W-:Y:S02]  /*90e0*/  IMAD R198, R238.reuse, R2, R5 ;  /* 0x00000002eec67224 */ /* 0x040fe400078e0205 */
[----:B------:R-:W-:Y:S01]  /*90f0*/  @!P6 IMAD.IADD R197, R197, 0x1, -R238 ;  /* 0x00000001c5c5e824 */ /* 0x000fe200078e0aee */
[----:B------:R-:W-:Y:S01]  /*9100*/  ISETP.GT.U32.AND P3, PT, R238, R195, PT ;  /* 0x000000c3ee00720c */ /* 0x000fe20003f64070 */
[----:B------:R-:W-:Y:S01]  /*9110*/  IMAD.HI.U32 R4, R0, R7, RZ ;  /* 0x0000000700047227 */ /* 0x000fe200078e00ff */
[----:B------:R-:W-:-:S03]  /*9120*/  ISETP.GT.U32.AND P6, PT, R238, R198, PT ;  /* 0x000000c6ee00720c */ /* 0x000fc60003fc4070 */
[C---:B------:R-:W-:Y:S02]  /*9130*/  IMAD R199, R238.reuse, R3, R199 ;  /* 0x00000003eec77224 */ /* 0x040fe400078e02c7 */
[----:B------:R-:W-:Y:S01]  /*9140*/  @!P2 IMAD.MOV R194, RZ, RZ, -R194 ;  /* 0x000000ffffc2a224 */ /* 0x000fe200078e0ac2 */
[----:B------:R-:W-:Y:S01]  /*9150*/  ISETP.GT.U32.AND P2, PT, R238, R197, PT ;  /* 0x000000c5ee00720c */ /* 0x000fe20003f44070 */
[----:B------:R-:W-:Y:S02]  /*9160*/  IMAD.MOV R4, RZ, RZ, -R4 ;  /* 0x000000ffff047224 */ /* 0x000fe400078e0a04 */
[----:B------:R-:W-:Y:S01]  /*9170*/  @!P1 IMAD.IADD R196, R196, 0x1, -R238 ;  /* 0x00000001c4c49824 */ /* 0x000fe200078e0aee */
[----:B------:R-:W-:Y:S01]  /*9180*/  ISETP.GT.U32.AND P1, PT, R238, R199, PT ;  /* 0x000000c7ee00720c */ /* 0x000fe20003f24070 */
[----:B------:R-:W-:Y:S01]  /*9190*/  VIADD R5, R152, 0xc2 ;  /* 0x000000c298057836 */ /* 0x000fe20000000000 */
[----:B------:R-:W-:Y:S01]  /*91a0*/  @!P3 IADD3 R195, R195, -R238, RZ ;  /* 0x800000eec3c3b210 */ /* 0x000fe20007ffe0ff */
[----:B------:R-:W-:Y:S01]  /*91b0*/  IMAD R200, R238, R4, R7 ;  /* 0x00000004eec87224 */ /* 0x000fe200078e0207 */
[----:B------:R-:W-:Y:S01]  /*91c0*/  IADD3 R4, R152, 0xc3, RZ ;  /* 0x000000c398047810 */ /* 0x000fe20007ffe0ff */
[----:B------:R-:W-:Y:S01]  /*91d0*/  @!P0 IMAD.MOV R196, RZ, RZ, -R196 ;  /* 0x000000ffffc48224 */ /* 0x000fe200078e0ac4 */
[----:B------:R-:W-:Y:S01]  /*91e0*/  IABS R201, R5 ;  /* 0x0000000500c97213 */ /* 0x000fe20000000000 */
[--C-:B------:R-:W-:Y:S01]  /*91f0*/  @!P6 IMAD.IADD R198, R198, 0x1, -R238.reuse ;  /* 0x00000001c6c6e824 */ /* 0x100fe200078e0aee */
[----:B------:R-:W-:Y:S01]  /*9200*/  ISETP.GT.U32.AND P0, PT, R238, R200, PT ;  /* 0x000000c8ee00720c */ /* 0x000fe20003f04070 */
[----:B------:R-:W-:Y:S01]  /*9210*/  @!P2 IMAD.IADD R197, R197, 0x1, -R238 ;  /* 0x00000001c5c5a824 */ /* 0x000fe200078e0aee */
[----:B------:R-:W-:Y:S01]  /*9220*/  IABS R3, R4 ;  /* 0x0000000400037213 */ /* 0x000fe20000000000 */
[----:B------:R-:W-:Y:S01]  /*9230*/  IMAD.HI.U32 R2, R0, R201, RZ ;  /* 0x000000c900027227 */ /* 0x000fe200078e00ff */
[----:B------:R-:W-:-:S02]  /*9240*/  ISETP.GE.AND P6, PT, R5, RZ, PT ;  /* 0x000000ff0500720c */ /* 0x000fc40003fc6270 */
[----:B------:R-:W-:Y:S01]  /*9250*/  @!P4 IADD3 R197, -R197, RZ, RZ ;  /* 0x000000ffc5c5c210 */ /* 0x000fe20007ffe1ff */
[----:B------:R-:W-:Y:S01]  /*9260*/  @!P1 IMAD.IADD R199, R199, 0x1, -R238 ;  /* 0x00000001c7c79824 */ /* 0x000fe200078e0aee */
[----:B------:R-:W-:Y:S01]  /*9270*/  ISETP.GT.U32.AND P1, PT, R238, R198, PT ;  /* 0x000000c6ee00720c */ /* 0x000fe20003f24070 */
[----:B------:R-:W-:Y:S01]  /*9280*/  IMAD.MOV R2, RZ, RZ, -R2 ;  /* 0x000000ffff027224 */ /* 0x000fe200078e0a02 */
[----:B------:R-:W-:Y:S01]  /*9290*/  ISETP.GE.AND P2, PT, R9, RZ, PT ;  /* 0x000000ff0900720c */ /* 0x000fe20003f46270 */
[----:B------:R-:W-:Y:S01]  /*92a0*/  VIADD R7, R152, 0xc5 ;  /* 0x000000c598077836 */ /* 0x000fe20000000000 */
[C---:B------:R-:W-:Y:S01]  /*92b0*/  ISETP.GT.U32.AND P4, PT, R238.reuse, R199, PT ;  /* 0x000000c7ee00720c */ /* 0x040fe20003f84070 */
[----:B------:R-:W-:Y:S01]  /*92c0*/  IMAD R201, R238, R2, R201 ;  /* 0x00000002eec97224 */ /* 0x000fe200078e02c9 */
[----:B------:R-:W-:Y:S01]  /*92d0*/  ISETP.GE.AND P3, PT, R6, RZ, PT ;  /* 0x000000ff0600720c */ /* 0x000fe20003f66270 */
        /* <DEDUP_REMOVED lines=8> */
[----:B------:R-:W-:Y:S01]  /*9360*/  @!P5 IMAD.MOV R195, RZ, RZ, -R195 ;  /* 0x000000ffffc3d224 */ /* 0x000fe200078e0ac3 */
[----:B------:R-:W-:Y:S01]  /*9370*/  ISETP.GE.AND P5, PT, R8, RZ, PT ;  /* 0x000000ff0800720c */ /* 0x000fe20003fa6270 */
[----:B------:R-:W-:-:S02]  /*9380*/  VIADD R8, R152, 0xc6 ;  /* 0x000000c698087836 */ /* 0x000fc40000000000 */
[----:B------:R-:W-:Y:S01]  /*9390*/  @!P4 IMAD.IADD R199, R199, 0x1, -R238 ;  /* 0x00000001c7c7c824 */ /* 0x000fe200078e0aee */
[----:B------:R-:W-:Y:S01]  /*93a0*/  ISETP.GT.U32.AND P4, PT, R238, R202, PT ;  /* 0x000000caee00720c */ /* 0x000fe20003f84070 */
[----:B------:R-:W-:Y:S01]  /*93b0*/  IMAD.HI.U32 R3, R0, R5, RZ ;  /* 0x0000000500037227 */ /* 0x000fe200078e00ff */
[----:B------:R-:W-:-:S03]  /*93c0*/  IABS R205, R8 ;  /* 0x0000000800cd7213 */ /* 0x000fc60000000000 */
[----:B------:R-:W-:Y:S01]  /*93d0*/  VIADD R6, R152, 0xc4 ;  /* 0x000000c498067836 */ /* 0x000fe20000000000 */
[----:B------:R-:W-:Y:S01]  /*93e0*/  @!P0 IADD3 R200, R200, -R238, RZ ;  /* 0x800000eec8c88210 */ /* 0x000fe20007ffe0ff */
[----:B------:R-:W-:Y:S01]  /*93f0*/  IMAD.MOV R3, RZ, RZ, -R3 ;  /* 0x000000ffff037224 */ /* 0x000fe200078e0a03 */
[----:B------:R-:W-:Y:S01]  /*9400*/  ISETP.GE.AND P0, PT, R4, RZ, PT ;  /* 0x000000ff0400720c */ /* 0x000fe20003f06270 */
[----:B------:R-:W-:Y:S01]  /*9410*/  @!P1 IMAD.IADD R201, R201, 0x1, -R238 ;  /* 0x00000001c9c99824 */ /* 0x000fe200078e0aee */
[----:B------:R-:W-:Y:S01]  /*9420*/  IABS R203, R6 ;  /* 0x0000000600cb7213 */ /* 0x000fe20000000000 */
[----:B------:R-:W-:Y:S01]  /*9430*/  IMAD.HI.U32 R4, R0, R205, RZ ;  /* 0x000000cd00047227 */ /* 0x000fe200078e00ff */
[----:B------:R-:W-:Y:S02]  /*9440*/  ISETP.GE.AND P1, PT, R6, RZ, PT ;  /* 0x000000ff0600720c */ /* 0x000fe40003f26270 */
[----:B------:R-:W-:Y:S01]  /*9450*/  @!P5 IADD3 R199, -R199, RZ, RZ ;  /* 0x000000ffc7c7d210 */ /* 0x000fe20007ffe1ff */
[----:B------:R-:W-:-:S02]  /*9460*/  IMAD R204, R238, R3, R5 ;  /* 0x00000003eecc7224 */ /* 0x000fc400078e0205 */
[----:B------:R-:W-:Y:S01]  /*9470*/  @!P4 IMAD.IADD R202, R202, 0x1, -R238 ;  /* 0x00000001cacac824 */ /* 0x000fe200078e0aee */
[C---:B------:R-:W-:Y:S01]  /*9480*/  ISETP.GT.U32.AND P4, PT, R238.reuse, R201, PT ;  /* 0x000000c9ee00720c */ /* 0x040fe20003f84070 */
[----:B------:R-:W-:Y:S02]  /*9490*/  IMAD.MOV R4, RZ, RZ, -R4 ;  /* 0x000000ffff047224 */ /* 0x000fe400078e0a04 */
[----:B------:R-:W-:Y:S01]  /*94a0*/  @!P2 IMAD.MOV R200, RZ, RZ, -R200 ;  /* 0x000000ffffc8a224 */ /* 0x000fe200078e0ac8 */
[----:B------:R-:W-:Y:S01]  /*94b0*/  ISETP.GT.U32.AND P2, PT, R238, R204, PT ;  /* 0x000000ccee00720c */ /* 0x000fe20003f44070 */
[----:B------:R-:W-:-:S04]  /*94c0*/  IMAD.HI.U32 R2, R0, R203, RZ ;  /* 0x000000cb00027227 */ /* 0x000fc800078e00ff */
[----:B------:R-:W-:Y:S02]  /*94d0*/  IMAD R205, R238, R4, R205 ;  /* 0x00000004eecd7224 */ /* 0x000fe400078e02cd */
[----:B------:R-:W-:Y:S02]  /*94e0*/  IMAD.MOV R2, RZ, RZ, -R2 ;  /* 0x000000ffff027224 */ /* 0x000fe400078e0a02 */
[----:B------:R-:W-:Y:S02]  /*94f0*/  VIADD R4, R152, 0xc7 ;  /* 0x000000c798047836 */ /* 0x000fe40000000000 */
[----:B------:R-:W-:Y:S02]  /*9500*/  IMAD R203, R238, R2, R203 ;  /* 0x00000002eecb7224 */ /* 0x000fe400078e02cb */
[----:B------:R-:W-:Y:S01]  /*9510*/  VIADD R6, R152, 0xc8 ;  /* 0x000000c898067836 */ /* 0x000fe20000000000 */
[----:B------:R-:W-:Y:S01]  /*9520*/  IABS R3, R4 ;  /* 0x0000000400037213 */ /* 0x000fe20000000000 */
[--C-:B------:R-:W-:Y:S01]  /*9530*/  @!P4 IMAD.IADD R201, R201, 0x1, -R238.reuse ;  /* 0x00000001c9c9c824 */ /* 0x100fe200078e0aee */
[----:B------:R-:W-:Y:S01]  /*9540*/  ISETP.GT.U32.AND P5, PT, R238, R203, PT ;  /* 0x000000cbee00720c */ /* 0x000fe20003fa4070 */
[----:B------:R-:W-:Y:S01]  /*9550*/  @!P2 IMAD.IADD R204, R204, 0x1, -R238 ;  /* 0x00000001cccca824 */ /* 0x000fe200078e0aee */
[----:B------:R-:W-:Y:S01]  /*9560*/  IABS R207, R6 ;  /* 0x0000000600cf7213 */ /* 0x000fe20000000000 */
[----:B------:R-:W-:Y:S01]  /*9570*/  IMAD.HI.U32 R2, R0, R3, RZ ;  /* 0x0000000300027227 */ /* 0x000fe200078e00ff */
[----:B------:R-:W-:-:S02]  /*9580*/  ISETP.GE.AND P4, PT, R7, RZ, PT ;  /* 0x000000ff0700720c */ /* 0x000fc40003f86270 */
[----:B------:R-:W-:Y:S01]  /*9590*/  IADD3 R7, R152, 0xc9, RZ ;  /* 0x000000c998077810 */ /* 0x000fe20007ffe0ff */
[----:B------:R-:W-:Y:S01]  /*95a0*/  @!P6 IMAD.MOV R201, RZ, RZ, -R201 ;  /* 0x000000ffffc9e224 */ /* 0x000fe200078e0ac9 */
[----:B------:R-:W-:Y:S01]  /*95b0*/  ISETP.GT.U32.AND P6, PT, R238, R204, PT ;  /* 0x000000ccee00720c */ /* 0x000fe20003fc4070 */
[----:B------:R-:W-:Y:S02]  /*95c0*/  IMAD.MOV R206, RZ, RZ, -R2 ;  /* 0x000000ffffce7224 */ /* 0x000fe400078e0a02 */
[----:B------:R-:W-:-:S04]  /*95d0*/  IMAD.HI.U32 R2, R0, R207, RZ ;  /* 0x000000cf00027227 */ /* 0x000fc800078e00ff */
[----:B------:R-:W-:Y:S01]  /*95e0*/  @!P3 IMAD.MOV R198, RZ, RZ, -R198 ;  /* 0x000000ffffc6b224 */ /* 0x000fe200078e0ac6 */
[----:B------:R-:W-:Y:S01]  /*95f0*/  ISETP.GT.U32.AND P3, PT, R238, R202, PT ;  /* 0x000000caee00720c */ /* 0x000fe20003f64070 */
[----:B------:R-:W-:Y:S02]  /*9600*/  IMAD.MOV R2, RZ, RZ, -R2 ;  /* 0x000000ffff027224 */ /* 0x000fe400078e0a02 */
[--C-:B------:R-:W-:Y:S01]  /*9610*/  @!P5 IMAD.IADD R203, R203, 0x1, -R238.reuse ;  /* 0x00000001cbcbd824 */ /* 0x100fe200078e0aee */
[----:B------:R-:W-:Y:S01]  /*9620*/  ISETP.GE.AND P5, PT, R8, RZ, PT ;  /* 0x000000ff0800720c */ /* 0x000fe20003fa6270 */
[----:B------:R-:W-:Y:S02]  /*9630*/  IMAD R207, R238, R2, R207 ;  /* 0x00000002eecf7224 */ /* 0x000fe400078e02cf */
[--C-:B------:R-:W-:Y:S01]  /*9640*/  @!P6 IMAD.IADD R204, R204, 0x1, -R238.reuse ;  /* 0x00000001cccce824 */ /* 0x100fe200078e0aee */
[C---:B------:R-:W-:Y:S01]  /*9650*/  ISETP.GT.U32.AND P2, PT, R238.reuse, R203, PT ;  /* 0x000000cbee00720c */ /* 0x040fe20003f44070 */
[C---:B------:R-:W-:Y:S01]  /*9660*/  IMAD R206, R238.reuse, R206, R3 ;  /* 0x000000ceeece7224 */ /* 0x040fe200078e0203 */
[----:B------:R-:W-:Y:S01]  /*9670*/  ISETP.GT.U32.AND P6, PT, R238, R207, PT ;  /* 0x000000cfee00720c */ /* 0x000fe20003fc4070 */
[----:B------:R-:W-:Y:S01]  /*9680*/  VIADD R8, R152, 0xca ;  /* 0x000000ca98087836 */ /* 0x000fe20000000000 */
[----:B------:R-:W-:Y:S01]  /*9690*/  IABS R3, R7 ;  /* 0x0000000700037213 */ /* 0x000fe20000000000 */
[----:B------:R-:W-:Y:S01]  /*96a0*/  @!P3 IMAD.IADD R202, R202, 0x1, -R238 ;  /* 0x00000001cacab824 */ /* 0x000fe200078e0aee */
[----:B------:R-:W-:Y:S01]  /*96b0*/  ISETP.GT.U32.AND P3, PT, R238, R205, PT ;  /* 0x000000cdee00720c */ /* 0x000fe20003f64070 */
[----:B------:R-:W-:Y:S01]  /*96c0*/  VIADD R9, R152, 0xcb ;  /* 0x000000cb98097836 */ /* 0x000fe20000000000 */
[----:B------:R-:W-:Y:S01]  /*96d0*/  IABS R209, R8 ;  /* 0x0000000800d17213 */ /* 0x000fe20000000000 */
[----:B------:R-:W-:-:S03]  /*96e0*/  IMAD.HI.U32 R2, R0, R3, RZ ;  /* 0x0000000300027227 */ /* 0x000fc600078e00ff */
[----:B------:R-:W-:Y:S01]  /*96f0*/  IABS R5, R9 ;  /* 0x0000000900057213 */ /* 0x000fe20000000000 */
[----:B------:R-:W-:Y:S01]  /*9700*/  @!P0 IMAD.MOV R202, RZ, RZ, -R202 ;  /* 0x000000ffffca8224 */ /* 0x000fe200078e0aca */
[----:B------:R-:W-:Y:S01]  /*9710*/  @!P2 IADD3 R203, R203, -R238, RZ ;  /* 0x800000eecbcba210 */ /* 0x000fe20007ffe0ff */
[----:B------:R-:W-:Y:S01]  /*9720*/  IMAD.MOV R208, RZ, RZ, -R2 ;  /* 0x000000ffffd07224 */ /* 0x000fe200078e0a02 */
[----:B------:R-:W-:Y:S01]  /*9730*/  ISETP.GT.U32.AND P2, PT, R238, R206, PT ;  /* 0x000000ceee00720c */ /* 0x000fe20003f44070 */
[----:B------:R-:W-:Y:S01]  /*9740*/  IMAD.HI.U32 R2, R0, R209, RZ ;  /* 0x000000d100027227 */ /* 0x000fe200078e00ff */
[----:B------:R-:W-:-:S03]  /*9750*/  @!P6 IADD3 R207, R207, -R238, RZ ;  /* 0x800000eecfcfe210 */ /* 0x000fc60007ffe0ff */
[----:B------:R-:W-:Y:S01]  /*9760*/  @!P3 IMAD.IADD R205, R205, 0x1, -R238 ;  /* 0x00000001cdcdb824 */ /* 0x000fe200078e0aee */
[C---:B------:R-:W-:Y:S01]  /*9770*/  ISETP.GT.U32.AND P0, PT, R238.reuse, R207, PT ;  /* 0x000000cfee00720c */ /* 0x040fe20003f04070 */
[C---:B------:R-:W-:Y:S02]  /*9780*/  IMAD R208, R238.reuse, R208, R3 ;  /* 0x000000d0eed07224 */ /* 0x040fe400078e0203 */
[----:B------:R-:W-:Y:S01]  /*9790*/  IMAD.MOV R3, RZ, RZ, -R2 ;  /* 0x000000ffff037224 */ /* 0x000fe200078e0a02 */
[----:B------:R-:W-:Y:S01]  /*97a0*/  ISETP.GT.U32.AND P3, PT, R238, R205, PT ;  /* 0x000000cdee00720c */ /* 0x000fe20003f64070 */
[----:B------:R-:W-:-:S04]  /*97b0*/  IMAD.HI.U32 R2, R0, R5, RZ ;  /* 0x0000000500027227 */ /* 0x000fc800078e00ff */
[--C-:B------:R-:W-:Y:S01]  /*97c0*/  @!P2 IMAD.IADD R206, R206, 0x1, -R238.reuse ;  /* 0x00000001cecea824 */ /* 0x100fe200078e0aee */
[----:B------:R-:W-:Y:S01]  /*97d0*/  ISETP.GE.AND P2, PT, R6, RZ, PT ;  /* 0x000000ff0600720c */ /* 0x000fe20003f46270 */
[----:B------:R-:W-:Y:S01]  /*97e0*/  IMAD R209, R238, R3, R209 ;  /* 0x00000003eed17224 */ /* 0x000fe200078e02d1 */
[----:B------:R-:W-:Y:S01]  /*97f0*/  IADD3 R2, -R2, RZ, RZ ;  /* 0x000000ff02027210 */ /* 0x000fe20007ffe1ff */
[----:B------:R-:W-:Y:S01]  /*9800*/  @!P1 IMAD.MOV R203, RZ, RZ, -R203 ;  /* 0x000000ffffcb9224 */ /* 0x000fe200078e0acb */
[C---:B------:R-:W-:Y:S01]  /*9810*/  ISETP.GT.U32.AND P1, PT, R238.reuse, R208, PT ;  /* 0x000000d0ee00720c */ /* 0x040fe20003f24070 */
[--C-:B------:R-:W-:Y:S01]  /*9820*/  @!P0 IMAD.IADD R207, R207, 0x1, -R238.reuse ;  /* 0x00000001cfcf8824 */ /* 0x100fe200078e0aee */
[C---:B------:R-:W-:Y:S01]  /*9830*/  ISETP.GT.U32.AND P0, PT, R238.reuse, R209, PT ;  /* 0x000000d1ee00720c */ /* 0x040fe20003f04070 */
[----:B------:R-:W-:Y:S01]  /*9840*/  @!P3 IMAD.IADD R205, R205, 0x1, -R238 ;  /* 0x00000001cdcdb824 */ /* 0x000fe200078e0aee */
[C---:B------:R-:W-:Y:S01]  /*9850*/  ISETP.GT.U32.AND P6, PT, R238.reuse, R206, PT ;  /* 0x000000ceee00720c */ /* 0x040fe20003fc4070 */
[----:B------:R-:W-:Y:S01]  /*9860*/  IMAD R210, R238, R2, R5 ;  /* 0x00000002eed27224 */ /* 0x000fe200078e0205 */
[----:B------:R-:W-:Y:S01]  /*9870*/  ISETP.GE.AND P3, PT, R4, RZ, PT ;  /* 0x000000ff0400720c */ /* 0x000fe20003f66270 */
[C---:B------:R-:W-:Y:S01]  /*9880*/  VIADD R3, R152.reuse, 0xcc ;  /* 0x000000cc98037836 */ /* 0x040fe20000000000 */
[----:B------:R-:W-:Y:S01]  /*9890*/  IADD3 R4, R152, 0xce, RZ ;  /* 0x000000ce98047810 */ /* 0x000fe20007ffe0ff */
[----:B------:R-:W-:Y:S01]  /*98a0*/  @!P2 IMAD.MOV R207, RZ, RZ, -R207 ;  /* 0x000000ffffcfa224 */ /* 0x000fe200078e0acf */
[----:B------:R-:W-:Y:S01]  /*98b0*/  ISETP.GT.U32.AND P2, PT, R238, R210, PT ;  /* 0x000000d2ee00720c */ /* 0x000fe20003f44070 */
[----:B------:R-:W-:Y:S01]  /*98c0*/  @!P4 IMAD.MOV R204, RZ, RZ, -R204 ;  /* 0x000000ffffccc224 */ /* 0x000fe200078e0acc */
[----:B------:R-:W-:Y:S01]  /*98d0*/  IABS R211, R3 ;  /* 0x0000000300d37213 */ /* 0x000fe20000000000 */
[--C-:B------:R-:W-:Y:S01]  /*98e0*/  @!P1 IMAD.IADD R208, R208, 0x1, -R238.reuse ;  /* 0x00000001d0d09824 */ /* 0x100fe200078e0aee */
[----:B------:R-:W-:Y:S01]  /*98f0*/  IABS R213, R4 ;  /* 0x0000000400d57213 */ /* 0x000fe20000000000 */
[--C-:B------:R-:W-:Y:S01]  /*9900*/  @!P0 IMAD.IADD R209, R209, 0x1, -R238.reuse ;  /* 0x00000001d1d18824 */ /* 0x100fe200078e0aee */
[----:B------:R-:W-:Y:S01]  /*9910*/  ISETP.GE.AND P4, PT, R7, RZ, PT ;  /* 0x000000ff0700720c */ /* 0x000fe20003f86270 */
[----:B------:R-:W-:Y:S01]  /*9920*/  @!P6 IMAD.IADD R206, R206, 0x1, -R238 ;  /* 0x00000001cecee824 */ /* 0x000fe200078e0aee */
[----:B------:R-:W-:Y:S01]  /*9930*/  ISETP.GT.U32.AND P1, PT, R238, R208, PT ;  /* 0x000000d0ee00720c */ /* 0x000fe20003f24070 */
[----:B------:R-:W-:Y:S01]  /*9940*/  IMAD.HI.U32 R2, R0, R211, RZ ;  /* 0x000000d300027227 */ /* 0x000fe200078e00ff */
[----:B------:R-:W-:-:S02]  /*9950*/  ISETP.GT.U32.AND P0, PT, R238, R209, PT ;  /* 0x000000d1ee00720c */ /* 0x000fc40003f04070 */
[----:B------:R-:W-:Y:S01]  /*9960*/  ISETP.GE.AND P6, PT, R9, RZ, PT ;  /* 0x000000ff0900720c */ /* 0x000fe20003fc6270 */
[----:B------:R-:W-:Y:S01]  /*9970*/  @!P3 IMAD.MOV R206, RZ, RZ, -R206 ;  /* 0x000000ffffceb224 */ /* 0x000fe200078e0ace */
[----:B------:R-:W-:Y:S01]  /*9980*/  ISETP.GE.AND P3, PT, R3, RZ, PT ;  /* 0x000000ff0300720c */ /* 0x000fe20003f66270 */
[----:B------:R-:W-:Y:S02]  /*9990*/  VIADD R3, R152, 0xcd ;  /* 0x000000cd98037836 */ /* 0x000fe40000000000 */
[----:B------:R-:W-:Y:S02]  /*99a0*/  IMAD.MOV R2, RZ, RZ, -R2 ;  /* 0x000000ffff027224 */ /* 0x000fe400078e0a02 */
[--C-:B------:R-:W-:Y:S01]  /*99b0*/  @!P2 IMAD.IADD R210, R210, 0x1, -R238.reuse ;  /* 0x00000001d2d2a824 */ /* 0x100fe200078e0aee */
[----:B------:R-:W-:Y:S01]  /*99c0*/  IABS R5, R3 ;  /* 0x0000000300057213 */ /* 0x000fe20000000000 */
[----:B------:R-:W-:Y:S02]  /*99d0*/  IMAD R211, R238, R2, R211 ;  /* 0x00000002eed37224 */ /* 0x000fe400078e02d3 */
[----:B------:R-:W-:Y:S01]  /*99e0*/  @!P1 IMAD.IADD R208, R208, 0x1, -R238 ;  /* 0x00000001d0d09824 */ /* 0x000fe200078e0aee */
[----:B------:R-:W-:Y:S01]  /*99f0*/  ISETP.GT.U32.AND P2, PT, R238, R210, PT ;  /* 0x000000d2ee00720c */ /* 0x000fe20003f44070 */
[----:B------:R-:W-:Y:S01]  /*9a00*/  IMAD.HI.U32 R2, R0, R5, RZ ;  /* 0x0000000500027227 */ /* 0x000fe200078e00ff */
[----:B------:R-:W-:-:S03]  /*9a10*/  ISETP.GE.AND P1, PT, R3, RZ, PT ;  /* 0x000000ff0300720c */ /* 0x000fc60003f26270 */
[----:B------:R-:W-:Y:S01]  /*9a20*/  @!P0 IMAD.IADD R209, R209, 0x1, -R238 ;  /* 0x00000001d1d18824 */ /* 0x000fe200078e0aee */
[----:B------:R-:W-:Y:S01]  /*9a30*/  ISETP.GT.U32.AND P0, PT, R238, R211, PT ;  /* 0x000000d3ee00720c */ /* 0x000fe20003f04070 */
[----:B------:R-:W-:Y:S01]  /*9a40*/  IMAD.HI.U32 R3, R0, R213, RZ ;  /* 0x000000d500037227 */ /* 0x000fe200078e00ff */
[----:B------:R-:W-:-:S03]  /*9a50*/  IADD3 R2, -R2, RZ, RZ ;  /* 0x000000ff02027210 */ /* 0x000fc60007ffe1ff */
[----:B------:R-:W-:Y:S02]  /*9a60*/  IMAD.MOV R3, RZ, RZ, -R3 ;  /* 0x000000ffff037224 */ /* 0x000fe400078e0a03 */
[----:B------:R-:W-:Y:S02]  /*9a70*/  IMAD R212, R238, R2, R5 ;  /* 0x00000002eed47224 */ /* 0x000fe400078e0205 */
[----:B------:R-:W-:Y:S02]  /*9a80*/  VIADD R6, R152, 0xcf ;  /* 0x000000cf98067836 */ /* 0x000fe40000000000 */
[----:B------:R-:W-:Y:S02]  /*9a90*/  IMAD R213, R238, R3, R213 ;  /* 0x00000003eed57224 */ /* 0x000fe400078e02d5 */
[--C-:B------:R-:W-:Y:S01]  /*9aa0*/  @!P2 IMAD.IADD R210, R210, 0x1, -R238.reuse ;  /* 0x00000001d2d2a824 */ /* 0x100fe200078e0aee */
[----:B------:R-:W-:Y:S01]  /*9ab0*/  ISETP.GT.U32.AND P2, PT, R238, R212, PT ;  /* 0x000000d4ee00720c */ /* 0x000fe20003f44070 */
[----:B------:R-:W-:Y:S01]  /*9ac0*/  @!P5 IMAD.MOV R205, RZ, RZ, -R205 ;  /* 0x000000ffffcdd224 */ /* 0x000fe200078e0acd */
[----:B------:R-:W-:Y:S01]  /*9ad0*/  ISETP.GE.AND P5, PT, R8, RZ, PT ;  /* 0x000000ff0800720c */ /* 0x000fe20003fa6270 */
[----:B------:R-:W-:Y:S01]  /*9ae0*/  @!P0 IMAD.IADD R211, R211, 0x1, -R238 ;  /* 0x00000001d3d38824 */ /* 0x000fe200078e0aee */
[----:B------:R-:W-:Y:S01]  /*9af0*/  IABS R7, R6 ;  /* 0x0000000600077213 */ /* 0x000fe20000000000 */
[----:B------:R-:W-:Y:S01]  /*9b00*/  @!P6 IMAD.MOV R210, RZ, RZ, -R210 ;  /* 0x000000ffffd2e224 */ /* 0x000fe200078e0ad2 */
[C---:B------:R-:W-:Y:S01]  /*9b10*/  ISETP.GT.U32.AND P6, PT, R238.reuse, R213, PT ;  /* 0x000000d5ee00720c */ /* 0x040fe20003fc4070 */
[----:B------:R-:W-:Y:S01]  /*9b20*/  @!P4 IMAD.MOV R208, RZ, RZ, -R208 ;  /* 0x000000ffffd0c224 */ /* 0x000fe200078e0ad0 */
[----:B------:R-:W-:Y:S01]  /*9b30*/  ISETP.GT.U32.AND P0, PT, R238, R211, PT ;  /* 0x000000d3ee00720c */ /* 0x000fe20003f04070 */
[----:B------:R-:W-:Y:S01]  /*9b40*/  IMAD.HI.U32 R2, R0, R7, RZ ;  /* 0x0000000700027227 */ /* 0x000fe200078e00ff */
[----:B------:R-:W-:-:S03]  /*9b50*/  ISETP.GE.AND P4, PT, R4, RZ, PT ;  /* 0x000000ff0400720c */ /* 0x000fc60003f86270 */
[----:B------:R-:W-:Y:S02]  /*9b60*/  VIADD R4, R152, 0xd0 ;  /* 0x000000d098047836 */ /* 0x000fe40000000000 */
[----:B------:R-:W-:Y:S02]  /*9b70*/  IMAD.MOV R2, RZ, RZ, -R2 ;  /* 0x000000ffff027224 */ /* 0x000fe400078e0a02 */
[----:B------:R-:W-:Y:S01]  /*9b80*/  @!P5 IMAD.MOV R209, RZ, RZ, -R209 ;  /* 0x000000ffffd1d224 */ /* 0x000fe200078e0ad1 */
[----:B------:R-:W-:Y:S01]  /*9b90*/  IABS R215, R4 ;  /* 0x0000000400d77213 */ /* 0x000fe20000000000 */
[--C-:B------:R-:W-:Y:S01]  /*9ba0*/  @!P2 IMAD.IADD R212, R212, 0x1, -R238.reuse ;  /* 0x00000001d4d4a824 */ /* 0x100fe200078e0aee */
[----:B------:R-:W-:Y:S01]  /*9bb0*/  ISETP.GE.AND P5, PT, R6, RZ, PT ;  /* 0x000000ff0600720c */ /* 0x000fe20003fa6270 */
[----:B------:R-:W-:Y:S01]  /*9bc0*/  IMAD R214, R238, R2, R7 ;  /* 0x00000002eed67224 */ /* 0x000fe200078e0207 */
[----:B------:R-:W-:Y:S01]  /*9bd0*/  IADD3 R6, R152, 0xd1, RZ ;  /* 0x000000d198067810 */ /* 0x000fe20007ffe0ff */
[--C-:B------:R-:W-:Y:S01]  /*9be0*/  @!P6 IMAD.IADD R213, R213, 0x1, -R238.reuse ;  /* 0x00000001d5d5e824 */ /* 0x100fe200078e0aee */
[----:B------:R-:W-:Y:S01]  /*9bf0*/  ISETP.GT.U32.AND P2, PT, R238, R212, PT ;  /* 0x000000d4ee00720c */ /* 0x000fe20003f44070 */
[----:B------:R-:W-:Y:S01]  /*9c00*/  @!P0 IMAD.IADD R211, R211, 0x1, -R238 ;  /* 0x00000001d3d38824 */ /* 0x000fe200078e0aee */
[----:B------:R-:W-:Y:S01]  /*9c10*/  IABS R5, R6 ;  /* 0x0000000600057213 */ /* 0x000fe20000000000 */
[----:B------:R-:W-:Y:S01]  /*9c20*/  IMAD.HI.U32 R2, R0, R215, RZ ;  /* 0x000000d700027227 */ /* 0x000fe200078e00ff */
[----:B------:R-:W-:-:S02]  /*9c30*/  ISETP.GT.U32.AND P0, PT, R238, R214, PT ;  /* 0x000000d6ee00720c */ /* 0x000fc40003f04070 */
[----:B------:R-:W-:Y:S01]  /*9c40*/  ISETP.GT.U32.AND P6, PT, R238, R213, PT ;  /* 0x000000d5ee00720c */ /* 0x000fe20003fc4070 */
[----:B------:R-:W-:Y:S01]  /*9c50*/  IMAD.HI.U32 R3, R0, R5, RZ ;  /* 0x0000000500037227 */ /* 0x000fe200078e00ff */
[----:B------:R-:W-:-:S03]  /*9c60*/  IADD3 R2, -R2, RZ, RZ ;  /* 0x000000ff02027210 */ /* 0x000fc60007ffe1ff */
[----:B------:R-:W-:Y:S02]  /*9c70*/  IMAD.MOV R3, RZ, RZ, -R3 ;  /* 0x000000ffff037224 */ /* 0x000fe400078e0a03 */
[----:B------:R-:W-:Y:S02]  /*9c80*/  IMAD R215, R238, R2, R215 ;  /* 0x00000002eed77224 */ /* 0x000fe400078e02d7 */
[--C-:B------:R-:W-:Y:S01]  /*9c90*/  @!P2 IMAD.IADD R212, R212, 0x1, -R238.reuse ;  /* 0x00000001d4d4a824 */ /* 0x100fe200078e0aee */
[----:B------:R-:W-:Y:S01]  /*9ca0*/  ISETP.GE.AND P2, PT, R6, RZ, PT ;  /* 0x000000ff0600720c */ /* 0x000fe20003f46270 */
[--C-:B------:R-:W-:Y:S02]  /*9cb0*/  @!P0 IMAD.IADD R214, R214, 0x1, -R238.reuse ;  /* 0x00000001d6d68824 */ /* 0x100fe400078e0aee */
[----:B------:R-:W-:Y:S01]  /*9cc0*/  IMAD R216, R238, R3, R5 ;  /* 0x00000003eed87224 */ /* 0x000fe200078e0205 */
[----:B------:R-:W-:Y:S01]  /*9cd0*/  @!P1 IADD3 R212, -R212, RZ, RZ ;  /* 0x000000ffd4d49210 */ /* 0x000fe20007ffe1ff */
[--C-:B------:R-:W-:Y:S01]  /*9ce0*/  @!P6 IMAD.IADD R213, R213, 0x1, -R238.reuse ;  /* 0x00000001d5d5e824 */ /* 0x100fe200078e0aee */
[----:B------:R-:W-:Y:S01]  /*9cf0*/  ISETP.GT.U32.AND P6, PT, R238, R215, PT ;  /* 0x000000d7ee00720c */ /* 0x000fe20003fc4070 */
[----:B------:R-:W-:Y:S01]  /*9d00*/  VIADD R2, R152, 0xd3 ;  /* 0x000000d398027836 */ /* 0x000fe20000000000 */
[----:B------:R-:W-:Y:S01]  /*9d10*/  ISETP.GT.U32.AND P0, PT, R238, R214, PT ;  /* 0x000000d6ee00720c */ /* 0x000fe20003f04070 */
[----:B------:R-:W-:Y:S01]  /*9d20*/  VIADD R7, R152, 0xd2 ;  /* 0x000000d298077836 */ /* 0x000fe20000000000 */
[----:B------:R-:W-:Y:S01]  /*9d30*/  ISETP.GT.U32.AND P1, PT, R238, R216, PT ;  /* 0x000000d8ee00720c */ /* 0x000fe20003f24070 */
[C---:B------:R-:W-:Y:S01]  /*9d40*/  VIADD R6, R152.reuse, 0xd4 ;  /* 0x000000d498067836 */ /* 0x040fe20000000000 */
[----:B------:R-:W-:Y:S01]  /*9d50*/  IABS R5, R2 ;  /* 0x0000000200057213 */ /* 0x000fe20000000000 */
[----:B------:R-:W-:Y:S01]  /*9d60*/  @!P3 IMAD.MOV R211, RZ, RZ, -R211 ;  /* 0x000000ffffd3b224 */ /* 0x000fe200078e0ad3 */
[----:B------:R-:W-:Y:S01]  /*9d70*/  IABS R217, R7 ;  /* 0x0000000700d97213 */ /* 0x000fe20000000000 */
[----:B------:R-:W-:Y:S01]  /*9d80*/  VIADD R8, R152, 0xd5 ;  /* 0x000000d598087836 */ /* 0x000fe20000000000 */
[----:B------:R-:W-:Y:S01]  /*9d90*/  ISETP.GE.AND P3, PT, R4, RZ, PT ;  /* 0x000000ff0400720c */ /* 0x000fe20003f66270 */
[----:B------:R-:W-:Y:S01]  /*9da0*/  VIADD R9, R152, 0xd6 ;  /* 0x000000d698097836 */ /* 0x000fe20000000000 */
[----:B------:R-:W-:Y:S01]  /*9db0*/  IABS R219, R6 ;  /* 0x0000000600db7213 */ /* 0x000fe20000000000 */
[--C-:B------:R-:W-:Y:S01]  /*9dc0*/  @!P6 IMAD.IADD R215, R215, 0x1, -R238.reuse ;  /* 0x00000001d7d7e824 */ /* 0x100fe200078e0aee */
[----:B------:R-:W-:Y:S01]  /*9dd0*/  ISETP.GE.AND P6, PT, R2, RZ, PT ;  /* 0x000000ff0200720c */ /* 0x000fe20003fc6270 */
[----:B------:R-:W-:Y:S01]  /*9de0*/  @!P0 IMAD.IADD R214, R214, 0x1, -R238 ;  /* 0x00000001d6d68824 */ /* 0x000fe200078e0aee */
[----:B------:R-:W-:Y:S01]  /*9df0*/  IABS R221, R9 ;  /* 0x0000000900dd7213 */ /* 0x000fe20000000000 */
[----:B------:R-:W-:-:S04]  /*9e00*/  IMAD.HI.U32 R2, R0, R5, RZ ;  /* 0x0000000500027227 */ /* 0x000fc800078e00ff */
[----:B------:R-:W-:Y:S01]  /*9e10*/  @!P1 IMAD.IADD R216, R216, 0x1, -R238 ;  /* 0x00000001d8d89824 */ /* 0x000fe200078e0aee */
[----:B------:R-:W-:Y:S01]  /*9e20*/  ISETP.GT.U32.AND P1, PT, R238, R215, PT ;  /* 0x000000d7ee00720c */ /* 0x000fe20003f24070 */
[----:B------:R-:W-:Y:S01]  /*9e30*/  IMAD.HI.U32 R4, R0, R217, RZ ;  /* 0x000000d900047227 */ /* 0x000fe200078e00ff */
[----:B------:R-:W-:-:S03]  /*9e40*/  IADD3 R2, -R2, RZ, RZ ;  /* 0x000000ff02027210 */ /* 0x000fc60007ffe1ff */
[----:B------:R-:W-:Y:S01]  /*9e50*/  @!P5 IMAD.MOV R214, RZ, RZ, -R214 ;  /* 0x000000ffffd6d224 */ /* 0x000fe200078e0ad6 */
[----:B------:R-:W-:Y:S01]  /*9e60*/  ISETP.GT.U32.AND P5, PT, R238, R216, PT ;  /* 0x000000d8ee00720c */ /* 0x000fe20003fa4070 */
[----:B------:R-:W-:Y:S02]  /*9e70*/  IMAD.MOV R4, RZ, RZ, -R4 ;  /* 0x000000ffff047224 */ /* 0x000fe400078e0a04 */
[----:B------:R-:W-:-:S04]  /*9e80*/  IMAD.HI.U32 R3, R0, R219, RZ ;  /* 0x000000db00037227 */ /* 0x000fc800078e00ff */
[C---:B------:R-:W-:Y:S01]  /*9e90*/  IMAD R217, R238.reuse, R4, R217 ;  /* 0x00000004eed97224 */ /* 0x040fe200078e02d9 */
[----:B------:R-:W-:Y:S01]  /*9ea0*/  IABS R4, R8 ;  /* 0x0000000800047213 */ /* 0x000fe20000000000 */
[C---:B------:R-:W-:Y:S02]  /*9eb0*/  IMAD R218, R238.reuse, R2, R5 ;  /* 0x00000002eeda7224 */ /* 0x040fe400078e0205 */
[----:B------:R-:W-:Y:S01]  /*9ec0*/  IMAD.MOV R3, RZ, RZ, -R3 ;  /* 0x000000ffff037224 */ /* 0x000fe200078e0a03 */
[C---:B------:R-:W-:Y:S01]  /*9ed0*/  ISETP.GT.U32.AND P0, PT, R238.reuse, R217, PT ;  /* 0x000000d9ee00720c */ /* 0x040fe20003f04070 */
[----:B------:R-:W-:Y:S01]  /*9ee0*/  @!P1 IMAD.IADD R215, R215, 0x1, -R238 ;  /* 0x00000001d7d79824 */ /* 0x000fe200078e0aee */
[C---:B------:R-:W-:Y:S01]  /*9ef0*/  ISETP.GT.U32.AND P1, PT, R238.reuse, R218, PT ;  /* 0x000000daee00720c */ /* 0x040fe20003f24070 */
[----:B------:R-:W-:Y:S02]  /*9f00*/  IMAD R219, R238, R3, R219 ;  /* 0x00000003eedb7224 */ /* 0x000fe400078e02db */
[----:B------:R-:W-:Y:S01]  /*9f10*/  IMAD.MOV.U32 R5, RZ, RZ, R4 ;  /* 0x000000ffff057224 */ /* 0x000fe200078e0004 */
[----:B------:R-:W-:Y:S01]  /*9f20*/  IADD3 R4, R152, 0xd7, RZ ;  /* 0x000000d798047810 */ /* 0x000fe20007ffe0ff */
[----:B------:R-:W-:Y:S01]  /*9f30*/  @!P5 IMAD.IADD R216, R216, 0x1, -R238 ;  /* 0x00000001d8d8d824 */ /* 0x000fe200078e0aee */
[----:B------:R-:W-:Y:S01]  /*9f40*/  ISETP.GT.U32.AND P5, PT, R238, R219, PT ;  /* 0x000000dbee00720c */ /* 0x000fe20003fa4070 */
[----:B------:R-:W-:-:S04]  /*9f50*/  IMAD.HI.U32 R2, R0, R5, RZ ;  /* 0x0000000500027227 */ /* 0x000fc800078e00ff */
[----:B------:R-:W-:Y:S02]  /*9f60*/  IMAD.MOV R220, RZ, RZ, -R2 ;  /* 0x000000ffffdc7224 */ /* 0x000fe400078e0a02 */
[--C-:B------:R-:W-:Y:S02]  /*9f70*/  @!P1 IMAD.IADD R218, R218, 0x1, -R238.reuse ;  /* 0x00000001dada9824 */ /* 0x100fe400078e0aee */
[C---:B------:R-:W-:Y:S02]  /*9f80*/  IMAD R220, R238.reuse, R220, R5 ;  /* 0x000000dceedc7224 */ /* 0x040fe400078e0205 */
[----:B------:R-:W-:Y:S01]  /*9f90*/  @!P0 IMAD.IADD R217, R217, 0x1, -R238 ;  /* 0x00000001d9d98824 */ /* 0x000fe200078e0aee */
[----:B------:R-:W-:Y:S01]  /*9fa0*/  ISETP.GT.U32.AND P1, PT, R238, R218, PT ;  /* 0x000000daee00720c */ /* 0x000fe20003f24070 */
[----:B------:R-:W-:-:S03]  /*9fb0*/  IMAD.HI.U32 R2, R0, R221, RZ ;  /* 0x000000dd00027227 */ /* 0x000fc600078e00ff */
[----:B------:R-:W-:Y:S01]  /*9fc0*/  ISETP.GT.U32.AND P0, PT, R238, R217, PT ;  /* 0x000000d9ee00720c */ /* 0x000fe20003f04070 */
[----:B------:R-:W-:Y:S01]  /*9fd0*/  @!P5 IMAD.IADD R219, R219, 0x1, -R238 ;  /* 0x00000001dbdbd824 */ /* 0x000fe200078e0aee */
[----:B------:R-:W-:Y:S01]  /*9fe0*/  IADD3 R2, -R2, RZ, RZ ;  /* 0x000000ff02027210 */ /* 0x000fe20007ffe1ff */
[----:B------:R-:W-:Y:S01]  /*9ff0*/  @!P2 IMAD.MOV R216, RZ, RZ, -R216 ;  /* 0x000000ffffd8a224 */ /* 0x000fe200078e0ad8 */
[C---:B------:R-:W-:Y:S01]  /*a000*/  ISETP.GT.U32.AND P2, PT, R238.reuse, R220, PT ;  /* 0x000000dcee00720c */ /* 0x040fe20003f44070 */
[----:B------:R-:W-:Y:S01]  /*a010*/  @!P4 IMAD.MOV R213, RZ, RZ, -R213 ;  /* 0x000000ffffd5c224 */ /* 0x000fe200078e0ad5 */
[C---:B------:R-:W-:Y:S01]  /*a020*/  ISETP.GT.U32.AND P5, PT, R238.reuse, R219, PT ;  /* 0x000000dbee00720c */ /* 0x040fe20003fa4070 */
[----:B------:R-:W-:Y:S01]  /*a030*/  IMAD R221, R238, R2, R221 ;  /* 0x00000002eedd7224 */ /* 0x000fe200078e02dd */
[----:B------:R-:W-:Y:S01]  /*a040*/  ISETP.GE.AND P4, PT, R7, RZ, PT ;  /* 0x000000ff0700720c */ /* 0x000fe20003f86270 */
[----:B------:R-:W-:Y:S01]  /*a050*/  VIADD R2, R152, 0xd8 ;  /* 0x000000d898027836 */ /* 0x000fe20000000000 */
[----:B------:R-:W-:Y:S01]  /*a060*/  IABS R7, R4 ;  /* 0x0000000400077213 */ /* 0x000fe20000000000 */
[--C-:B------:R-:W-:Y:S01]  /*a070*/  @!P1 IMAD.IADD R218, R218, 0x1, -R238.reuse ;  /* 0x00000001dada9824 */ /* 0x100fe200078e0aee */
[----:B------:R-:W-:Y:S01]  /*a080*/  ISETP.GE.AND P1, PT, R4, RZ, PT ;  /* 0x000000ff0400720c */ /* 0x000fe20003f26270 */
[----:B------:R-:W-:Y:S01]  /*a090*/  @!P0 IMAD.IADD R217, R217, 0x1, -R238 ;  /* 0x00000001d9d98824 */ /* 0x000fe200078e0aee */
[----:B------:R-:W-:Y:S01]  /*a0a0*/  IABS R223, R2 ;  /* 0x0000000200df7213 */ /* 0x000fe20000000000 */
[----:B------:R-:W-:Y:S01]  /*a0b0*/  IMAD.HI.U32 R3, R0, R7, RZ ;  /* 0x0000000700037227 */ /* 0x000fe200078e00ff */
[----:B------:R-:W-:-:S02]  /*a0c0*/  ISETP.GE.AND P0, PT, R6, RZ, PT ;  /* 0x000000ff0600720c */ /* 0x000fc40003f06270 */
[----:B------:R-:W-:Y:S01]  /*a0d0*/  IADD3 R6, R152, 0xda, RZ ;  /* 0x000000da98067810 */ /* 0x000fe20007ffe0ff */
[--C-:B------:R-:W-:Y:S01]  /*a0e0*/  @!P2 IMAD.IADD R220, R220, 0x1, -R238.reuse ;  /* 0x00000001dcdca824 */ /* 0x100fe200078e0aee */
[----:B------:R-:W-:Y:S01]  /*a0f0*/  ISETP.GE.AND P2, PT, R2, RZ, PT ;  /* 0x000000ff0200720c */ /* 0x000fe20003f46270 */
[----:B------:R-:W-:Y:S01]  /*a100*/  @!P5 IMAD.IADD R219, R219, 0x1, -R238 ;  /* 0x00000001dbdbd824 */ /* 0x000fe200078e0aee */
[C---:B------:R-:W-:Y:S01]  /*a110*/  ISETP.GT.U32.AND P5, PT, R238.reuse, R221, PT ;  /* 0x000000ddee00720c */ /* 0x040fe20003fa4070 */
[----:B------:R-:W-:Y:S01]  /*a120*/  @!P6 IMAD.MOV R218, RZ, RZ, -R218 ;  /* 0x000000ffffdae224 */ /* 0x000fe200078e0ada */
[----:B------:R-:W-:Y:S01]  /*a130*/  ISETP.GT.U32.AND P6, PT, R238, R220, PT ;  /* 0x000000dcee00720c */ /* 0x000fe20003fc4070 */
[----:B------:R-:W-:Y:S01]  /*a140*/  IMAD.HI.U32 R2, R0, R223, RZ ;  /* 0x000000df00027227 */ /* 0x000fe200078e00ff */
[----:B------:R-:W-:-:S03]  /*a150*/  IABS R225, R6 ;  /* 0x0000000600e17213 */ /* 0x000fc60000000000 */
[----:B------:R-:W-:Y:S02]  /*a160*/  IMAD.MOV R3, RZ, RZ, -R3 ;  /* 0x000000ffff037224 */ /* 0x000fe400078e0a03 */
[----:B------:R-:W-:Y:S01]  /*a170*/  @!P3 IMAD.MOV R215, RZ, RZ, -R215 ;  /* 0x000000ffffd7b224 */ /* 0x000fe200078e0ad7 */
[----:B------:R-:W-:Y:S01]  /*a180*/  ISETP.GE.AND P3, PT, R8, RZ, PT ;  /* 0x000000ff0800720c */ /* 0x000fe20003f66270 */
[----:B------:R-:W-:Y:S02]  /*a190*/  IMAD.MOV R2, RZ, RZ, -R2 ;  /* 0x000000ffff027224 */ /* 0x000fe400078e0a02 */
[----:B------:R-:W-:Y:S02]  /*a1a0*/  IMAD R222, R238, R3, R7 ;  /* 0x00000003eede7224 */ /* 0x000fe400078e0207 */
[----:B------:R-:W-:Y:S02]  /*a1b0*/  VIADD R8, R152, 0xd9 ;  /* 0x000000d998087836 */ /* 0x000fe40000000000 */
[----:B------:R-:W-:-:S02]  /*a1c0*/  IMAD R223, R238, R2, R223 ;  /* 0x00000002eedf7224 */ /* 0x000fc400078e02df */
[----:B------:R-:W-:Y:S01]  /*a1d0*/  @!P0 IMAD.MOV R219, RZ, RZ, -R219 ;  /* 0x000000ffffdb8224 */ /* 0x000fe200078e0adb */
[----:B------:R-:W-:Y:S01]  /*a1e0*/  ISETP.GT.U32.AND P0, PT, R238, R222, PT ;  /* 0x000000deee00720c */ /* 0x000fe20003f04070 */
[--C-:B------:R-:W-:Y:S01]  /*a1f0*/  @!P5 IMAD.IADD R221, R221, 0x1, -R238.reuse ;  /* 0x00000001ddddd824 */ /* 0x100fe200078e0aee */
[----:B------:R-:W-:Y:S01]  /*a200*/  IABS R5, R8 ;  /* 0x0000000800057213 */ /* 0x000fe20000000000 */
[----:B------:R-:W-:Y:S01]  /*a210*/  @!P6 IMAD.IADD R220, R220, 0x1, -R238 ;  /* 0x00000001dcdce824 */ /* 0x000fe200078e0aee */
[----:B------:R-:W-:Y:S01]  /*a220*/  ISETP.GT.U32.AND P6, PT, R238, R223, PT ;  /* 0x000000dfee00720c */ /* 0x000fe20003fc4070 */
[----:B------:R-:W-:Y:S01]  /*a230*/  VIADD R4, R152, 0xdb ;  /* 0x000000db98047836 */ /* 0x000fe20000000000 */
[----:B------:R-:W-:Y:S01]  /*a240*/  ISETP.GT.U32.AND P5, PT, R238, R221, PT ;  /* 0x000000ddee00720c */ /* 0x000fe20003fa4070 */
[----:B------:R-:W-:-:S03]  /*a250*/  IMAD.HI.U32 R3, R0, R5, RZ ;  /* 0x0000000500037227 */ /* 0x000fc600078e00ff */
[----:B------:R-:W-:Y:S01]  /*a260*/  IABS R7, R4 ;  /* 0x0000000400077213 */ /* 0x000fe20000000000 */
[----:B------:R-:W-:Y:S01]  /*a270*/  @!P4 IMAD.MOV R217, RZ, RZ, -R217 ;  /* 0x000000ffffd9c224 */ /* 0x000fe200078e0ad9 */
[----:B------:R-:W-:Y:S01]  /*a280*/  IADD3 R3, -R3, RZ, RZ ;  /* 0x000000ff03037210 */ /* 0x000fe20007ffe1ff */
[----:B------:R-:W-:Y:S01]  /*a290*/  IMAD.HI.U32 R2, R0, R225, RZ ;  /* 0x000000e100027227 */ /* 0x000fe200078e00ff */
[----:B------:R-:W-:Y:S02]  /*a2a0*/  @!P0 IADD3 R222, R222, -R238, RZ ;  /* 0x800000eedede8210 */ /* 0x000fe40007ffe0ff */
[----:B------:R-:W-:Y:S01]  /*a2b0*/  ISETP.GE.AND P4, PT, R9, RZ, PT ;  /* 0x000000ff0900720c */ /* 0x000fe20003f86270 */
[----:B------:R-:W-:Y:S01]  /*a2c0*/  IMAD R224, R238, R3, R5 ;  /* 0x00000003eee07224 */ /* 0x000fe200078e0205 */
[----:B------:R-:W-:Y:S01]  /*a2d0*/  ISETP.GE.AND P0, PT, R8, RZ, PT ;  /* 0x000000ff0800720c */ /* 0x000fe20003f06270 */
[----:B------:R-:W-:Y:S01]  /*a2e0*/  @!P6 IMAD.IADD R223, R223, 0x1, -R238 ;  /* 0x00000001dfdfe824 */ /* 0x000fe200078e0aee */
[----:B------:R-:W-:Y:S01]  /*a2f0*/  ISETP.GT.U32.AND P6, PT, R238, R222, PT ;  /* 0x000000deee00720c */ /* 0x000fe20003fc4070 */
[----:B------:R-:W-:Y:S01]  /*a300*/  IMAD.HI.U32 R3, R0, R7, RZ ;  /* 0x0000000700037227 */ /* 0x000fe200078e00ff */
[----:B------:R-:W-:-:S03]  /*a310*/  IADD3 R8, R152, 0xde, RZ ;  /* 0x000000de98087810 */ /* 0x000fc60007ffe0ff */
[----:B------:R-:W-:Y:S01]  /*a320*/  @!P5 IMAD.IADD R221, R221, 0x1, -R238 ;  /* 0x00000001ddddd824 */ /* 0x000fe200078e0aee */
[----:B------:R-:W-:Y:S01]  /*a330*/  ISETP.GT.U32.AND P5, PT, R238, R224, PT ;  /* 0x000000e0ee00720c */ /* 0x000fe20003fa4070 */
[----:B------:R-:W-:Y:S01]  /*a340*/  IMAD.MOV R3, RZ, RZ, -R3 ;  /* 0x000000ffff037224 */ /* 0x000fe200078e0a03 */
[----:B------:R-:W-:Y:S01]  /*a350*/  IABS R229, R8 ;  /* 0x0000000800e57213 */ /* 0x000fe20000000000 */
[----:B------:R-:W-:Y:S02]  /*a360*/  VIADD R5, R152, 0xdc ;  /* 0x000000dc98057836 */ /* 0x000fe40000000000 */
[----:B------:R-:W-:Y:S02]  /*a370*/  IMAD R226, R238, R3, R7 ;  /* 0x00000003eee27224 */ /* 0x000fe400078e0207 */
[----:B------:R-:W-:Y:S01]  /*a380*/  IMAD.MOV R2, RZ, RZ, -R2 ;  /* 0x000000ffff027224 */ /* 0x000fe200078e0a02 */
[----:B------:R-:W-:Y:S01]  /*a390*/  IABS R227, R5 ;  /* 0x0000000500e37213 */ /* 0x000fe20000000000 */
[----:B------:R-:W-:Y:S01]  /*a3a0*/  @!P6 IMAD.IADD R222, R222, 0x1, -R238 ;  /* 0x00000001dedee824 */ /* 0x000fe200078e0aee */
[C---:B------:R-:W-:Y:S01]  /*a3b0*/  ISETP.GT.U32.AND P6, PT, R238.reuse, R226, PT ;  /* 0x000000e2ee00720c */ /* 0x040fe20003fc4070 */
[----:B------:R-:W-:-:S02]  /*a3c0*/  IMAD R225, R238, R2, R225 ;  /* 0x00000002eee17224 */ /* 0x000fc400078e02e1 */
[----:B------:R-:W-:Y:S01]  /*a3d0*/  VIADD R7, R152, 0xdd ;  /* 0x000000dd98077836 */ /* 0x000fe20000000000 */
[----:B------:R-:W-:Y:S01]  /*a3e0*/  @!P1 IADD3 R222, -R222, RZ, RZ ;  /* 0x000000ffdede9210 */ /* 0x000fe20007ffe1ff */
[----:B------:R-:W-:Y:S01]  /*a3f0*/  @!P5 IMAD.IADD R224, R224, 0x1, -R238 ;  /* 0x00000001e0e0d824 */ /* 0x000fe200078e0aee */
[----:B------:R-:W-:Y:S01]  /*a400*/  ISETP.GT.U32.AND P5, PT, R238, R223, PT ;  /* 0x000000dfee00720c */ /* 0x000fe20003fa4070 */
[----:B------:R-:W-:Y:S01]  /*a410*/  IMAD.HI.U32 R2, R0, R227, RZ ;  /* 0x000000e300027227 */ /* 0x000fe200078e00ff */
[----:B------:R-:W-:-:S03]  /*a420*/  IABS R3, R7 ;  /* 0x0000000700037213 */ /* 0x000fc60000000000 */
[----:B------:R-:W-:Y:S01]  /*a430*/  @!P3 IMAD.MOV R220, RZ, RZ, -R220 ;  /* 0x000000ffffdcb224 */ /* 0x000fe200078e0adc */
[C---:B------:R-:W-:Y:S01]  /*a440*/  ISETP.GT.U32.AND P3, PT, R238.reuse, R224, PT ;  /* 0x000000e0ee00720c */ /* 0x040fe20003f64070 */
[----:B------:R-:W-:Y:S01]  /*a450*/  @!P4 IMAD.MOV R221, RZ, RZ, -R221 ;  /* 0x000000ffffddc224 */ /* 0x000fe200078e0add */
[----:B------:R-:W-:Y:S01]  /*a460*/  ISETP.GT.U32.AND P4, PT, R238, R225, PT ;  /* 0x000000e1ee00720c */ /* 0x000fe20003f84070 */
[----:B------:R-:W-:Y:S02]  /*a470*/  IMAD.MOV R2, RZ, RZ, -R2 ;  /* 0x000000ffff027224 */ /* 0x000fe400078e0a02 */
[----:B------:R-:W-:Y:S02]  /*a480*/  @!P6 IMAD.IADD R226, R226, 0x1, -R238 ;  /* 0x00000001e2e2e824 */ /* 0x000fe400078e0aee */
[----:B------:R-:W-:Y:S02]  /*a490*/  IMAD R227, R238, R2, R227 ;  /* 0x00000002eee37224 */ /* 0x000fe400078e02e3 */
[----:B------:R-:W-:Y:S01]  /*a4a0*/  IMAD.HI.U32 R2, R0, R3, RZ ;  /* 0x0000000300027227 */ /* 0x000fe200078e00ff */
[----:B------:R-:W-:-:S03]  /*a4b0*/  ISETP.GT.U32.AND P6, PT, R238, R226, PT ;  /* 0x000000e2ee00720c */ /* 0x000fc60003fc4070 */
[----:B------:R-:W-:Y:S02]  /*a4c0*/  IMAD.MOV R2, RZ, RZ, -R2 ;  /* 0x000000ffff027224 */ /* 0x000fe400078e0a02 */
[--C-:B------:R-:W-:Y:S01]  /*a4d0*/  @!P3 IMAD.IADD R224, R224, 0x1, -R238.reuse ;  /* 0x00000001e0e0b824 */ /* 0x100fe200078e0aee */
[----:B------:R-:W-:Y:S01]  /*a4e0*/  ISETP.GT.U32.AND P3, PT, R238, R227, PT ;  /* 0x000000e3ee00720c */ /* 0x000fe20003f64070 */
[----:B------:R-:W-:Y:S01]  /*a4f0*/  @!P4 IMAD.IADD R225, R225, 0x1, -R238 ;  /* 0x00000001e1e1c824 */ /* 0x000fe200078e0aee */
[----:B------:R-:W-:Y:S01]  /*a500*/  ISETP.GE.AND P4, PT, R4, RZ, PT ;  /* 0x000000ff0400720c */ /* 0x000fe20003f86270 */
[----:B------:R-:W-:Y:S02]  /*a510*/  IMAD R228, R238, R2, R3 ;  /* 0x00000002eee47224 */ /* 0x000fe400078e0203 */
[----:B------:R-:W-:Y:S01]  /*a520*/  IMAD.HI.U32 R2, R0, R229, RZ ;  /* 0x000000e500027227 */ /* 0x000fe200078e00ff */
[----:B------:R-:W-:-:S03]  /*a530*/  ISETP.GT.U32.AND P1, PT, R238, R225, PT ;  /* 0x000000e1ee00720c */ /* 0x000fc60003f24070 */
[----:B------:R-:W-:Y:S01]  /*a540*/  @!P0 IMAD.MOV R224, RZ, RZ, -R224 ;  /* 0x000000ffffe08224 */ /* 0x000fe200078e0ae0 */
[----:B------:R-:W-:Y:S01]  /*a550*/  ISETP.GT.U32.AND P0, PT, R238, R228, PT ;  /* 0x000000e4ee00720c */ /* 0x000fe20003f04070 */
[----:B------:R-:W-:Y:S02]  /*a560*/  IMAD.MOV R2, RZ, RZ, -R2 ;  /* 0x000000ffff027224 */ /* 0x000fe400078e0a02 */
[----:B------:R-:W-:Y:S01]  /*a570*/  @!P6 IMAD.IADD R226, R226, 0x1, -R238 ;  /* 0x00000001e2e2e824 */ /* 0x000fe200078e0aee */
[----:B------:R-:W-:Y:S01]  /*a580*/  ISETP.GE.AND P6, PT, R8, RZ, PT ;  /* 0x000000ff0800720c */ /* 0x000fe20003fc6270 */
[----:B------:R-:W-:Y:S01]  /*a590*/  IMAD R229, R238, R2, R229 ;  /* 0x00000002eee57224 */ /* 0x000fe200078e02e5 */
[----:B------:R-:W-:Y:S01]  /*a5a0*/  IADD3 R2, R152, 0xdf, RZ ;  /* 0x000000df98027810 */ /* 0x000fe20007ffe0ff */
[----:B------:R-:W-:Y:S02]  /*a5b0*/  @!P4 IMAD.MOV R226, RZ, RZ, -R226 ;  /* 0x000000ffffe2c224 */ /* 0x000fe400078e0ae2 */
[--C-:B------:R-:W-:Y:S01]  /*a5c0*/  @!P3 IMAD.IADD R227, R227, 0x1, -R238.reuse ;  /* 0x00000001e3e3b824 */ /* 0x100fe200078e0aee */
[----:B------:R-:W-:Y:S01]  /*a5d0*/  ISETP.GT.U32.AND P4, PT, R238, R229, PT ;  /* 0x000000e5ee00720c */ /* 0x000fe20003f84070 */
[--C-:B------:R-:W-:Y:S01]  /*a5e0*/  @!P5 IMAD.IADD R223, R223, 0x1, -R238.reuse ;  /* 0x00000001dfdfd824 */ /* 0x100fe200078e0aee */
[----:B------:R-:W-:Y:S01]  /*a5f0*/  ISETP.GE.AND P5, PT, R6, RZ, PT ;  /* 0x000000ff0600720c */ /* 0x000fe20003fa6270 */
[----:B------:R-:W-:Y:S01]  /*a600*/  @!P0 IMAD.IADD R228, R228, 0x1, -R238 ;  /* 0x00000001e4e48824 */ /* 0x000fe200078e0aee */
[----:B------:R-:W-:Y:S01]  /*a610*/  ISETP.GT.U32.AND P3, PT, R238, R227, PT ;  /* 0x000000e3ee00720c */ /* 0x000fe20003f64070 */
[----:B------:R-:W-:-:S02]  /*a620*/  VIADD R3, R152, 0xe0 ;  /* 0x000000e098037836 */ /* 0x000fc40000000000 */
[----:B------:R-:W-:Y:S01]  /*a630*/  VIADD R4, R152, 0xe2 ;  /* 0x000000e298047836 */ /* 0x000fe20000000000 */
[C---:B------:R-:W-:Y:S01]  /*a640*/  ISETP.GT.U32.AND P0, PT, R238.reuse, R228, PT ;  /* 0x000000e4ee00720c */ /* 0x040fe20003f04070 */
[--C-:B------:R-:W-:Y:S01]  /*a650*/  @!P1 IMAD.IADD R225, R225, 0x1, -R238.reuse ;  /* 0x00000001e1e19824 */ /* 0x100fe200078e0aee */
[----:B------:R-:W-:Y:S01]  /*a660*/  IABS R231, R3 ;  /* 0x0000000300e77213 */ /* 0x000fe20000000000 */
[----:B------:R-:W-:Y:S01]  /*a670*/  @!P2 IMAD.MOV R223, RZ, RZ, -R223 ;  /* 0x000000ffffdfa224 */ /* 0x000fe200078e0adf */
[----:B------:R-:W-:Y:S01]  /*a680*/  IABS R233, R4 ;  /* 0x0000000400e97213 */ /* 0x000fe20000000000 */
[--C-:B------:R-:W-:Y:S01]  /*a690*/  @!P4 IMAD.IADD R229, R229, 0x1, -R238.reuse ;  /* 0x00000001e5e5c824 */ /* 0x100fe200078e0aee */
[----:B------:R-:W-:Y:S01]  /*a6a0*/  ISETP.GE.AND P1, PT, R7, RZ, PT ;  /* 0x000000ff0700720c */ /* 0x000fe20003f26270 */
[----:B------:R-:W-:Y:S01]  /*a6b0*/  @!P5 IMAD.MOV R225, RZ, RZ, -R225 ;  /* 0x000000ffffe1d224 */ /* 0x000fe200078e0ae1 */
[----:B------:R-:W-:Y:S01]  /*a6c0*/  ISETP.GE.AND P5, PT, R3, RZ, PT ;  /* 0x000000ff0300720c */ /* 0x000fe20003fa6270 */
[----:B------:R-:W-:Y:S01]  /*a6d0*/  @!P3 IMAD.IADD R227, R227, 0x1, -R238 ;  /* 0x00000001e3e3b824 */ /* 0x000fe200078e0aee */
[----:B------:R-:W-:Y:S01]  /*a6e0*/  ISETP.GT.U32.AND P4, PT, R238, R229, PT ;  /* 0x000000e5ee00720c */ /* 0x000fe20003f84070 */
[----:B------:R-:W-:Y:S01]  /*a6f0*/  IMAD.HI.U32 R7, R0, R233, RZ ;  /* 0x000000e900077227 */ /* 0x000fe200078e00ff */
[----:B------:R-:W-:-:S02]  /*a700*/  ISETP.GE.AND P3, PT, R2, RZ, PT ;  /* 0x000000ff0200720c */ /* 0x000fc40003f66270 */
[----:B------:R-:W-:Y:S01]  /*a710*/  IABS R2, R2 ;  /* 0x0000000200027213 */ /* 0x000fe20000000000 */
[----:B------:R-:W-:Y:S01]  /*a720*/  @!P0 IMAD.IADD R228, R228, 0x1, -R238 ;  /* 0x00000001e4e48824 */ /* 0x000fe200078e0aee */
[----:B------:R-:W-:Y:S01]  /*a730*/  ISETP.GE.AND P0, PT, R4, RZ, PT ;  /* 0x000000ff0400720c */ /* 0x000fe20003f06270 */
[C---:B------:R-:W-:Y:S01]  /*a740*/  IMAD.HI.U32 R4, R0.reuse, R231, RZ ;  /* 0x000000e700047227 */ /* 0x040fe200078e00ff */
[----:B------:R-:W-:Y:S02]  /*a750*/  MOV R3, R2 ;  /* 0x0000000200037202 */ /* 0x000fe40000000f00 */
[----:B------:R-:W-:Y:S01]  /*a760*/  ISETP.GE.AND P2, PT, R5, RZ, PT ;  /* 0x000000ff0500720c */ /* 0x000fe20003f46270 */
[----:B------:R-:W-:Y:S02]  /*a770*/  IMAD.MOV R4, RZ, RZ, -R4 ;  /* 0x000000ffff047224 */ /* 0x000fe400078e0a04 */
[----:B------:R-:W-:-:S04]  /*a780*/  IMAD.HI.U32 R2, R0, R3, RZ ;  /* 0x0000000300027227 */ /* 0x000fc800078e00ff */
[C---:B------:R-:W-:Y:S02]  /*a790*/  IMAD R231, R238.reuse, R4, R231 ;  /* 0x00000004eee77224 */ /* 0x040fe400078e02e7 */
[----:B------:R-:W-:Y:S02]  /*a7a0*/  @!P4 IMAD.IADD R229, R229, 0x1, -R238 ;  /* 0x00000001e5e5c824 */ /* 0x000fe400078e0aee */
[----:B------:R-:W-:Y:S02]  /*a7b0*/  IMAD.MOV R2, RZ, RZ, -R2 ;  /* 0x000000ffff027224 */ /* 0x000fe400078e0a02 */
[----:B------:R-:W-:Y:S01]  /*a7c0*/  @!P6 IMAD.MOV R229, RZ, RZ, -R229 ;  /* 0x000000ffffe5e224 */ /* 0x000fe200078e0ae5 */
[C---:B------:R-:W-:Y:S01]  /*a7d0*/  ISETP.GT.U32.AND P6, PT, R238.reuse, R231, PT ;  /* 0x000000e7ee00720c */ /* 0x040fe20003fc4070 */
[----:B------:R-:W-:Y:S02]  /*a7e0*/  IMAD R230, R238, R2, R3 ;  /* 0x00000002eee67224 */ /* 0x000fe400078e0203 */
[----:B------:R-:W-:-:S02]  /*a7f0*/  @!P1 IMAD.MOV R228, RZ, RZ, -R228 ;  /* 0x000000ffffe49224 */ /* 0x000fc400078e0ae4 */
[----:B------:R-:W-:Y:S01]  /*a800*/  VIADD R4, R152, 0xe3 ;  /* 0x000000e398047836 */ /* 0x000fe20000000000 */
[----:B------:R-:W-:Y:S01]  /*a810*/  ISETP.GT.U32.AND P1, PT, R238, R230, PT ;  /* 0x000000e6ee00720c */ /* 0x000fe20003f24070 */
[----:B------:R-:W-:Y:S02]  /*a820*/  IMAD.MOV R7, RZ, RZ, -R7 ;  /* 0x000000ffff077224 */ /* 0x000fe400078e0a07 */
[----:B------:R-:W-:Y:S01]  /*a830*/  VIADD R6, R152, 0xe1 ;  /* 0x000000e198067836 */ /* 0x000fe20000000000 */
[----:B------:R-:W-:Y:S01]  /*a840*/  IABS R234, R4 ;  /* 0x0000000400ea7213 */ /* 0x000fe20000000000 */
[----:B------:R-:W-:Y:S01]  /*a850*/  IMAD R233, R238, R7, R233 ;  /* 0x00000007eee97224 */ /* 0x000fe200078e02e9 */
[----:B------:R-:W-:Y:S01]  /*a860*/  ISETP.GE.AND P4, PT, R4, RZ, PT ;  /* 0x000000ff0400720c */ /* 0x000fe20003f86270 */
[----:B------:R-:W-:Y:S01]  /*a870*/  @!P6 IMAD.IADD R231, R231, 0x1, -R238 ;  /* 0x00000001e7e7e824 */ /* 0x000fe200078e0aee */
[----:B------:R-:W-:Y:S01]  /*a880*/  IABS R5, R6 ;  /* 0x0000000600057213 */ /* 0x000fe20000000000 */
[----:B------:R-:W-:-:S03]  /*a890*/  IMAD.HI.U32 R8, R0, R234, RZ ;  /* 0x000000ea00087227 */ /* 0x000fc600078e00ff */
[----:B------:R-:W-:Y:S01]  /*a8a0*/  ISETP.GT.U32.AND P6, PT, R238, R231, PT ;  /* 0x000000e7ee00720c */ /* 0x000fe20003fc4070 */
[----:B------:R-:W-:Y:S02]  /*a8b0*/  @!P1 IMAD.IADD R230, R230, 0x1, -R238 ;  /* 0x00000001e6e69824 */ /* 0x000fe400078e0aee */
[----:B------:R-:W-:Y:S02]  /*a8c0*/  IMAD.MOV R8, RZ, RZ, -R8 ;  /* 0x000000ffff087224 */ /* 0x000fe400078e0a08 */
[----:B------:R-:W-:Y:S01]  /*a8d0*/  @!P2 IMAD.MOV R227, RZ, RZ, -R227 ;  /* 0x000000ffffe3a224 */ /* 0x000fe200078e0ae3 */
[C---:B------:R-:W-:Y:S01]  /*a8e0*/  ISETP.GT.U32.AND P1, PT, R238.reuse, R230, PT ;  /* 0x000000e6ee00720c */ /* 0x040fe20003f24070 */
[----:B------:R-:W-:Y:S01]  /*a8f0*/  IMAD R234, R238, R8, R234 ;  /* 0x00000008eeea7224 */ /* 0x000fe200078e02ea */
[----:B------:R-:W-:Y:S01]  /*a900*/  ISETP.GE.AND P2, PT, R6, RZ, PT ;  /* 0x000000ff0600720c */ /* 0x000fe20003f46270 */
[----:B------:R-:W-:Y:S01]  /*a910*/  IMAD.HI.U32 R6, R0, R5, RZ ;  /* 0x0000000500067227 */ /* 0x000fe200078e00ff */
[----:B------:R-:W-:-:S03]  /*a920*/  IADD3 R8, R152, 0xee, RZ ;  /* 0x000000ee98087810 */ /* 0x000fc60007ffe0ff */
[----:B------:R-:W-:Y:S01]  /*a930*/  @!P6 IADD3 R231, R231, -R238, RZ ;  /* 0x800000eee7e7e210 */ /* 0x000fe20007ffe0ff */
[----:B------:R-:W-:Y:S01]  /*a940*/  IMAD.HI.U32 R4, R0, R246, RZ ;  /* 0x000000f600047227 */ /* 0x000fe200078e00ff */
[----:B------:R-:W-:Y:S02]  /*a950*/  ISETP.GT.U32.AND P6, PT, R238, R233, PT ;  /* 0x000000e9ee00720c */ /* 0x000fe40003fc4070 */
[----:B------:R-:W-:Y:S01]  /*a960*/  IADD3 R6, -R6, RZ, RZ ;  /* 0x000000ff06067210 */ /* 0x000fe20007ffe1ff */
[----:B------:R-:W-:Y:S01]  /*a970*/  VIADD R3, R152, 0xe5 ;  /* 0x000000e598037836 */ /* 0x000fe20000000000 */
[----:B------:R-:W-:Y:S01]  /*a980*/  IABS R18, R8 ;  /* 0x0000000800127213 */ /* 0x000fe20000000000 */
[----:B------:R-:W-:Y:S02]  /*a990*/  @!P1 IMAD.IADD R230, R230, 0x1, -R238 ;  /* 0x00000001e6e69824 */ /* 0x000fe400078e0aee */
[C---:B------:R-:W-:Y:S01]  /*a9a0*/  IMAD R232, R238.reuse, R6, R5 ;  /* 0x00000006eee87224 */ /* 0x040fe200078e0205 */
[----:B------:R-:W-:Y:S01]  /*a9b0*/  IABS R236, R3 ;  /* 0x0000000300ec7213 */ /* 0x000fe20000000000 */
[----:B------:R-:W-:Y:S01]  /*a9c0*/  @!P3 IMAD.MOV R230, RZ, RZ, -R230 ;  /* 0x000000ffffe6b224 */ /* 0x000fe200078e0ae6 */
[----:B------:R-:W-:Y:S01]  /*a9d0*/  ISETP.GT.U32.AND P3, PT, R238, R234, PT ;  /* 0x000000eaee00720c */ /* 0x000fe20003f64070 */
[----:B------:R-:W-:Y:S01]  /*a9e0*/  IMAD.HI.U32 R5, R0, R237, RZ ;  /* 0x000000ed00057227 */ /* 0x000fe200078e00ff */
[----:B------:R-:W-:-:S03]  /*a9f0*/  ISETP.GT.U32.AND P1, PT, R238, R232, PT ;  /* 0x000000e8ee00720c */ /* 0x000fc60003f24070 */
[----:B------:R-:W-:Y:S02]  /*aa00*/  @!P6 IMAD.IADD R233, R233, 0x1, -R238 ;  /* 0x00000001e9e9e824 */ /* 0x000fe400078e0aee */
[----:B------:R-:W-:Y:S02]  /*aa10*/  IMAD.MOV R5, RZ, RZ, -R5 ;  /* 0x000000ffff057224 */ /* 0x000fe400078e0a05 */
[----:B------:R-:W-:Y:S01]  /*aa20*/  IMAD.MOV R4, RZ, RZ, -R4 ;  /* 0x000000ffff047224 */ /* 0x000fe200078e0a04 */
[C---:B------:R-:W-:Y:S01]  /*aa30*/  ISETP.GT.U32.AND P6, PT, R238.reuse, R233, PT ;  /* 0x000000e9ee00720c */ /* 0x040fe20003fc4070 */
[----:B------:R-:W-:Y:S02]  /*aa40*/  IMAD R237, R238, R5, R237 ;  /* 0x00000005eeed7224 */ /* 0x000fe400078e02ed */
[----:B------:R-:W-:Y:S02]  /*aa50*/  @!P3 IMAD.IADD R234, R234, 0x1, -R238 ;  /* 0x00000001eaeab824 */ /* 0x000fe400078e0aee */
[----:B------:R-:W-:-:S02]  /*aa60*/  IMAD R246, R238, R4, R246 ;  /* 0x00000004eef67224 */ /* 0x000fc400078e02f6 */
[----:B------:R-:W-:Y:S01]  /*aa70*/  IMAD.HI.U32 R6, R0, R236, RZ ;  /* 0x000000ec00067227 */ /* 0x000fe200078e00ff */
[----:B------:R-:W-:-:S03]  /*aa80*/  ISETP.GT.U32.AND P3, PT, R238, R234, PT ;  /* 0x000000eaee00720c */ /* 0x000fc60003f64070 */
[----:B------:R-:W-:Y:S01]  /*aa90*/  VIADD R240, R152, 0xe9 ;  /* 0x000000e998f07836 */ /* 0x000fe20000000000 */
[----:B------:R-:W-:Y:S01]  /*aaa0*/  IADD3 R6, -R6, RZ, RZ ;  /* 0x000000ff06067210 */ /* 0x000fe20007ffe1ff */
[----:B------:R-:W-:Y:S01]  /*aab0*/  @!P6 IMAD.IADD R233, R233, 0x1, -R238 ;  /* 0x00000001e9e9e824 */ /* 0x000fe200078e0aee */
[----:B------:R-:W-:Y:S01]  /*aac0*/  ISETP.GT.U32.AND P6, PT, R238, R237, PT ;  /* 0x000000edee00720c */ /* 0x000fe20003fc4070 */
[----:B------:R-:W-:Y:S01]  /*aad0*/  VIADD R117, R152, 0xeb ;  /* 0x000000eb98757836 */ /* 0x000fe20000000000 */
[----:B------:R-:W-:Y:S01]  /*aae0*/  IABS R248, R240 ;  /* 0x000000f000f87213 */ /* 0x000fe20000000000 */
[----:B------:R-:W-:Y:S02]  /*aaf0*/  IMAD R236, R238, R6, R236 ;  /* 0x00000006eeec7224 */ /* 0x000fe400078e02ec */
[----:B------:R-:W-:Y:S01]  /*ab00*/  IMAD.HI.U32 R6, R0, R249, RZ ;  /* 0x000000f900067227 */ /* 0x000fe200078e00ff */
[----:B------:R-:W-:-:S03]  /*ab10*/  IABS R250, R117 ;  /* 0x0000007500fa7213 */ /* 0x000fc60000000000 */
[----:B------:R-:W-:Y:S01]  /*ab20*/  @!P3 IMAD.IADD R234, R234, 0x1, -R238 ;  /* 0x00000001eaeab824 */ /* 0x000fe200078e0aee */
[----:B------:R-:W-:Y:S01]  /*ab30*/  ISETP.GT.U32.AND P3, PT, R238, R246, PT ;  /* 0x000000f6ee00720c */ /* 0x000fe20003f64070 */
[----:B------:R-:W-:-:S04]  /*ab40*/  IMAD.HI.U32 R4, R0, R248, RZ ;  /* 0x000000f800047227 */ /* 0x000fc800078e00ff */
        /* <DEDUP_REMOVED lines=9> */
[----:B------:R-:W-:Y:S02]  /*abe0*/  IMAD.MOV R4, RZ, RZ, -R4 ;  /* 0x000000ffff047224 */ /* 0x000fe400078e0a04 */
[----:B------:R-:W-:Y:S01]  /*abf0*/  @!P6 IMAD.IADD R237, R237, 0x1, -R238 ;  /* 0x00000001edede824 */ /* 0x000fe200078e0aee */
[C---:B------:R-:W-:Y:S01]  /*ac00*/  ISETP.GT.U32.AND P6, PT, R238.reuse, R249, PT ;  /* 0x000000f9ee00720c */ /* 0x040fe20003fc4070 */
[----:B------:R-:W-:Y:S02]  /*ac10*/  IMAD R250, R238, R4, R250 ;  /* 0x00000004eefa7224 */ /* 0x000fe400078e02fa */
[C---:B------:R-:W-:Y:S02]  /*ac20*/  VIADD R2, R152.reuse, 0xe4 ;  /* 0x000000e498027836 */ /* 0x040fe40000000000 */
[----:B------:R-:W-:Y:S02]  /*ac30*/  VIADD R16, R152, 0xed ;  /* 0x000000ed98107836 */ /* 0x000fe40000000000 */
[--C-:B------:R-:W-:Y:S01]  /*ac40*/  @!P3 IMAD.IADD R246, R246, 0x1, -R238.reuse ;  /* 0x00000001f6f6b824 */ /* 0x100fe200078e0aee */
[----:B------:R-:W-:Y:S01]  /*ac50*/  ISETP.GT.U32.AND P3, PT, R238, R250, PT ;  /* 0x000000faee00720c */ /* 0x000fe20003f64070 */
[C---:B------:R-:W-:Y:S01]  /*ac60*/  VIADD R241, R152.reuse, 0xe8 ;  /* 0x000000e898f17836 */ /* 0x040fe20000000000 */
[----:B------:R-:W-:Y:S01]  /*ac70*/  IABS R235, R2 ;  /* 0x0000000200eb7213 */ /* 0x000fe20000000000 */
[----:B------:R-:W-:Y:S01]  /*ac80*/  VIADD R245, R152, 0xf0 ;  /* 0x000000f098f57836 */ /* 0x000fe20000000000 */
[----:B------:R-:W-:Y:S01]  /*ac90*/  IABS R252, R16 ;  /* 0x0000001000fc7213 */ /* 0x000fe20000000000 */
[----:B------:R-:W-:Y:S01]  /*aca0*/  @!P6 IMAD.IADD R249, R249, 0x1, -R238 ;  /* 0x00000001f9f9e824 */ /* 0x000fe200078e0aee */
[----:B------:R-:W-:Y:S01]  /*acb0*/  IABS R5, R241 ;  /* 0x000000f100057213 */ /* 0x000fe20000000000 */
[----:B------:R-:W-:Y:S01]  /*acc0*/  IMAD.HI.U32 R7, R0, R235, RZ ;  /* 0x000000eb00077227 */ /* 0x000fe200078e00ff */
[----:B------:R-:W-:-:S02]  /*acd0*/  IABS R16, R245 ;  /* 0x000000f500107213 */ /* 0x000fc40000000000 */
[----:B------:R-:W-:Y:S01]  /*ace0*/  ISETP.GT.U32.AND P6, PT, R238, R249, PT ;  /* 0x000000f9ee00720c */ /* 0x000fe20003fc4070 */
[----:B------:R-:W-:-:S04]  /*acf0*/  IMAD.HI.U32 R6, R0, R252, RZ ;  /* 0x000000fc00067227 */ /* 0x000fc800078e00ff */
[----:B------:R-:W-:Y:S02]  /*ad00*/  @!P3 IMAD.IADD R250, R250, 0x1, -R238 ;  /* 0x00000001fafab824 */ /* 0x000fe400078e0aee */
[----:B------:R-:W-:Y:S02]  /*ad10*/  IMAD.MOV R7, RZ, RZ, -R7 ;  /* 0x000000ffff077224 */ /* 0x000fe400078e0a07 */
[----:B------:R-:W-:Y:S01]  /*ad20*/  IMAD.MOV R4, RZ, RZ, -R6 ;  /* 0x000000ffff047224 */ /* 0x000fe200078e0a06 */
[C---:B------:R-:W-:Y:S01]  /*ad30*/  ISETP.GT.U32.AND P3, PT, R238.reuse, R250, PT ;  /* 0x000000faee00720c */ /* 0x040fe20003f64070 */
[C---:B------:R-:W-:Y:S01]  /*ad40*/  IMAD R235, R238.reuse, R7, R235 ;  /* 0x00000007eeeb7224 */ /* 0x040fe200078e02eb */
[----:B------:R-:W-:Y:S01]  /*ad50*/  IABS R6, R152 ;  /* 0x0000009800067213 */ /* 0x000fe20000000000 */
[----:B------:R-:W-:Y:S01]  /*ad60*/  IMAD R252, R238, R4, R252 ;  /* 0x00000004eefc7224 */ /* 0x000fe200078e02fc */
[----:B------:R-:W-:Y:S01]  /*ad70*/  @!P6 IADD3 R249, R249, -R238, RZ ;  /* 0x800000eef9f9e210 */ /* 0x000fe20007ffe0ff */
[----:B------:R-:W-:Y:S01]  /*ad80*/  VIADD R7, R152, 0xef ;  /* 0x000000ef98077836 */ /* 0x000fe20000000000 */
[----:B------:R-:W-:Y:S01]  /*ad90*/  ISETP.GE.AND P6, PT, R2, RZ, PT ;  /* 0x000000ff0200720c */ /* 0x000fe20003fc6270 */
[----:B------:R-:W-:-:S03]  /*ada0*/  IMAD.HI.U32 R4, R0, R18, RZ ;  /* 0x0000001200047227 */ /* 0x000fc600078e00ff */
[----:B------:R-:W-:Y:S01]  /*adb0*/  IABS R17, R7 ;  /* 0x0000000700117213 */ /* 0x000fe20000000000 */
[----:B------:R-:W-:Y:S02]  /*adc0*/  IMAD.MOV R2, RZ, RZ, -R4 ;  /* 0x000000ffff027224 */ /* 0x000fe400078e0a04 */
[----:B------:R-:W-:Y:S02]  /*add0*/  VIADD R244, R152, 0xf1 ;  /* 0x000000f198f47836 */ /* 0x000fe40000000000 */
[----:B------:R-:W-:-:S03]  /*ade0*/  IMAD.HI.U32 R247, R0, R5, RZ ;  /* 0x0000000500f77227 */ /* 0x000fc600078e00ff */
[----:B------:R-:W-:Y:S01]  /*adf0*/  IABS R15, R244 ;  /* 0x000000f4000f7213 */ /* 0x000fe20000000000 */
[----:B------:R-:W-:Y:S01]  /*ae00*/  IMAD R18, R238, R2, R18 ;  /* 0x00000002ee127224 */ /* 0x000fe200078e0212 */
[----:B------:R-:W-:Y:S01]  /*ae10*/  IADD3 R247, -R247, RZ, RZ ;  /* 0x000000fff7f77210 */ /* 0x000fe20007ffe1ff */
[----:B------:R-:W-:Y:S02]  /*ae20*/  VIADD R26, R152, 0xf3 ;  /* 0x000000f3981a7836 */ /* 0x000fe40000000000 */
[----:B------:R-:W-:-:S03]  /*ae30*/  IMAD.HI.U32 R2, R0, R16, RZ ;  /* 0x0000001000027227 */ /* 0x000fc600078e00ff */
[----:B------:R-:W-:Y:S01]  /*ae40*/  IABS R13, R26 ;  /* 0x0000001a000d7213 */ /* 0x000fe20000000000 */
[----:B------:R-:W-:Y:S01]  /*ae50*/  IMAD.HI.U32 R7, R0, R17, RZ ;  /* 0x0000001100077227 */ /* 0x000fe200078e00ff */
[----:B------:R1:W-:Y:S03]  /*ae60*/  STL [R1+0x2b90], R26 ;  /* 0x002b901a01007387 */ /* 0x0003e60000100800 */
[----:B------:R-:W-:Y:S01]  /*ae70*/  @!P3 IMAD.IADD R250, R250, 0x1, -R238 ;  /* 0x00000001fafab824 */ /* 0x000fe200078e0aee */
[----:B------:R-:W-:Y:S01]  /*ae80*/  ISETP.GE.AND P3, PT, R3, RZ, PT ;  /* 0x000000ff0300720c */ /* 0x000fe20003f66270 */
[----:B------:R-:W-:Y:S02]  /*ae90*/  IMAD.MOV R2, RZ, RZ, -R2 ;  /* 0x000000ffff027224 */ /* 0x000fe400078e0a02 */
[----:B------:R-:W-:Y:S02]  /*aea0*/  IMAD.MOV R4, RZ, RZ, -R7 ;  /* 0x000000ffff047224 */ /* 0x000fe400078e0a07 */
[----:B------:R-:W-:-:S04]  /*aeb0*/  IMAD.HI.U32 R3, R0, R15, RZ ;  /* 0x0000000f00037227 */ /* 0x000fc800078e00ff */
[----:B------:R-:W-:Y:S02]  /*aec0*/  IMAD R247, R238, R247, R5 ;  /* 0x000000f7eef77224 */ /* 0x000fe400078e0205 */
[----:B------:R-:W-:-:S04]  /*aed0*/  IMAD.HI.U32 R5, R0, R251, RZ ;  /* 0x000000fb00057227 */ /* 0x000fc800078e00ff */
[C---:B------:R-:W-:Y:S02]  /*aee0*/  IMAD R16, R238.reuse, R2, R16 ;  /* 0x00000002ee107224 */ /* 0x040fe400078e0210 */
[----:B------:R-:W-:Y:S02]  /*aef0*/  IMAD R17, R238, R4, R17 ;  /* 0x00000004ee117224 */ /* 0x000fe400078e0211 */
[----:B------:R-:W-:Y:S02]  /*af00*/  IMAD.MOV R2, RZ, RZ, -R3 ;  /* 0x000000ffff027224 */ /* 0x000fe400078e0a03 */
[----:B------:R-:W-:Y:S02]  /*af10*/  VIADD R24, R152, 0xf5 ;  /* 0x000000f598187836 */ /* 0x000fe40000000000 */
[----:B------:R-:W-:-:S03]  /*af20*/  IMAD.HI.U32 R4, R0, R13, RZ ;  /* 0x0000000d00047227 */ /* 0x000fc600078e00ff */
[----:B------:R-:W-:Y:S01]  /*af30*/  IABS R11, R24 ;  /* 0x00000018000b7213 */ /* 0x000fe20000000000 */
[----:B------:R-:W-:Y:S02]  /*af40*/  IMAD.MOV R5, RZ, RZ, -R5 ;  /* 0x000000ffff057224 */ /* 0x000fe400078e0a05 */
[----:B------:R-:W-:Y:S02]  /*af50*/  VIADD R25, R152, 0xf4 ;  /* 0x000000f498197836 */ /* 0x000fe40000000000 */
[----:B------:R-:W-:Y:S02]  /*af60*/  IMAD R15, R238, R2, R15 ;  /* 0x00000002ee0f7224 */ /* 0x000fe400078e020f */
[----:B------:R-:W-:Y:S01]  /*af70*/  IMAD.MOV R2, RZ, RZ, -R4 ;  /* 0x000000ffff027224 */ /* 0x000fe200078e0a04 */
[----:B------:R-:W-:Y:S01]  /*af80*/  IABS R12, R25 ;  /* 0x00000019000c7213 */ /* 0x000fe20000000000 */
[C---:B------:R-:W-:Y:S01]  /*af90*/  VIADD R155, R152.reuse, 0xf7 ;  /* 0x000000f7989b7836 */ /* 0x040fe20000000000 */
[----:B------:R3:W-:Y:S01]  /*afa0*/  STL [R1+0x2b8c], R25 ;  /* 0x002b8c1901007387 */ /* 0x0007e20000100800 */
[----:B------:R-:W-:-:S02]  /*afb0*/  VIADD R158, R152, 0xf9 ;  /* 0x000000f9989e7836 */ /* 0x000fc40000000000 */
[----:B------:R-:W-:Y:S01]  /*afc0*/  IMAD R251, R238, R5, R251 ;  /* 0x00000005eefb7224 */ /* 0x000fe200078e02fb */
[----:B------:R-:W-:Y:S01]  /*afd0*/  IABS R9, R155 ;  /* 0x0000009b00097213 */ /* 0x000fe20000000000 */
[----:B------:R-:W-:Y:S01]  /*afe0*/  VIADD R27, R152, 0xf2 ;  /* 0x000000f2981b7836 */ /* 0x000fe20000000000 */
[----:B------:R-:W-:Y:S01]  /*aff0*/  IABS R7, R158 ;  /* 0x0000009e00077213 */ /* 0x000fe20000000000 */
[----:B------:R-:W-:Y:S01]  /*b000*/  IMAD.HI.U32 R5, R0, R6, RZ ;  /* 0x0000000600057227 */ /* 0x000fe200078e00ff */
[----:B------:R4:W-:Y:S02]  /*b010*/  STL [R1+0x2b88], R24 ;  /* 0x002b881801007387 */ /* 0x0009e40000100800 */
[----:B------:R-:W-:Y:S01]  /*b020*/  IABS R14, R27 ;  /* 0x0000001b000e7213 */ /* 0x000fe20000000000 */
[----:B------:R-:W-:Y:S02]  /*b030*/  IMAD R13, R238, R2, R13 ;  /* 0x00000002ee0d7224 */ /* 0x000fe400078e020d */
[----:B------:R-:W-:-:S04]  /*b040*/  IMAD.HI.U32 R2, R0, R11, RZ ;  /* 0x0000000b00027227 */ /* 0x000fc800078e00ff */
[----:B------:R-:W-:Y:S02]  /*b050*/  IMAD.MOV R5, RZ, RZ, -R5 ;  /* 0x000000ffff057224 */ /* 0x000fe400078e0a05 */
[----:B------:R-:W-:Y:S02]  /*b060*/  VIADD R153, R152, 0xf6 ;  /* 0x000000f698997836 */ /* 0x000fe40000000000 */
[----:B------:R-:W-:-:S03]  /*b070*/  IMAD.HI.U32 R3, R0, R12, RZ ;  /* 0x0000000c00037227 */ /* 0x000fc600078e00ff */
[----:B------:R-:W-:Y:S01]  /*b080*/  IABS R10, R153 ;  /* 0x00000099000a7213 */ /* 0x000fe20000000000 */
[----:B------:R-:W-:Y:S01]  /*b090*/  IMAD.MOV R2, RZ, RZ, -R2 ;  /* 0x000000ffff027224 */ /* 0x000fe200078e0a02 */
[----:B------:R-:W-:Y:S01]  /*b0a0*/  STL [R1+0x2b84], R153 ;  /* 0x002b849901007387 */ /* 0x000fe20000100800 */
[----:B------:R-:W-:Y:S02]  /*b0b0*/  IMAD R6, R238, R5, R6 ;  /* 0x00000005ee067224 */ /* 0x000fe400078e0206 */
[----:B------:R-:W-:Y:S01]  /*b0c0*/  VIADD R157, R152, 0xf8 ;  /* 0x000000f8989d7836 */ /* 0x000fe20000000000 */
[----:B------:R-:W-:Y:S01]  /*b0d0*/  STL [R1+0x2b80], R155 ;  /* 0x002b809b01007387 */ /* 0x000fe20000100800 */
[----:B------:R-:W-:-:S03]  /*b0e0*/  IMAD.HI.U32 R4, R0, R9, RZ ;  /* 0x0000000900047227 */ /* 0x000fc600078e00ff */
[----:B------:R-:W-:Y:S01]  /*b0f0*/  IABS R8, R157 ;  /* 0x0000009d00087213 */ /* 0x000fe20000000000 */
[C---:B------:R-:W-:Y:S01]  /*b100*/  IMAD.HI.U32 R116, R0.reuse, R7, RZ ;  /* 0x0000000700747227 */ /* 0x040fe200078e00ff */
[----:B------:R-:W-:Y:S03]  /*b110*/  STL [R1+0x2b7c], R157 ;  /* 0x002b7c9d01007387 */ /* 0x000fe60000100800 */
[----:B------:R-:W-:Y:S01]  /*b120*/  IMAD.HI.U32 R5, R0, R14, RZ ;  /* 0x0000000e00057227 */ /* 0x000fe200078e00ff */
[----:B------:R-:W-:Y:S03]  /*b130*/  STL [R1+0x2b78], R158 ;  /* 0x002b789e01007387 */ /* 0x000fe60000100800 */
[----:B------:R-:W-:Y:S02]  /*b140*/  IMAD.MOV R3, RZ, RZ, -R3 ;  /* 0x000000ffff037224 */ /* 0x000fe400078e0a03 */
[----:B------:R-:W-:-:S02]  /*b150*/  IMAD R11, R238, R2, R11 ;  /* 0x00000002ee0b7224 */ /* 0x000fc400078e020b */
[----:B------:R-:W-:Y:S01]  /*b160*/  IMAD.MOV R2, RZ, RZ, -R4 ;  /* 0x000000ffff027224 */ /* 0x000fe200078e0a04 */
[----:B------:R-:W-:Y:S01]  /*b170*/  IADD3 R4, -R116, RZ, RZ ;  /* 0x000000ff74047210 */ /* 0x000fe20007ffe1ff */
[----:B------:R-:W-:Y:S01]  /*b180*/  IMAD.MOV R5, RZ, RZ, -R5 ;  /* 0x000000ffff057224 */ /* 0x000fe200078e0a05 */
[----:B------:R-:W-:Y:S01]  /*b190*/  IABS R116, R30 ;  /* 0x0000001e00747213 */ /* 0x000fe20000000000 */
[----:B------:R-:W-:Y:S02]  /*b1a0*/  IMAD R12, R238, R3, R12 ;  /* 0x00000003ee0c7224 */ /* 0x000fe400078e020c */
[----:B------:R-:W-:-:S04]  /*b1b0*/  IMAD.HI.U32 R3, R0, R10, RZ ;  /* 0x0000000a00037227 */ /* 0x000fc800078e00ff */
[----:B------:R-:W-:Y:S02]  /*b1c0*/  VIADD R22, R152, 0xfb ;  /* 0x000000fb98167836 */ /* 0x000fe40000000000 */
[----:B------:R-:W-:Y:S02]  /*b1d0*/  IMAD R14, R238, R5, R14 ;  /* 0x00000005ee0e7224 */ /* 0x000fe400078e020e */
[----:B------:R-:W-:-:S04]  /*b1e0*/  IMAD.HI.U32 R19, R0, R8, RZ ;  /* 0x0000000800137227 */ /* 0x000fc800078e00ff */
[----:B------:R-:W-:Y:S02]  /*b1f0*/  IMAD.MOV R5, RZ, RZ, -R3 ;  /* 0x000000ffff057224 */ /* 0x000fe400078e0a03 */
[----:B------:R-:W-:Y:S01]  /*b200*/  IMAD R7, R238, R4, R7 ;  /* 0x00000004ee077224 */ /* 0x000fe200078e0207 */
[----:B------:R-:W-:Y:S01]  /*b210*/  IABS R4, R22 ;  /* 0x0000001600047213 */ /* 0x000fe20000000000 */
[----:B------:R-:W-:Y:S02]  /*b220*/  VIADD R23, R152, 0xfa ;  /* 0x000000fa98177836 */ /* 0x000fe40000000000 */
[----:B------:R-:W-:Y:S02]  /*b230*/  IMAD.MOV R3, RZ, RZ, -R19 ;  /* 0x000000ffff037224 */ /* 0x000fe400078e0a13 */
[----:B------:R-:W-:Y:S01]  /*b240*/  IMAD R10, R238, R5, R10 ;  /* 0x00000005ee0a7224 */ /* 0x000fe200078e020a */
[----:B------:R-:W-:Y:S01]  /*b250*/  IABS R5, R23 ;  /* 0x0000001700057213 */ /* 0x000fe20000000000 */
[C---:B------:R-:W-:Y:S01]  /*b260*/  VIADD R21, R152.reuse, 0xfc ;  /* 0x000000fc98157836 */ /* 0x040fe20000000000 */
[----:B------:R4:W-:Y:S01]  /*b270*/  STL [R1+0x2b74], R23 ;  /* 0x002b741701007387 */ /* 0x0009e20000100800 */
[----:B------:R-:W-:-:S02]  /*b280*/  VIADD R20, R152, 0xfd ;  /* 0x000000fd98147836 */ /* 0x000fc40000000000 */
[----:B------:R-:W-:Y:S01]  /*b290*/  IMAD.HI.U32 R115, R0, R4, RZ ;  /* 0x0000000400737227 */ /* 0x000fe200078e00ff */
[----:B------:R4:W-:Y:S03]  /*b2a0*/  STL [R1+0x2b70], R22 ;  /* 0x002b701601007387 */ /* 0x0009e60000100800 */
[C---:B------:R-:W-:Y:S01]  /*b2b0*/  IMAD R9, R238.reuse, R2, R9 ;  /* 0x00000002ee097224 */ /* 0x040fe200078e0209 */
[----:B------:R-:W-:Y:S01]  /*b2c0*/  IABS R2, R20 ;  /* 0x0000001400027213 */ /* 0x000fe20000000000 */
[----:B------:R-:W-:Y:S01]  /*b2d0*/  IMAD R8, R238, R3, R8 ;  /* 0x00000003ee087224 */ /* 0x000fe200078e0208 */
[----:B------:R-:W-:Y:S01]  /*b2e0*/  IABS R3, R21 ;  /* 0x0000001500037213 */ /* 0x000fe20000000000 */
[C---:B--2---:R-:W-:Y:S01]  /*b2f0*/  IMAD.HI.U32 R31, R0.reuse, R5, RZ ;  /* 0x00000005001f7227 */ /* 0x044fe200078e00ff */
[----:B------:R-:W-:Y:S01]  /*b300*/  IADD3 R115, -R115, RZ, RZ ;  /* 0x000000ff73737210 */ /* 0x000fe20007ffe1ff */
[----:B------:R2:W-:Y:S02]  /*b310*/  STL [R1+0x2b6c], R21 ;  /* 0x002b6c1501007387 */ /* 0x0005e40000100800 */
[----:B------:R-:W-:-:S02]  /*b320*/  IMAD.HI.U32 R29, R0, R3, RZ ;  /* 0x00000003001d7227 */ /* 0x000fc400078e00ff */
[----:B------:R2:W-:Y:S02]  /*b330*/  STL [R1+0x2b68], R20 ;  /* 0x002b681401007387 */ /* 0x0005e40000100800 */
[C---:B------:R-:W-:Y:S02]  /*b340*/  IMAD.HI.U32 R28, R0.reuse, R2, RZ ;  /* 0x00000002001c7227 */ /* 0x040fe400078e00ff */
[----:B------:R2:W-:Y:S02]  /*b350*/  STL [R1+0x2b64], R30 ;  /* 0x002b641e01007387 */ /* 0x0005e40000100800 */
[----:B------:R-:W-:-:S04]  /*b360*/  IMAD.HI.U32 R19, R0, R116, RZ ;  /* 0x0000007400137227 */ /* 0x000fc800078e00ff */
[----:B------:R-:W-:Y:S02]  /*b370*/  IMAD.MOV.U32 R0, RZ, RZ, R31 ;  /* 0x000000ffff007224 */ /* 0x000fe400078e001f */
[----:B------:R-:W2:Y:S01]  /*b380*/  LDL.LU R31, [R1+0x2bf0] ;  /* 0x002bf000011f7983 */ /* 0x000ea20000300800 */
[----:B------:R-:W-:Y:S02]  /*b390*/  IMAD R4, R238, R115, R4 ;  /* 0x00000073ee047224 */ /* 0x000fe400078e0204 */
[----:B------:R-:W-:Y:S01]  /*b3a0*/  @!P1 IMAD.IADD R232, R232, 0x1, -R238 ;  /* 0x00000001e8e89824 */ /* 0x000fe200078e0aee */
[----:B------:R-:W3:Y:S01]  /*b3b0*/  LDL.LU R115, [R1+0x2bec] ;  /* 0x002bec0001737983 */ /* 0x000ee20000300800 */
[----:B------:R-:W-:Y:S01]  /*b3c0*/  @!P5 IMAD.MOV R231, RZ, RZ, -R231 ;  /* 0x000000ffffe7d224 */ /* 0x000fe200078e0ae7 */
[C---:B------:R-:W-:Y:S02]  /*b3d0*/  ISETP.GT.U32.AND P5, PT, R238.reuse, R235, PT ;  /* 0x000000ebee00720c */ /* 0x040fe40003fa4070 */
[----:B------:R-:W-:-:S11]  /*b3e0*/  ISETP.GT.U32.AND P1, PT, R238, R232, PT ;  /* 0x000000e8ee00720c */ /* 0x000fd60003f24070 */
[--C-:B------:R-:W-:Y:S02]  /*b3f0*/  @!P5 IMAD.IADD R235, R235, 0x1, -R238.reuse ;  /* 0x00000001ebebd824 */ /* 0x100fe400078e0aee */
[----:B------:R-:W-:Y:S01]  /*b400*/  @!P1 IMAD.IADD R232, R232, 0x1, -R238 ;  /* 0x00000001e8e89824 */ /* 0x000fe200078e0aee */
[C---:B------:R-:W-:Y:S02]  /*b410*/  ISETP.GT.U32.AND P1, PT, R238.reuse, R236, PT ;  /* 0x000000ecee00720c */ /* 0x040fe40003f24070 */
[----:B------:R-:W-:-:S11]  /*b420*/  ISETP.GT.U32.AND P5, PT, R238, R235, PT ;  /* 0x000000ebee00720c */ /* 0x000fd60003fa4070 */
[--C-:B------:R-:W-:Y:S02]  /*b430*/  @!P1 IMAD.IADD R236, R236, 0x1, -R238.reuse ;  /* 0x00000001ecec9824 */ /* 0x100fe400078e0aee */
[----:B------:R-:W-:Y:S01]  /*b440*/  @!P5 IMAD.IADD R235, R235, 0x1, -R238 ;  /* 0x00000001ebebd824 */ /* 0x000fe200078e0aee */
[C---:B------:R-:W-:Y:S02]  /*b450*/  ISETP.GT.U32.AND P5, PT, R238.reuse, R247, PT ;  /* 0x000000f7ee00720c */ /* 0x040fe40003fa4070 */
[----:B------:R-:W-:-:S11]  /*b460*/  ISETP.GT.U32.AND P1, PT, R238, R236, PT ;  /* 0x000000ecee00720c */ /* 0x000fd60003f24070 */
[----:B------:R-:W-:Y:S02]  /*b470*/  @!P5 IADD3 R247, R247, -R238, RZ ;  /* 0x800000eef7f7d210 */ /* 0x000fe40007ffe0ff */
[----:B------:R-:W-:Y:S01]  /*b480*/  @!P1 IMAD.IADD R236, R236, 0x1, -R238 ;  /* 0x00000001ecec9824 */ /* 0x000fe200078e0aee */
        /* <DEDUP_REMOVED lines=10> */
[----:B------:R-:W-:Y:S02]  /*b530*/  @!P1 IMAD.IADD R252, R252, 0x1, -R238 ;  /* 0x00000001fcfc9824 */ /* 0x000fe400078e0aee */
[----:B------:R-:W-:Y:S02]  /*b540*/  @!P5 IADD3 R251, R251, -R238, RZ ;  /* 0x800000eefbfbd210 */ /* 0x000fe40007ffe0ff */
        /* <DEDUP_REMOVED lines=10> */
[----:B------:R-:W-:Y:S02]  /*b5f0*/  @!P5 IMAD.IADD R16, R16, 0x1, -R238 ;  /* 0x000000011010d824 */ /* 0x000fe400078e0aee */
[----:B------:R-:W-:Y:S02]  /*b600*/  @!P1 IADD3 R17, R17, -R238, RZ ;  /* 0x800000ee11119210 */ /* 0x000fe40007ffe0ff */
        /* <DEDUP_REMOVED lines=10> */
[--C-:B------:R-:W-:Y:S01]  /*b6b0*/  @!P1 IMAD.IADD R14, R14, 0x1, -R238.reuse ;  /* 0x000000010e0e9824 */ /* 0x100fe200078e0aee */
[----:B------:R-:W-:Y:S01]  /*b6c0*/  ISETP.GT.U32.AND P1, PT, R238, R13, PT ;  /* 0x0000000dee00720c */ /* 0x000fe20003f24070 */
[----:B------:R-:W-:Y:S01]  /*b6d0*/  @!P5 IMAD.IADD R6, R6, 0x1, -R238 ;  /* 0x000000010606d824 */ /* 0x000fe200078e0aee */
[----:B------:R-:W-:-:S11]  /*b6e0*/  ISETP.GT.U32.AND P5, PT, R238, R12, PT ;  /* 0x0000000cee00720c */ /* 0x000fd60003fa4070 */
[--C-:B------:R-:W-:Y:S01]  /*b6f0*/  @!P1 IMAD.IADD R13, R13, 0x1, -R238.reuse ;  /* 0x000000010d0d9824 */ /* 0x100fe200078e0aee */
[----:B------:R-:W-:Y:S01]  /*b700*/  ISETP.GT.U32.AND P1, PT, R238, R11, PT ;  /* 0x0000000bee00720c */ /* 0x000fe20003f24070 */
[----:B------:R-:W-:Y:S01]  /*b710*/  @!P5 IMAD.IADD R12, R12, 0x1, -R238 ;  /* 0x000000010c0cd824 */ /* 0x000fe200078e0aee */
[----:B------:R-:W-:Y:S01]  /*b720*/  ISETP.GT.U32.AND P5, PT, R238, R10, PT ;  /* 0x0000000aee00720c */ /* 0x000fe20003fa4070 */
[----:B------:R-:W-:-:S10]  /*b730*/  IMAD.MOV R28, RZ, RZ, -R28 ;  /* 0x000000ffff1c7224 */ /* 0x000fd400078e0a1c */
[--C-:B------:R-:W-:Y:S01]  /*b740*/  @!P1 IMAD.IADD R11, R11, 0x1, -R238.reuse ;  /* 0x000000010b0b9824 */ /* 0x100fe200078e0aee */
[----:B------:R-:W-:Y:S01]  /*b750*/  ISETP.GT.U32.AND P1, PT, R238, R9, PT ;  /* 0x00000009ee00720c */ /* 0x000fe20003f24070 */
[----:B------:R-:W-:Y:S01]  /*b760*/  @!P5 IMAD.IADD R10, R10, 0x1, -R238 ;  /* 0x000000010a0ad824 */ /* 0x000fe200078e0aee */
[----:B------:R-:W-:Y:S01]  /*b770*/  ISETP.GE.AND P5, PT, R152, RZ, PT ;  /* 0x000000ff9800720c */ /* 0x000fe20003fa6270 */
[C---:B------:R-:W-:Y:S01]  /*b780*/  IMAD R2, R238.reuse, R28, R2 ;  /* 0x0000001cee027224 */ /* 0x040fe200078e0202 */
[----:B------:R-:W-:Y:S01]  /*b790*/  @!P0 IADD3 R233, -R233, RZ, RZ ;  /* 0x000000ffe9e98210 */ /* 0x000fe20007ffe1ff */
[----:B------:R-:W-:Y:S01]  /*b7a0*/  @!P2 IMAD.MOV R232, RZ, RZ, -R232 ;  /* 0x000000ffffe8a224 */ /* 0x000fe200078e0ae8 */
[C---:B------:R-:W-:Y:S01]  /*b7b0*/  ISETP.GT.U32.AND P0, PT, R238.reuse, R13, PT ;  /* 0x0000000dee00720c */ /* 0x040fe20003f04070 */
[----:B------:R-:W-:Y:S01]  /*b7c0*/  @!P4 IMAD.MOV R234, RZ, RZ, -R234 ;  /* 0x000000ffffeac224 */ /* 0x000fe200078e0aea */
[C---:B------:R-:W-:Y:S01]  /*b7d0*/  ISETP.GT.U32.AND P2, PT, R238.reuse, R12, PT ;  /* 0x0000000cee00720c */ /* 0x040fe20003f44070 */
[----:B------:R-:W-:Y:S01]  /*b7e0*/  @!P6 IMAD.MOV R235, RZ, RZ, -R235 ;  /* 0x000000ffffebe224 */ /* 0x000fe200078e0aeb */
[C---:B------:R-:W-:Y:S01]  /*b7f0*/  ISETP.GT.U32.AND P4, PT, R238.reuse, R11, PT ;  /* 0x0000000bee00720c */ /* 0x040fe20003f84070 */
[----:B------:R-:W-:Y:S01]  /*b800*/  IMAD.MOV R0, RZ, RZ, -R0 ;  /* 0x000000ffff007224 */ /* 0x000fe200078e0a00 */
[C---:B------:R-:W-:Y:S01]  /*b810*/  ISETP.GT.U32.AND P6, PT, R238.reuse, R10, PT ;  /* 0x0000000aee00720c */ /* 0x040fe20003fc4070 */
[----:B------:R-:W-:Y:S01]  /*b820*/  @!P1 IMAD.IADD R9, R9, 0x1, -R238 ;  /* 0x0000000109099824 */ /* 0x000fe200078e0aee */
[----:B------:R-:W-:Y:S01]  /*b830*/  ISETP.GT.U32.AND P1, PT, R238, R14, PT ;  /* 0x0000000eee00720c */ /* 0x000fe20003f24070 */
[----:B------:R-:W1:Y:S01]  /*b840*/  S2R R28, SR_TID.X ;  /* 0x00000000001c7919 */ /* 0x000e620000002100 */
[----:B------:R-:W-:-:S02]  /*b850*/  IMAD.MOV R19, RZ, RZ, -R19 ;  /* 0x000000ffff137224 */ /* 0x000fc400078e0a13 */
[C---:B------:R-:W-:Y:S02]  /*b860*/  IMAD R5, R238.reuse, R0, R5 ;  /* 0x00000000ee057224 */ /* 0x040fe400078e0205 */
[----:B------:R-:W-:Y:S02]  /*b870*/  IMAD.MOV R29, RZ, RZ, -R29 ;  /* 0x000000ffff1d7224 */ /* 0x000fe400078e0a1d */
[C---:B------:R-:W-:Y:S02]  /*b880*/  IMAD R0, R238.reuse, R19, R116 ;  /* 0x00000013ee007224 */ /* 0x040fe400078e0274 */
[----:B------:R-:W-:Y:S02]  /*b890*/  IMAD.MOV.U32 R19, RZ, RZ, R6 ;  /* 0x000000ffff137224 */ /* 0x000fe400078e0006 */
[C---:B------:R-:W-:Y:S02]  /*b8a0*/  IMAD R3, R238.reuse, R29, R3 ;  /* 0x0000001dee037224 */ /* 0x040fe400078e0203 */
[----:B------:R-:W-:Y:S01]  /*b8b0*/  @!P5 IMAD.MOV R19, RZ, RZ, -R19 ;  /* 0x000000ffff13d224 */ /* 0x000fe200078e0a13 */
[C---:B------:R-:W-:Y:S01]  /*b8c0*/  ISETP.GT.U32.AND P5, PT, R238.reuse, R7, PT ;  /* 0x00000007ee00720c */ /* 0x040fe20003fa4070 */
[----:B------:R-:W-:Y:S01]  /*b8d0*/  @!P3 IMAD.MOV R236, RZ, RZ, -R236 ;  /* 0x000000ffffecb224 */ /* 0x000fe200078e0aec */
[----:B------:R-:W-:Y:S01]  /*b8e0*/  ISETP.GT.U32.AND P3, PT, R238, R9, PT ;  /* 0x00000009ee00720c */ /* 0x000fe20003f64070 */
[--C-:B------:R-:W-:Y:S01]  /*b8f0*/  @!P1 IMAD.IADD R14, R14, 0x1, -R238.reuse ;  /* 0x000000010e0e9824 */ /* 0x100fe200078e0aee */
[----:B------:R-:W-:Y:S01]  /*b900*/  @!P0 IADD3 R13, R13, -R238, RZ ;  /* 0x800000ee0d0d8210 */ /* 0x000fe20007ffe0ff */
[--C-:B------:R-:W-:Y:S01]  /*b910*/  @!P2 IMAD.IADD R12, R12, 0x1, -R238.reuse ;  /* 0x000000010c0ca824 */ /* 0x100fe200078e0aee */
[C---:B------:R-:W-:Y:S01]  /*b920*/  ISETP.GT.U32.AND P1, PT, R238.reuse, R8, PT ;  /* 0x00000008ee00720c */ /* 0x040fe20003f24070 */
[--C-:B------:R-:W-:Y:S01]  /*b930*/  @!P4 IMAD.IADD R11, R11, 0x1, -R238.reuse ;  /* 0x000000010b0bc824 */ /* 0x100fe200078e0aee */
[----:B------:R-:W-:Y:S01]  /*b940*/  ISETP.GT.U32.AND P0, PT, R238, R5, PT ;  /* 0x00000005ee00720c */ /* 0x000fe20003f04070 */
[----:B------:R-:W-:Y:S01]  /*b950*/  @!P6 IMAD.IADD R10, R10, 0x1, -R238 ;  /* 0x000000010a0ae824 */ /* 0x000fe200078e0aee */
[----:B------:R-:W-:-:S02]  /*b960*/  ISETP.GT.U32.AND P2, PT, R238, R4, PT ;  /* 0x00000004ee00720c */ /* 0x000fc40003f44070 */
[C---:B------:R-:W-:Y:S02]  /*b970*/  ISETP.GT.U32.AND P4, PT, R238.reuse, R3, PT ;  /* 0x00000003ee00720c */ /* 0x040fe40003f84070 */
[C---:B------:R-:W-:Y:S01]  /*b980*/  ISETP.GT.U32.AND P6, PT, R238.reuse, R2, PT ;  /* 0x00000002ee00720c */ /* 0x040fe20003fc4070 */
[--C-:B------:R-:W-:Y:S01]  /*b990*/  @!P3 IMAD.IADD R9, R9, 0x1, -R238.reuse ;  /* 0x000000010909b824 */ /* 0x100fe200078e0aee */
[----:B------:R-:W-:Y:S02]  /*b9a0*/  @!P5 IADD3 R7, R7, -R238, RZ ;  /* 0x800000ee0707d210 */ /* 0x000fe40007ffe0ff */
[----:B------:R-:W-:Y:S01]  /*b9b0*/  ISETP.GT.U32.AND P5, PT, R238, R0, PT ;  /* 0x00000000ee00720c */ /* 0x000fe20003fa4070 */
[--C-:B------:R-:W-:Y:S01]  /*b9c0*/  @!P1 IMAD.IADD R8, R8, 0x1, -R238.reuse ;  /* 0x0000000108089824 */ /* 0x100fe200078e0aee */
[----:B------:R-:W-:Y:S01]  /*b9d0*/  ISETP.GE.AND P3, PT, R243, RZ, PT ;  /* 0x000000fff300720c */ /* 0x000fe20003f66270 */
[--C-:B------:R-:W-:Y:S01]  /*b9e0*/  @!P0 IMAD.IADD R5, R5, 0x1, -R238.reuse ;  /* 0x0000000105058824 */ /* 0x100fe200078e0aee */
[----:B------:R-:W4:Y:S01]  /*b9f0*/  LDL.LU R243, [R1+0x7c] ;  /* 0x00007c0001f37983 */ /* 0x000f220000300800 */
[--C-:B------:R-:W-:Y:S01]  /*ba00*/  @!P2 IMAD.IADD R4, R4, 0x1, -R238.reuse ;  /* 0x000000010404a824 */ /* 0x100fe200078e0aee */
[----:B------:R-:W-:Y:S01]  /*ba10*/  ISETP.GE.AND P1, PT, R242, RZ, PT ;  /* 0x000000fff200720c */ /* 0x000fe20003f26270 */
[--C-:B------:R-:W-:Y:S01]  /*ba20*/  @!P4 IMAD.IADD R3, R3, 0x1, -R238.reuse ;  /* 0x000000010303c824 */ /* 0x100fe200078e0aee */
[----:B------:R-:W-:Y:S01]  /*ba30*/  ISETP.GE.AND P0, PT, R241, RZ, PT ;  /* 0x000000fff100720c */ /* 0x000fe20003f06270 */
[----:B------:R-:W-:Y:S01]  /*ba40*/  @!P6 IMAD.IADD R2, R2, 0x1, -R238 ;  /* 0x000000010202e824 */ /* 0x000fe200078e0aee */
[----:B------:R-:W-:Y:S01]  /*ba50*/  ISETP.GE.AND P2, PT, R240, RZ, PT ;  /* 0x000000fff000720c */ /* 0x000fe20003f46270 */
[----:B------:R-:W2:Y:S01]  /*ba60*/  LDL.LU R29, [R1+0x80] ;  /* 0x00008000011d7983 */ /* 0x000ea20000300800 */
[----:B------:R-:W-:-:S02]  /*ba70*/  ISETP.GE.AND P4, PT, R239, RZ, PT ;  /* 0x000000ffef00720c */ /* 0x000fc40003f86270 */
[----:B------:R-:W-:Y:S01]  /*ba80*/  ISETP.GE.AND P6, PT, R117, RZ, PT ;  /* 0x000000ff7500720c */ /* 0x000fe20003fc6270 */
[C---:B-1----:R-:W-:Y:S01]  /*ba90*/  IMAD.SHL.U32 R6, R28.reuse, 0x4, RZ ;  /* 0x000000041c067824 */ /* 0x042fe200078e00ff */
[----:B------:R-:W3:Y:S01]  /*baa0*/  LDC.64 R116, c[0x0][0x230] ;  /* 0x00008c00ff747b82 */ /* 0x000ee20000000a00 */
[----:B------:R-:W-:Y:S02]  /*bab0*/  LOP3.LUT R239, R28, 0x60, RZ, 0xc0, !PT ;  /* 0x000000601cef7812 */ /* 0x000fe400078ec0ff */
[----:B------:R-:W2:Y:S01]  /*bac0*/  LDL.LU R28, [R1+0x84] ;  /* 0x00008400011c7983 */ /* 0x000ea20000300800 */
[----:B------:R-:W-:Y:S01]  /*bad0*/  @!P5 IADD3 R0, R0, -R238, RZ ;  /* 0x800000ee0000d210 */ /* 0x000fe20007ffe0ff */
[----:B------:R-:W-:Y:S01]  /*bae0*/  @!P3 IMAD.MOV R237, RZ, RZ, -R237 ;  /* 0x000000ffffedb224 */ /* 0x000fe200078e0aed */
[C---:B------:R-:W-:Y:S01]  /*baf0*/  ISETP.GT.U32.AND P3, PT, R238.reuse, R8, PT ;  /* 0x00000008ee00720c */ /* 0x040fe20003f64070 */
[----:B------:R-:W-:Y:S01]  /*bb00*/  @!P1 IMAD.MOV R246, RZ, RZ, -R246 ;  /* 0x000000fffff69224 */ /* 0x000fe200078e0af6 */
[C---:B------:R-:W-:Y:S01]  /*bb10*/  ISETP.GT.U32.AND P1, PT, R238.reuse, R7, PT ;  /* 0x00000007ee00720c */ /* 0x040fe20003f24070 */
[----:B------:R-:W-:Y:S01]  /*bb20*/  @!P0 IMAD.MOV R247, RZ, RZ, -R247 ;  /* 0x000000fffff78224 */ /* 0x000fe200078e0af7 */
[----:B------:R-:W-:Y:S01]  /*bb30*/  ISETP.GT.U32.AND P0, PT, R238, R5, PT ;  /* 0x00000005ee00720c */ /* 0x000fe20003f04070 */
[----:B------:R-:W-:Y:S01]  /*bb40*/  @!P2 IMAD.MOV R248, RZ, RZ, -R248 ;  /* 0x000000fffff8a224 */ /* 0x000fe200078e0af8 */
[----:B------:R-:W-:Y:S01]  /*bb50*/  @!P6 IADD3 R250, -R250, RZ, RZ ;  /* 0x000000fffafae210 */ /* 0x000fe20007ffe1ff */
[----:B------:R-:W-:Y:S01]  /*bb60*/  @!P4 IMAD.MOV R249, RZ, RZ, -R249 ;  /* 0x000000fffff9c224 */ /* 0x000fe200078e0af9 */
[----:B------:R-:W-:-:S02]  /*bb70*/  ISETP.GT.U32.AND P2, PT, R238, R4, PT ;  /* 0x00000004ee00720c */ /* 0x000fc40003f44070 */
[C---:B------:R-:W-:Y:S02]  /*bb80*/  ISETP.GT.U32.AND P4, PT, R238.reuse, R3, PT ;  /* 0x00000003ee00720c */ /* 0x040fe40003f84070 */
[C---:B------:R-:W-:Y:S02]  /*bb90*/  ISETP.GT.U32.AND P6, PT, R238.reuse, R2, PT ;  /* 0x00000002ee00720c */ /* 0x040fe40003fc4070 */
[----:B------:R-:W-:Y:S01]  /*bba0*/  ISETP.GT.U32.AND P5, PT, R238, R0, PT ;  /* 0x00000000ee00720c */ /* 0x000fe20003fa4070 */
[--C-:B------:R-:W-:Y:S02]  /*bbb0*/  @!P3 IMAD.IADD R8, R8, 0x1, -R238.reuse ;  /* 0x000000010808b824 */ /* 0x100fe400078e0aee */
[--C-:B------:R-:W-:Y:S02]  /*bbc0*/  @!P1 IMAD.IADD R7, R7, 0x1, -R238.reuse ;  /* 0x0000000107079824 */ /* 0x100fe400078e0aee */
[--C-:B------:R-:W-:Y:S02]  /*bbd0*/  @!P0 IMAD.IADD R5, R5, 0x1, -R238.reuse ;  /* 0x0000000105058824 */ /* 0x100fe400078e0aee */
[----:B------:R-:W-:-:S02]  /*bbe0*/  @!P2 IMAD.IADD R4, R4, 0x1, -R238 ;  /* 0x000000010404a824 */ /* 0x000fc400078e0aee */
[--C-:B------:R-:W-:Y:S02]  /*bbf0*/  @!P4 IMAD.IADD R3, R3, 0x1, -R238.reuse ;  /* 0x000000010303c824 */ /* 0x100fe400078e0aee */
[----:B------:R-:W-:Y:S02]  /*bc00*/  @!P6 IMAD.IADD R2, R2, 0x1, -R238 ;  /* 0x000000010202e824 */ /* 0x000fe400078e0aee */
[----:B------:R-:W-:Y:S01]  /*bc10*/  @!P5 IADD3 R0, R0, -R238, RZ ;  /* 0x800000ee0000d210 */ /* 0x000fe20007ffe0ff */
[----:B---3--:R-:W-:Y:S02]  /*bc20*/  IMAD R238, R115, R117, RZ ;  /* 0x0000007573ee7224 */ /* 0x008fe400078e02ff */
[----:B------:R-:W3:Y:S01]  /*bc30*/  LDL.LU R115, [R1+0x2be8] ;  /* 0x002be80001737983 */ /* 0x000ee20000300800 */
[C---:B------:R-:W-:Y:S02]  /*bc40*/  VIADD R241, R152.reuse, 0xec ;  /* 0x000000ec98f17836 */ /* 0x040fe40000000000 */
[----:B------:R-:W-:-:S03]  /*bc50*/  VIADD R242, R152, 0xed ;  /* 0x000000ed98f27836 */ /* 0x000fc60000000000 */
[----:B------:R-:W-:Y:S02]  /*bc60*/  ISETP.GE.AND P3, PT, R241, RZ, PT ;  /* 0x000000fff100720c */ /* 0x000fe40003f66270 */
[----:B------:R-:W-:Y:S02]  /*bc70*/  IADD3 R241, R152, 0xee, RZ ;  /* 0x000000ee98f17810 */ /* 0x000fe40007ffe0ff */
[----:B------:R-:W-:Y:S01]  /*bc80*/  ISETP.GE.AND P1, PT, R242, RZ, PT ;  /* 0x000000fff200720c */ /* 0x000fe20003f26270 */
[----:B------:R-:W-:Y:S01]  /*bc90*/  VIADD R242, R152, 0xef ;  /* 0x000000ef98f27836 */ /* 0x000fe20000000000 */
[----:B------:R-:W-:Y:S02]  /*bca0*/  ISETP.GE.AND P0, PT, R241, RZ, PT ;  /* 0x000000fff100720c */ /* 0x000fe40003f06270 */
[----:B------:R-:W-:Y:S02]  /*bcb0*/  LOP3.LUT R6, R6, 0x7c, RZ, 0xc0, !PT ;  /* 0x0000007c06067812 */ /* 0x000fe400078ec0ff */
[----:B------:R-:W-:-:S02]  /*bcc0*/  ISETP.GE.AND P2, PT, R242, RZ, PT ;  /* 0x000000fff200720c */ /* 0x000fc40003f46270 */
[----:B------:R-:W-:Y:S01]  /*bcd0*/  ISETP.GE.AND P6, PT, R244, RZ, PT ;  /* 0x000000fff400720c */ /* 0x000fe20003fc6270 */
[----:B------:R-:W-:Y:S01]  /*bce0*/  @!P3 IMAD.MOV R251, RZ, RZ, -R251 ;  /* 0x000000fffffbb224 */ /* 0x000fe200078e0afb */
[C---:B------:R-:W-:Y:S01]  /*bcf0*/  LEA R244, P3, R238.reuse, UR4, 0x2 ;  /* 0x00000004eef47c11 */ /* 0x040fe2000f8610ff */
[----:B------:R-:W-:Y:S01]  /*bd00*/  IMAD R6, R239, 0x400, R6 ;  /* 0x00000400ef067824 */ /* 0x000fe200078e0206 */
[----:B------:R-:W-:Y:S02]  /*bd10*/  ISETP.GE.AND P4, PT, R245, RZ, PT ;  /* 0x000000fff500720c */ /* 0x000fe40003f86270 */
[----:B------:R-:W-:Y:S01]  /*bd20*/  LEA.HI.X.SX32 R245, R238, UR5, 0x2, P3 ;  /* 0x00000005eef57c11 */ /* 0x000fe200098f16ff */
[----:B------:R-:W-:Y:S01]  /*bd30*/  @!P0 IMAD.MOV R18, RZ, RZ, -R18 ;  /* 0x000000ffff128224 */ /* 0x000fe200078e0a12 */
[----:B------:R-:W-:Y:S01]  /*bd40*/  ISETP.GE.AND P3, PT, R27, RZ, PT ;  /* 0x000000ff1b00720c */ /* 0x000fe20003f66270 */
[----:B------:R-:W-:Y:S01]  /*bd50*/  @!P1 IMAD.MOV R252, RZ, RZ, -R252 ;  /* 0x000000fffffc9224 */ /* 0x000fe200078e0afc */
[----:B------:R-:W-:Y:S01]  /*bd60*/  ISETP.GE.AND P0, PT, R26, RZ, PT ;  /* 0x000000ff1a00720c */ /* 0x000fe20003f06270 */
[----:B------:R-:W-:Y:S01]  /*bd70*/  @!P2 IMAD.MOV R17, RZ, RZ, -R17 ;  /* 0x000000ffff11a224 */ /* 0x000fe200078e0a11 */
[----:B------:R-:W-:-:S05]  /*bd80*/  ISETP.GE.AND P2, PT, R25, RZ, PT ;  /* 0x000000ff1900720c */ /* 0x000fca0003f46270 */
[----:B------:R-:W-:Y:S02]  /*bd90*/  @!P4 IADD3 R16, -R16, RZ, RZ ;  /* 0x000000ff1010c210 */ /* 0x000fe40007ffe1ff */
[----:B------:R-:W-:Y:S02]  /*bda0*/  ISETP.GE.AND P4, PT, R24, RZ, PT ;  /* 0x000000ff1800720c */ /* 0x000fe40003f86270 */
[----:B------:R-:W-:Y:S01]  /*bdb0*/  @!P3 IMAD.MOV R14, RZ, RZ, -R14 ;  /* 0x000000ffff0eb224 */ /* 0x000fe200078e0a0e */
[----:B------:R-:W-:Y:S01]  /*bdc0*/  ISETP.GE.AND P3, PT, R155, RZ, PT ;  /* 0x000000ff9b00720c */ /* 0x000fe20003f66270 */
[----:B------:R-:W-:Y:S01]  /*bdd0*/  @!P0 IMAD.MOV R13, RZ, RZ, -R13 ;  /* 0x000000ffff0d8224 */ /* 0x000fe200078e0a0d */
[----:B------:R-:W-:Y:S01]  /*bde0*/  ISETP.GE.AND P0, PT, R157, RZ, PT ;  /* 0x000000ff9d00720c */ /* 0x000fe20003f06270 */
[----:B------:R-:W-:Y:S01]  /*bdf0*/  @!P2 IMAD.MOV R12, RZ, RZ, -R12 ;  /* 0x000000ffff0ca224 */ /* 0x000fe200078e0a0c */
[----:B------:R-:W-:-:S06]  /*be00*/  ISETP.GE.AND P2, PT, R158, RZ, PT ;  /* 0x000000ff9e00720c */ /* 0x000fcc0003f46270 */
[----:B------:R-:W-:Y:S01]  /*be10*/  @!P4 IMAD.MOV R11, RZ, RZ, -R11 ;  /* 0x000000ffff0bc224 */ /* 0x000fe200078e0a0b */
[----:B------:R-:W-:Y:S02]  /*be20*/  ISETP.GE.AND P4, PT, R23, RZ, PT ;  /* 0x000000ff1700720c */ /* 0x000fe40003f86270 */
[----:B------:R-:W-:Y:S01]  /*be30*/  @!P3 IMAD.MOV R9, RZ, RZ, -R9 ;  /* 0x000000ffff09b224 */ /* 0x000fe200078e0a09 */
[----:B------:R-:W-:Y:S01]  /*be40*/  ISETP.GE.AND P3, PT, R21, RZ, PT ;  /* 0x000000ff1500720c */ /* 0x000fe20003f66270 */
[----:B------:R-:W-:Y:S01]  /*be50*/  @!P0 IMAD.MOV R8, RZ, RZ, -R8 ;  /* 0x000000ffff088224 */ /* 0x000fe200078e0a08 */
[----:B------:R-:W-:Y:S01]  /*be60*/  ISETP.GE.AND P0, PT, R20, RZ, PT ;  /* 0x000000ff1400720c */ /* 0x000fe20003f06270 */
[----:B------:R-:W-:Y:S01]  /*be70*/  @!P2 IMAD.MOV R7, RZ, RZ, -R7 ;  /* 0x000000ffff07a224 */ /* 0x000fe200078e0a07 */
[----:B------:R-:W-:Y:S01]  /*be80*/  ISETP.GE.AND P2, PT, R30, RZ, PT ;  /* 0x000000ff1e00720c */ /* 0x000fe20003f46270 */
[-C--:B----4-:R-:W-:Y:S02]  /*be90*/  IMAD R241, R243, R117.reuse, RZ ;  /* 0x00000075f3f17224 */ /* 0x090fe400078e02ff */
[----:B--2---:R-:W-:-:S03]  /*bea0*/  IMAD R239, R29, R117, RZ ;  /* 0x000000751def7224 */ /* 0x004fc600078e02ff */
[----:B------:R-:W-:Y:S01]  /*beb0*/  LEA R242, P1, R241, UR4, 0x2 ;  /* 0x00000004f1f27c11 */ /* 0x000fe2000f8210ff */
[----:B------:R-:W2:Y:S01]  /*bec0*/  LDL.LU R29, [R1+0x50] ;  /* 0x00005000011d7983 */ /* 0x000ea20000300800 */
[----:B------:R-:W-:Y:S01]  /*bed0*/  LEA R240, P5, R239, UR4, 0x2 ;  /* 0x00000004eff07c11 */ /* 0x000fe2000f8a10ff */
[----:B------:R-:W-:Y:S01]  /*bee0*/  IMAD R117, R28, R117, RZ ;  /* 0x000000751c757224 */ /* 0x000fe200078e02ff */
[----:B------:R-:W-:Y:S01]  /*bef0*/  LEA.HI.X.SX32 R243, R241, UR5, 0x2, P1 ;  /* 0x00000005f1f37c11 */ /* 0x000fe200088f16ff */
[----:B------:R-:W4:Y:S01]  /*bf00*/  LDL.LU R28, [R1+0x4c] ;  /* 0x00004c00011c7983 */ /* 0x000f220000300800 */
[----:B------:R-:W-:Y:S02]  /*bf10*/  LEA.HI.X.SX32 R241, R239, UR5, 0x2, P5 ;  /* 0x00000005eff17c11 */ /* 0x000fe4000a8f16ff */
[C---:B------:R-:W-:Y:S01]  /*bf20*/  LEA R238, P5, R117.reuse, UR4, 0x2 ;  /* 0x0000000475ee7c11 */ /* 0x040fe2000f8a10ff */
[----:B------:R-:W4:Y:S03]  /*bf30*/  LDL.LU R27, [R1+0x48] ;  /* 0x00004800011b7983 */ /* 0x000f260000300800 */
[----:B------:R-:W-:Y:S01]  /*bf40*/  LEA.HI.X.SX32 R239, R117, UR5, 0x2, P5 ;  /* 0x0000000575ef7c11 */ /* 0x000fe2000a8f16ff */
[----:B------:R-:W4:Y:S01]  /*bf50*/  LDL.LU R26, [R1+0x44] ;  /* 0x00004400011a7983 */ /* 0x000f220000300800 */
[----:B------:R-:W-:-:S03]  /*bf60*/  ISETP.GE.AND P5, PT, R153, RZ, PT ;  /* 0x000000ff9900720c */ /* 0x000fc60003fa6270 */
[----:B------:R-:W4:Y:S04]  /*bf70*/  LDL.LU R25, [R1+0x40] ;  /* 0x0000400001197983 */ /* 0x000f280000300800 */
[----:B------:R-:W4:Y:S04]  /*bf80*/  LDL.LU R24, [R1+0x3c] ;  /* 0x00003c0001187983 */ /* 0x000f280000300800 */
[----:B------:R-:W4:Y:S02]  /*bf90*/  LDL.LU R23, [R1+0x38] ;  /* 0x0000380001177983 */ /* 0x000f240000300800 */
[----:B------:R-:W-:-:S02]  /*bfa0*/  @!P5 IADD3 R10, -R10, RZ, RZ ;  /* 0x000000ff0a0ad210 */ /* 0x000fc40007ffe1ff */
[----:B------:R-:W-:Y:S02]  /*bfb0*/  ISETP.GE.AND P5, PT, R22, RZ, PT ;  /* 0x000000ff1600720c */ /* 0x000fe40003fa6270 */
[----:B------:R-:W4:Y:S04]  /*bfc0*/  LDL.LU R22, [R1+0x34] ;  /* 0x0000340001167983 */ /* 0x000f280000300800 */
[----:B------:R-:W4:Y:S01]  /*bfd0*/  LDL.LU R21, [R1+0x30] ;  /* 0x0000300001157983 */ /* 0x000f220000300800 */
[----:B---3--:R-:W-:Y:S02]  /*bfe0*/  ISETP.NE.AND P1, PT, R115, RZ, PT ;  /* 0x000000ff7300720c */ /* 0x008fe40003f25270 */
[----:B------:R-:W-:Y:S01]  /*bff0*/  LOP3.LUT R115, RZ, R115, RZ, 0x33, !PT ;  /* 0x00000073ff737212 */ /* 0x000fe200078e33ff */
[----:B------:R-:W3:Y:S03]  /*c000*/  LDL.LU R20, [R1+0x2c] ;  /* 0x00002c0001147983 */ /* 0x000ee60000300800 */
[C---:B------:R-:W-:Y:S01]  /*c010*/  SEL R19, R115.reuse, R19, !P1 ;  /* 0x0000001373137207 */ /* 0x040fe20004800000 */
[----:B------:R-:W3:Y:S04]  /*c020*/  LDL.LU R153, [R1+0x28] ;  /* 0x0000280001997983 */ /* 0x000ee80000300800 */
[----:B------:R-:W3:Y:S04]  /*c030*/  LDL.LU R155, [R1+0x20] ;  /* 0x00002000019b7983 */ /* 0x000ee80000300800 */
[----:B------:R-:W3:Y:S04]  /*c040*/  LDL.LU R157, [R1+0x1c] ;  /* 0x00001c00019d7983 */ /* 0x000ee80000300800 */
[----:B------:R-:W3:Y:S04]  /*c050*/  LDL.LU R158, [R1+0x18] ;  /* 0x00001800019e7983 */ /* 0x000ee80000300800 */
[----:B------:R-:W3:Y:S04]  /*c060*/  LDL.LU R117, [R1+0x10] ;  /* 0x0000100001757983 */ /* 0x000ee80000300800 */
[----:B------:R-:W3:Y:S04]  /*c070*/  LDL.LU R30, [R1+0x2be4] ;  /* 0x002be400011e7983 */ /* 0x000ee80000300800 */
[----:B------:R1:W-:Y:S04]  /*c080*/  STL [R1+0x120], R19 ;  /* 0x0001201301007387 */ /* 0x0003e80000100800 */
[----:B-1----:R-:W3:Y:S01]  /*c090*/  LDL.LU R19, [R1+0x2be0] ;  /* 0x002be00001137983 */ /* 0x002ee20000300800 */
[----:B--2---:R-:W-:-:S02]  /*c0a0*/  SEL R29, R115, R29, !P1 ;  /* 0x0000001d731d7207 */ /* 0x004fc40004800000 */
[C---:B----4-:R-:W-:Y:S02]  /*c0b0*/  SEL R28, R115.reuse, R28, !P1 ;  /* 0x0000001c731c7207 */ /* 0x050fe40004800000 */
[C---:B------:R-:W-:Y:S02]  /*c0c0*/  SEL R27, R115.reuse, R27, !P1 ;  /* 0x0000001b731b7207 */ /* 0x040fe40004800000 */
[C---:B------:R-:W-:Y:S02]  /*c0d0*/  SEL R26, R115.reuse, R26, !P1 ;  /* 0x0000001a731a7207 */ /* 0x040fe40004800000 */
[C---:B------:R-:W-:Y:S02]  /*c0e0*/  SEL R25, R115.reuse, R25, !P1 ;  /* 0x0000001973197207 */ /* 0x040fe40004800000 */
[C---:B------:R-:W-:Y:S02]  /*c0f0*/  SEL R24, R115.reuse, R24, !P1 ;  /* 0x0000001873187207 */ /* 0x040fe40004800000 */
[----:B------:R-:W-:-:S02]  /*c100*/  SEL R23, R115, R23, !P1 ;  /* 0x0000001773177207 */ /* 0x000fc40004800000 */
[C---:B------:R-:W-:Y:S02]  /*c110*/  SEL R22, R115.reuse, R22, !P1 ;  /* 0x0000001673167207 */ /* 0x040fe40004800000 */
[C---:B------:R-:W-:Y:S02]  /*c120*/  SEL R21, R115.reuse, R21, !P1 ;  /* 0x0000001573157207 */ /* 0x040fe40004800000 */
[C---:B---3--:R-:W-:Y:S02]  /*c130*/  SEL R20, R115.reuse, R20, !P1 ;  /* 0x0000001473147207 */ /* 0x048fe40004800000 */
[C---:B------:R-:W-:Y:S02]  /*c140*/  SEL R153, R115.reuse, R153, !P1 ;  /* 0x0000009973997207 */ /* 0x040fe40004800000 */
[C---:B------:R-:W-:Y:S02]  /*c150*/  SEL R155, R115.reuse, R155, !P1 ;  /* 0x0000009b739b7207 */ /* 0x040fe40004800000 */
[----:B------:R-:W-:-:S02]  /*c160*/  SEL R157, R115, R157, !P1 ;  /* 0x0000009d739d7207 */ /* 0x000fc40004800000 */
[----:B------:R-:W-:-:S05]  /*c170*/  SEL R19, R115, R19, !P1 ;  /* 0x0000001373137207 */ /* 0x000fca0004800000 */
[----:B------:R1:W-:Y:S04]  /*c180*/  STL [R1+0x124], R19 ;  /* 0x0001241301007387 */ /* 0x0003e80000100800 */
[----:B-1----:R-:W2:Y:S04]  /*c190*/  LDL.LU R19, [R1+0x14] ;  /* 0x0000140001137983 */ /* 0x002ea80000300800 */
[----:B------:R1:W-:Y:S04]  /*c1a0*/  STL [R1+0x11c], R29 ;  /* 0x00011c1d01007387 */ /* 0x0003e80000100800 */
[----:B-1----:R-:W3:Y:S04]  /*c1b0*/  LDL.LU R29, [R1+0x2bdc] ;  /* 0x002bdc00011d7983 */ /* 0x002ee80000300800 */
[----:B------:R1:W-:Y:S04]  /*c1c0*/  STL [R1+0x118], R28 ;  /* 0x0001181c01007387 */ /* 0x0003e80000100800 */
[----:B-1----:R-:W4:Y:S04]  /*c1d0*/  LDL.LU R28, [R1+0x2bd8] ;  /* 0x002bd800011c7983 */ /* 0x002f280000300800 */
        /* <DEDUP_REMOVED lines=8> */
[----:B------:R1:W-:Y:S01]  /*c260*/  STL [R1+0x104], R23 ;  /* 0x0001041701007387 */ /* 0x0003e20000100800 */
[----:B------:R-:W-:-:S03]  /*c270*/  SEL R158, R115, R158, !P1 ;  /* 0x0000009e739e7207 */ /* 0x000fc60004800000 */
        /* <DEDUP_REMOVED lines=8> */
[----:B-1----:R-:W4:Y:S04]  /*c300*/  LDL.LU R153, [R1+0x2bb4] ;  /* 0x002bb40001997983 */ /* 0x002f280000300800 */
[----:B------:R1:W-:Y:S04]  /*c310*/  STL [R1+0xf0], R155 ;  /* 0x0000f09b01007387 */ /* 0x0003e80000100800 */
[----:B-1----:R-:W4:Y:S04]  /*c320*/  LDL.LU R155, [R1+0x2bb0] ;  /* 0x002bb000019b7983 */ /* 0x002f280000300800 */
[----:B------:R1:W-:Y:S04]  /*c330*/  STL [R1+0xec], R157 ;  /* 0x0000ec9d01007387 */ /* 0x0003e80000100800 */
[----:B-1----:R-:W4:Y:S04]  /*c340*/  LDL.LU R157, [R1+0x2bac] ;  /* 0x002bac00019d7983 */ /* 0x002f280000300800 */
[----:B------:R1:W-:Y:S04]  /*c350*/  STL [R1+0xe8], R158 ;  /* 0x0000e89e01007387 */ /* 0x0003e80000100800 */
[----:B-1----:R-:W4:Y:S01]  /*c360*/  LDL.LU R158, [R1+0x2ba8] ;  /* 0x002ba800019e7983 */ /* 0x002f220000300800 */
[----:B------:R-:W-:-:S02]  /*c370*/  SEL R117, R115, R117, !P1 ;  /* 0x0000007573757207 */ /* 0x000fc40004800000 */
[----:B--2---:R-:W-:-:S05]  /*c380*/  SEL R19, R115, R19, !P1 ;  /* 0x0000001373137207 */ /* 0x004fca0004800000 */
[----:B------:R4:W-:Y:S01]  /*c390*/  STL [R1+0xe4], R19 ;  /* 0x0000e41301007387 */ /* 0x0009e20000100800 */
[----:B------:R-:W-:Y:S01]  /*c3a0*/  @!P6 IMAD.MOV R15, RZ, RZ, -R15 ;  /* 0x000000ffff0fe224 */ /* 0x000fe200078e0a0f */
[C---:B---3--:R-:W-:Y:S02]  /*c3b0*/  SEL R21, R115.reuse, R21, !P1 ;  /* 0x0000001573157207 */ /* 0x048fe40004800000 */
[C---:B----4-:R-:W-:Y:S02]  /*c3c0*/  SEL R19, R115.reuse, R158, !P1 ;  /* 0x0000009e73137207 */ /* 0x050fe40004800000 */
[----:B------:R-:W2:Y:S04]  /*c3d0*/  LDL.LU R158, [R1+0x2ba4] ;  /* 0x002ba400019e7983 */ /* 0x000ea80000300800 */
[----:B------:R1:W-:Y:S02]  /*c3e0*/  STL [R1+0xe0], R117 ;  /* 0x0000e07501007387 */ /* 0x0003e40000100800 */
[----:B-1----:R-:W-:-:S02]  /*c3f0*/  SEL R117, R115, R157, !P1 ;  /* 0x0000009d73757207 */ /* 0x002fc40004800000 */
[----:B------:R-:W3:Y:S04]  /*c400*/  LDL.LU R157, [R1+0x2ba0] ;  /* 0x002ba000019d7983 */ /* 0x000ee80000300800 */
[----:B------:R1:W-:Y:S02]  /*c410*/  STL [R1+0xdc], R19 ;  /* 0x0000dc1301007387 */ /* 0x0003e40000100800 */
[C---:B-1----:R-:W-:Y:S02]  /*c420*/  SEL R19, R115.reuse, R155, !P1 ;  /* 0x0000009b73137207 */ /* 0x042fe40004800000 */
[----:B------:R-:W4:Y:S04]  /*c430*/  LDL.LU R155, [R1+0x2b9c] ;  /* 0x002b9c00019b7983 */ /* 0x000f280000300800 */
[----:B------:R1:W-:Y:S02]  /*c440*/  STL [R1+0xd8], R117 ;  /* 0x0000d87501007387 */ /* 0x0003e40000100800 */
[----:B-1----:R-:W-:-:S02]  /*c450*/  SEL R117, R115, R153, !P1 ;  /* 0x0000009973757207 */ /* 0x002fc40004800000 */
[----:B------:R-:W4:Y:S04]  /*c460*/  LDL.LU R153, [R1+0x2b98] ;  /* 0x002b980001997983 */ /* 0x000f280000300800 */
[----:B------:R1:W-:Y:S04]  /*c470*/  STL [R1+0xd4], R19 ;  /* 0x0000d41301007387 */ /* 0x0003e80000100800 */
[----:B------:R-:W-:Y:S01]  /*c480*/  STL [R1+0xd0], R117 ;  /* 0x0000d07501007387 */ /* 0x000fe20000100800 */
[C---:B-1----:R-:W-:Y:S02]  /*c490*/  SEL R19, R115.reuse, R20, !P1 ;  /* 0x0000001473137207 */ /* 0x042fe40004800000 */
[----:B------:R-:W-:-:S03]  /*c4a0*/  SEL R20, R115, R22, !P1 ;  /* 0x0000001673147207 */ /* 0x000fc60004800000 */
[----:B------:R1:W-:Y:S04]  /*c4b0*/  STL [R1+0xcc], R19 ;  /* 0x0000cc1301007387 */ /* 0x0003e80000100800 */
[----:B------:R1:W-:Y:S02]  /*c4c0*/  STL [R1+0xc8], R21 ;  /* 0x0000c81501007387 */ /* 0x0003e40000100800 */
[C---:B-1----:R-:W-:Y:S02]  /*c4d0*/  SEL R19, R115.reuse, R23, !P1 ;  /* 0x0000001773137207 */ /* 0x042fe40004800000 */
[----:B------:R1:W-:Y:S01]  /*c4e0*/  STL [R1+0xc4], R20 ;  /* 0x0000c41401007387 */ /* 0x0003e20000100800 */
[----:B------:R-:W-:-:S03]  /*c4f0*/  SEL R21, R115, R24, !P1 ;  /* 0x0000001873157207 */ /* 0x000fc60004800000 */
[----:B------:R1:W-:Y:S02]  /*c500*/  STL [R1+0xc0], R19 ;  /* 0x0000c01301007387 */ /* 0x0003e40000100800 */
[C---:B-1----:R-:W-:Y:S02]  /*c510*/  SEL R20, R115.reuse, R25, !P1 ;  /* 0x0000001973147207 */ /* 0x042fe40004800000 */
[----:B------:R1:W-:Y:S01]  /*c520*/  STL [R1+0xbc], R21 ;  /* 0x0000bc1501007387 */ /* 0x0003e20000100800 */
[----:B------:R-:W-:-:S03]  /*c530*/  SEL R19, R115, R26, !P1 ;  /* 0x0000001a73137207 */ /* 0x000fc60004800000 */
[----:B------:R1:W-:Y:S04]  /*c540*/  STL [R1+0xb8], R20 ;  /* 0x0000b81401007387 */ /* 0x0003e80000100800 */
[----:B------:R1:W-:Y:S02]  /*c550*/  STL [R1+0xb4], R19 ;  /* 0x0000b41301007387 */ /* 0x0003e40000100800 */
[C---:B-1----:R-:W-:Y:S02]  /*c560*/  SEL R21, R115.reuse, R27, !P1 ;  /* 0x0000001b73157207 */ /* 0x042fe40004800000 */
[----:B------:R-:W-:-:S03]  /*c570*/  SEL R20, R115, R28, !P1 ;  /* 0x0000001c73147207 */ /* 0x000fc60004800000 */
        /* <DEDUP_REMOVED lines=11> */
[C---:B------:R-:W-:Y:S02]  /*c630*/  SEL R33, R115.reuse, R39, !P1 ;  /* 0x0000002773217207 */ /* 0x040fe40004800000 */
[----:B------:R-:W-:-:S02]  /*c640*/  SEL R20, R115, R34, !P1 ;  /* 0x0000002273147207 */ /* 0x000fc40004800000 */
[C---:B------:R-:W-:Y:S02]  /*c650*/  SEL R34, R115.reuse, R38, !P1 ;  /* 0x0000002673227207 */ /* 0x040fe40004800000 */
[C---:B------:R-:W-:Y:S02]  /*c660*/  SEL R19, R115.reuse, R35, !P1 ;  /* 0x0000002373137207 */ /* 0x040fe40004800000 */
[C---:B------:R-:W-:Y:S01]  /*c670*/  SEL R39, R115.reuse, R54, !P1 ;  /* 0x0000003673277207 */ /* 0x040fe20004800000 */
[----:B------:R-:W-:Y:S01]  /*c680*/  STL [R1+0x98], R21 ;  /* 0x0000981501007387 */ /* 0x000fe20000100800 */
[C---:B------:R-:W-:Y:S02]  /*c690*/  SEL R35, R115.reuse, R37, !P1 ;  /* 0x0000002573237207 */ /* 0x040fe40004800000 */
[C---:B------:R-:W-:Y:S01]  /*c6a0*/  SEL R38, R115.reuse, R55, !P1 ;  /* 0x0000003773267207 */ /* 0x040fe20004800000 */
[----:B------:R-:W-:Y:S01]  /*c6b0*/  STL [R1+0x94], R20 ;  /* 0x0000941401007387 */ /* 0x000fe20000100800 */
[----:B------:R-:W-:-:S03]  /*c6c0*/  SEL R37, R115, R56, !P1 ;  /* 0x0000003873257207 */ /* 0x000fc60004800000 */
[----:B------:R-:W-:Y:S04]  /*c6d0*/  STL [R1+0x90], R19 ;  /* 0x0000901301007387 */ /* 0x000fe80000100800 */
[----:B------:R1:W-:Y:S04]  /*c6e0*/  STL [R1+0x8c], R39 ;  /* 0x00008c2701007387 */ /* 0x0003e80000100800 */
[----:B------:R1:W-:Y:S04]  /*c6f0*/  STL [R1+0x88], R38 ;  /* 0x0000882601007387 */ /* 0x0003e80000100800 */
[----:B------:R1:W-:Y:S02]  /*c700*/  STL [R1+0x84], R37 ;  /* 0x0000842501007387 */ /* 0x0003e40000100800 */
[----:B-1----:R-:W-:-:S02]  /*c710*/  SEL R39, R115, R57, !P1 ;  /* 0x0000003973277207 */ /* 0x002fc40004800000 */
        /* <DEDUP_REMOVED lines=40> */
[----:B------:R2:W-:Y:S01]  /*c9a0*/  STL [R1+0x44], R37 ;  /* 0x0000442501007387 */ /* 0x0005e20000100800 */
[C---:B-1----:R-:W-:Y:S02]  /*c9b0*/  SEL R39, R115.reuse, R78, !P1 ;  /* 0x0000004e73277207 */ /* 0x042fe40004800000 */
[----:B------:R-:W-:-:S03]  /*c9c0*/  SEL R38, R115, R79, !P1 ;  /* 0x0000004f73267207 */ /* 0x000fc60004800000 */
[----:B------:R1:W-:Y:S01]  /*c9d0*/  STL [R1+0x40], R39 ;  /* 0x0000402701007387 */ /* 0x0003e20000100800 */
[----:B--2---:R-:W-:-:S03]  /*c9e0*/  SEL R37, R115, R80, !P1 ;  /* 0x0000005073257207 */ /* 0x004fc60004800000 */
[----:B------:R2:W-:Y:S04]  /*c9f0*/  STL [R1+0x38], R38 ;  /* 0x0000382601007387 */ /* 0x0005e80000100800 */
[----:B------:R3:W-:Y:S01]  /*ca00*/  STL [R1+0x30], R37 ;  /* 0x0000302501007387 */ /* 0x0007e20000100800 */
[C---:B-1----:R-:W-:Y:S02]  /*ca10*/  SEL R39, R115.reuse, R81, !P1 ;  /* 0x0000005173277207 */ /* 0x042fe40004800000 */
[----:B--2---:R-:W-:-:S03]  /*ca20*/  SEL R38, R115, R82, !P1 ;  /* 0x0000005273267207 */ /* 0x004fc60004800000 */
[----:B------:R1:W-:Y:S01]  /*ca30*/  STL [R1+0x2c], R39 ;  /* 0x00002c2701007387 */ /* 0x0003e20000100800 */
[----:B---3--:R-:W-:-:S03]  /*ca40*/  SEL R37, R115, R83, !P1 ;  /* 0x0000005373257207 */ /* 0x008fc60004800000 */
        /* <DEDUP_REMOVED lines=10> */
[----:B------:R-:W-:Y:S01]  /*caf0*/  STL [R1+0x8], R39 ;  /* 0x0000082701007387 */ /* 0x000fe20000100800 */
[----:B---3--:R-:W-:-:S03]  /*cb00*/  SEL R37, R115, R89, !P1 ;  /* 0x0000005973257207 */ /* 0x008fc60004800000 */
[----:B------:R-:W-:Y:S04]  /*cb10*/  STL [R1+0x4], R38 ;  /* 0x0000042601007387 */ /* 0x000fe80000100800 */
[----:B------:R1:W-:Y:S01]  /*cb20*/  STL [R1], R37 ;  /* 0x0000002501007387 */ /* 0x0003e20000100800 */
[----:B------:R-:W-:Y:S01]  /*cb30*/  VIADD R116, R116, 0xfffffff5 ;  /* 0xfffffff574747836 */ /* 0x000fe20000000000 */
[----:B------:R-:W-:Y:S01]  /*cb40*/  @!P3 IADD3 R3, -R3, RZ, RZ ;  /* 0x000000ff0303b210 */ /* 0x000fe20007ffe1ff */
[----:B------:R-:W-:Y:S01]  /*cb50*/  @!P4 IMAD.MOV R5, RZ, RZ, -R5 ;  /* 0x000000ffff05c224 */ /* 0x000fe200078e0a05 */
[C---:B------:R-:W-:Y:S01]  /*cb60*/  SEL R36, R115.reuse, R36, !P1 ;  /* 0x0000002473247207 */ /* 0x040fe20004800000 */
[----:B------:R-:W-:Y:S01]  /*cb70*/  @!P5 IMAD.MOV R4, RZ, RZ, -R4 ;  /* 0x000000ffff04d224 */ /* 0x000fe200078e0a04 */
[C---:B------:R-:W-:Y:S01]  /*cb80*/  SEL R32, R115.reuse, R40, !P1 ;  /* 0x0000002873207207 */ /* 0x040fe20004800000 */
[----:B------:R-:W-:Y:S01]  /*cb90*/  @!P0 IMAD.MOV R2, RZ, RZ, -R2 ;  /* 0x000000ffff028224 */ /* 0x000fe200078e0a02 */
[C---:B------:R-:W-:Y:S01]  /*cba0*/  SEL R31, R115.reuse, R41, !P1 ;  /* 0x00000029731f7207 */ /* 0x040fe20004800000 */
[----:B------:R-:W-:Y:S01]  /*cbb0*/  @!P2 IMAD.MOV R0, RZ, RZ, -R0 ;  /* 0x000000ffff00a224 */ /* 0x000fe200078e0a00 */
[----:B------:R-:W-:-:S02]  /*cbc0*/  SEL R30, R115, R42, !P1 ;  /* 0x0000002a731e7207 */ /* 0x000fc40004800000 */
[C---:B------:R-:W-:Y:S02]  /*cbd0*/  SEL R29, R115.reuse, R43, !P1 ;  /* 0x0000002b731d7207 */ /* 0x040fe40004800000 */
[C---:B------:R-:W-:Y:S02]  /*cbe0*/  SEL R28, R115.reuse, R44, !P1 ;  /* 0x0000002c731c7207 */ /* 0x040fe40004800000 */
[C---:B------:R-:W-:Y:S02]  /*cbf0*/  SEL R27, R115.reuse, R45, !P1 ;  /* 0x0000002d731b7207 */ /* 0x040fe40004800000 */
[C---:B------:R-:W-:Y:S02]  /*cc00*/  SEL R26, R115.reuse, R46, !P1 ;  /* 0x0000002e731a7207 */ /* 0x040fe40004800000 */
[C---:B------:R-:W-:Y:S02]  /*cc10*/  SEL R25, R115.reuse, R47, !P1 ;  /* 0x0000002f73197207 */ /* 0x040fe40004800000 */
        /* <DEDUP_REMOVED lines=163> */
[C---:B------:R-:W-:Y:S01]  /*d650*/  SEL R85, R115.reuse, R8, !P1 ;  /* 0x0000000873557207 */ /* 0x040fe20004800000 */
[----:B-1----:R-:W1:Y:S01]  /*d660*/  S2R R37, SR_TID.X ;  /* 0x0000000000257919 */ /* 0x002e620000002100 */
[----:B------:R-:W-:Y:S01]  /*d670*/  ULDC UR4, c[0x0][0x23c] ;  /* 0x00008f0000047ab9 */ /* 0x000fe20000000800 */
[----:B------:R-:W-:Y:S01]  /*d680*/  SEL R86, R115, R7, !P1 ;  /* 0x0000000773567207 */ /* 0x000fe20004800000 */
[----:B------:R-:W-:Y:S01]  /*d690*/  ULDC UR34, c[0x0][0x240] ;  /* 0x0000900000227ab9 */ /* 0x000fe20000000800 */
[----:B------:R-:W-:Y:S01]  /*d6a0*/  STL [R1+0x2cb8], R245 ;  /* 0x002cb8f501007387 */ /* 0x000fe20000100800 */
[----:B------:R-:W-:Y:S01]  /*d6b0*/  ULDC UR35, c[0x0][0x240] ;  /* 0x0000900000237ab9 */ /* 0x000fe20000000800 */
[----:B------:R-:W-:Y:S01]  /*d6c0*/  ULDC UR36, c[0x0][0x240] ;  /* 0x0000900000247ab9 */ /* 0x000fe20000000800 */
        /* <DEDUP_REMOVED lines=26> */
[----:B-1----:R-:W-:Y:S01]  /*d870*/  LOP3.LUT R37, R37, 0x7f, RZ, 0xc0, !PT ;  /* 0x0000007f25257812 */ /* 0x002fe200078ec0ff */
[----:B------:R-:W-:Y:S01]  /*d880*/  ULDC UR56, c[0x0][0x240] ;  /* 0x0000900000387ab9 */ /* 0x000fe20000000800 */
[C---:B------:R-:W-:Y:S01]  /*d890*/  SEL R87, R115.reuse, R5, !P1 ;  /* 0x0000000573577207 */ /* 0x040fe20004800000 */
[----:B------:R-:W-:Y:S01]  /*d8a0*/  STL [R1+0x2c98], R6 ;  /* 0x002c980601007387 */ /* 0x000fe20000100800 */
[----:B------:R-:W-:Y:S01]  /*d8b0*/  SEL R88, R115, R4, !P1 ;  /* 0x0000000473587207 */ /* 0x000fe20004800000 */
[----:B------:R-:W-:Y:S01]  /*d8c0*/  IMAD R7, R37, UR4, RZ ;  /* 0x0000000425077c24 */ /* 0x000fe2000f8e02ff */
[----:B------:R-:W-:Y:S01]  /*d8d0*/  ULDC.64 UR4, c[0x0][0x218] ;  /* 0x0000860000047ab9 */ /* 0x000fe20000000a00 */
[----:B------:R-:W-:Y:S01]  /*d8e0*/  STL [R1+0x2c94], R157 ;  /* 0x002c949d01007387 */ /* 0x000fe20000100800 */
[----:B------:R-:W-:Y:S01]  /*d8f0*/  SEL R89, R115, R3, !P1 ;  /* 0x0000000373597207 */ /* 0x000fe20004800000 */
[----:B------:R-:W-:Y:S01]  /*d900*/  ULDC UR57, c[0x0][0x240] ;  /* 0x0000900000397ab9 */ /* 0x000fe20000000800 */
[----:B------:R-:W-:Y:S01]  /*d910*/  LEA R236, P2, R7, UR4, 0x2 ;  /* 0x0000000407ec7c11 */ /* 0x000fe2000f8410ff */
[----:B----4-:R-:W-:Y:S01]  /*d920*/  STL [R1+0x2c90], R155 ;  /* 0x002c909b01007387 */ /* 0x010fe20000100800 */
[C---:B------:R-:W-:Y:S01]  /*d930*/  SEL R90, R115.reuse, R2, !P1 ;  /* 0x00000002735a7207 */ /* 0x040fe20004800000 */
[----:B------:R-:W-:Y:S01]  /*d940*/  ULDC UR58, c[0x0][0x240] ;  /* 0x00009000003a7ab9 */ /* 0x000fe20000000800 */
[----:B------:R-:W-:Y:S01]  /*d950*/  SEL R115, R115, R0, !P1 ;  /* 0x0000000073737207 */ /* 0x000fe20004800000 */
[----:B------:R-:W-:Y:S01]  /*d960*/  STL.64 [R1+0x2b98], R152 ;  /* 0x002b989801007387 */ /* 0x000fe20000100a00 */
[----:B------:R-:W-:Y:S01]  /*d970*/  LEA.HI.X.SX32 R0, R7, UR5, 0x2, P2 ;  /* 0x0000000507007c11 */ /* 0x000fe200090f16ff */
[----:B------:R-:W-:Y:S01]  /*d980*/  ULDC UR59, c[0x0][0x240] ;  /* 0x00009000003b7ab9 */ /* 0x000fe20000000800 */
[----:B------:R-:W-:Y:S01]  /*d990*/  ULDC UR60, c[0x0][0x240] ;  /* 0x00009000003c7ab9 */ /* 0x000fe20000000800 */
[----:B------:R-:W2:Y:S01]  /*d9a0*/  LDL.LU R40, [R1+0x120] ;  /* 0x0001200001287983 */ /* 0x000ea20000300800 */
[----:B------:R-:W-:Y:S01]  /*d9b0*/  ULDC UR5, c[0x0][0x240] ;  /* 0x0000900000057ab9 */ /* 0x000fe20000000800 */
[----:B------:R-:W-:Y:S01]  /*d9c0*/  ULDC UR7, c[0x0][0x240] ;  /* 0x0000900000077ab9 */ /* 0x000fe20000000800 */
[----:B------:R-:W-:Y:S01]  /*d9d0*/  ULDC UR8, c[0x0][0x240] ;  /* 0x0000900000087ab9 */ /* 0x000fe20000000800 */
[----:B------:R-:W3:Y:S01]  /*d9e0*/  LDL.LU R39, [R1+0x11c] ;  /* 0x00011c0001277983 */ /* 0x000ee20000300800 */
[----:B------:R-:W-:Y:S01]  /*d9f0*/  ISETP.GE.U32.AND P0, PT, R116, 0x7fffff76, PT ;  /* 0x7fffff767400780c */ /* 0x000fe20003f06070 */
[----:B------:R-:W-:Y:S01]  /*da00*/  ULDC UR9, c[0x0][0x240] ;  /* 0x0000900000097ab9 */ /* 0x000fe20000000800 */
[----:B------:R-:W-:Y:S01]  /*da10*/  ULDC UR11, c[0x0][0x240] ;  /* 0x00009000000b7ab9 */ /* 0x000fe20000000800 */
[----:B------:R-:W4:Y:S01]  /*da20*/  LDL.LU R45, [R1+0x118] ;  /* 0x00011800012d7983 */ /* 0x000f220000300800 */
[----:B------:R-:W-:Y:S01]  /*da30*/  ULDC UR6, c[0x0][0x240] ;  /* 0x0000900000067ab9 */ /* 0x000fe20000000800 */
        /* <DEDUP_REMOVED lines=31> */
[----:B--2---:R-:W-:Y:S01]  /*dc30*/  IMAD R83, R40, UR34, RZ ;  /* 0x0000002228537c24 */ /* 0x004fe2000f8e02ff */
[----:B------:R-:W-:-:S02]  /*dc40*/  ULDC UR34, c[0x0][0x240] ;  /* 0x0000900000227ab9 */ /* 0x000fc40000000800 */
[----:B------:R-:W2:Y:S01]  /*dc50*/  LDL.LU R40, [R1+0xf4] ;  /* 0x0000f40001287983 */ /* 0x000ea20000300800 */
[----:B---3--:R-:W-:Y:S01]  /*dc60*/  IMAD R80, R39, UR35, RZ ;  /* 0x0000002327507c24 */ /* 0x008fe2000f8e02ff */
[----:B------:R-:W-:Y:S02]  /*dc70*/  ULDC UR35, c[0x0][0x240] ;  /* 0x0000900000237ab9 */ /* 0x000fe40000000800 */
[----:B------:R-:W3:Y:S01]  /*dc80*/  LDL.LU R39, [R1+0xf0] ;  /* 0x0000f00001277983 */ /* 0x000ee20000300800 */
[----:B----4-:R-:W-:Y:S01]  /*dc90*/  IMAD R77, R45, UR36, RZ ;  /* 0x000000242d4d7c24 */ /* 0x010fe2000f8e02ff */
[----:B------:R-:W-:Y:S02]  /*dca0*/  ULDC UR36, c[0x0][0x240] ;  /* 0x0000900000247ab9 */ /* 0x000fe40000000800 */
[----:B------:R-:W4:Y:S01]  /*dcb0*/  LDL.LU R45, [R1+0xec] ;  /* 0x0000ec00012d7983 */ /* 0x000f220000300800 */
[----:B------:R-:W-:Y:S01]  /*dcc0*/  IMAD R74, R38, UR37, RZ ;  /* 0x00000025264a7c24 */ /* 0x000fe2000f8e02ff */
[----:B------:R-:W-:-:S02]  /*dcd0*/  ULDC UR37, c[0x0][0x240] ;  /* 0x0000900000257ab9 */ /* 0x000fc40000000800 */
[----:B------:R-:W4:Y:S01]  /*dce0*/  LDL.LU R38, [R1+0xe8] ;  /* 0x0000e80001267983 */ /* 0x000f220000300800 */
[----:B------:R-:W-:Y:S01]  /*dcf0*/  IMAD R71, R37, UR38, RZ ;  /* 0x0000002625477c24 */ /* 0x000fe2000f8e02ff */
[----:B------:R-:W-:Y:S02]  /*dd00*/  ULDC UR38, c[0x0][0x240] ;  /* 0x0000900000267ab9 */ /* 0x000fe40000000800 */
[----:B------:R-:W4:Y:S01]  /*dd10*/  LDL.LU R37, [R1+0xe4] ;  /* 0x0000e40001257983 */ /* 0x000f220000300800 */
[----:B------:R-:W-:Y:S01]  /*dd20*/  IMAD R68, R44, UR40, RZ ;  /* 0x000000282c447c24 */ /* 0x000fe2000f8e02ff */
        /* <DEDUP_REMOVED lines=10> */
[----:B------:R-:W-:Y:S01]  /*ddd0*/  STL.64 [R1+0x2d18], R66 ;  /* 0x002d184201007387 */ /* 0x000fe20000100a00 */
[----:B------:R-:W-:Y:S01]  /*dde0*/  IMAD R63, R46, UR44, RZ ;  /* 0x0000002c2e3f7c24 */ /* 0x000fe2000f8e02ff */
[----:B------:R-:W-:-:S02]  /*ddf0*/  ULDC UR44, c[0x0][0x240] ;  /* 0x00009000002c7ab9 */ /* 0x000fc40000000800 */
[----:B------:R-:W4:Y:S01]  /*de00*/  LDL.LU R41, [R1+0xd4] ;  /* 0x0000d40001297983 */ /* 0x000f220000300800 */
[----:B------:R-:W-:Y:S01]  /*de10*/  IMAD R69, R47, UR39, RZ ;  /* 0x000000272f457c24 */ /* 0x000fe2000f8e02ff */
[----:B------:R-:W-:Y:S01]  /*de20*/  ULDC UR39, c[0x0][0x240] ;  /* 0x0000900000277ab9 */ /* 0x000fe20000000800 */
[----:B--2---:R-:W-:Y:S01]  /*de30*/  IMAD R62, R40, UR45, RZ ;  /* 0x0000002d283e7c24 */ /* 0x004fe2000f8e02ff */
[----:B------:R-:W-:Y:S01]  /*de40*/  ULDC UR45, c[0x0][0x240] ;  /* 0x00009000002d7ab9 */ /* 0x000fe20000000800 */
[----:B------:R-:W2:Y:S01]  /*de50*/  LDL.LU R40, [R1+0xd0] ;  /* 0x0000d00001287983 */ /* 0x000ea20000300800 */
[----:B---3--:R-:W-:Y:S01]  /*de60*/  IMAD R61, R39, UR46, RZ ;  /* 0x0000002e273d7c24 */ /* 0x008fe2000f8e02ff */
[----:B------:R-:W-:Y:S01]  /*de70*/  ULDC UR46, c[0x0][0x240] ;  /* 0x00009000002e7ab9 */ /* 0x000fe20000000800 */
[----:B----4-:R-:W-:Y:S01]  /*de80*/  IMAD R60, R45, UR47, RZ ;  /* 0x0000002f2d3c7c24 */ /* 0x010fe2000f8e02ff */
[----:B------:R-:W-:Y:S01]  /*de90*/  STL.64 [R1+0x2d08], R62 ;  /* 0x002d083e01007387 */ /* 0x000fe20000100a00 */
[----:B------:R-:W-:Y:S01]  /*dea0*/  ULDC UR47, c[0x0][0x240] ;  /* 0x00009000002f7ab9 */ /* 0x000fe20000000800 */
[----:B------:R-:W-:-:S02]  /*deb0*/  IMAD R59, R38, UR48, RZ ;  /* 0x00000030263b7c24 */ /* 0x000fc4000f8e02ff */
[----:B------:R-:W3:Y:S01]  /*dec0*/  LDL.LU R39, [R1+0xcc] ;  /* 0x0000cc0001277983 */ /* 0x000ee20000300800 */
[----:B------:R-:W-:Y:S01]  /*ded0*/  ULDC UR48, c[0x0][0x240] ;  /* 0x0000900000307ab9 */ /* 0x000fe20000000800 */
[----:B------:R-:W-:Y:S02]  /*dee0*/  IMAD R58, R37, UR49, RZ ;  /* 0x00000031253a7c24 */ /* 0x000fe4000f8e02ff */
[----:B------:R1:W-:Y:S01]  /*def0*/  STL.64 [R1+0x2cf0], R60 ;  /* 0x002cf03c01007387 */ /* 0x0003e20000100a00 */
[----:B------:R-:W-:-:S03]  /*df00*/  ULDC UR49, c[0x0][0x240] ;  /* 0x0000900000317ab9 */ /* 0x000fc60000000800 */
[----:B------:R-:W4:Y:S01]  /*df10*/  LDL.LU R38, [R1+0xc8] ;  /* 0x0000c80001267983 */ /* 0x000f220000300800 */
[----:B------:R-:W-:-:S03]  /*df20*/  IMAD R57, R44, UR50, RZ ;  /* 0x000000322c397c24 */ /* 0x000fc6000f8e02ff */
[----:B------:R-:W4:Y:S01]  /*df30*/  LDL.LU R37, [R1+0xc4] ;  /* 0x0000c40001257983 */ /* 0x000f220000300800 */
[----:B------:R-:W-:Y:S01]  /*df40*/  ULDC UR50, c[0x0][0x240] ;  /* 0x0000900000327ab9 */ /* 0x000fe20000000800 */
[----:B------:R-:W-:Y:S02]  /*df50*/  IMAD R56, R43, UR51, RZ ;  /* 0x000000332b387c24 */ /* 0x000fe4000f8e02ff */
[----:B------:R-:W-:Y:S01]  /*df60*/  STL.64 [R1+0x2ce8], R58 ;  /* 0x002ce83a01007387 */ /* 0x000fe20000100a00 */
[----:B------:R-:W-:-:S03]  /*df70*/  ULDC UR51, c[0x0][0x240] ;  /* 0x0000900000337ab9 */ /* 0x000fc60000000800 */
[----:B------:R-:W4:Y:S04]  /*df80*/  LDL.LU R49, [R1+0xc0] ;  /* 0x0000c00001317983 */ /* 0x000f280000300800 */
[----:B------:R-:W4:Y:S04]  /*df90*/  LDL.LU R48, [R1+0xbc] ;  /* 0x0000bc0001307983 */ /* 0x000f280000300800 */
[----:B------:R-:W4:Y:S04]  /*dfa0*/  LDL.LU R47, [R1+0xb8] ;  /* 0x0000b800012f7983 */ /* 0x000f280000300800 */
[----:B------:R-:W-:Y:S04]  /*dfb0*/  STL.64 [R1+0x2ce0], R56 ;  /* 0x002ce03801007387 */ /* 0x000fe80000100a00 */
[----:B------:R-:W4:Y:S04]  /*dfc0*/  LDL.LU R46, [R1+0xb4] ;  /* 0x0000b400012e7983 */ /* 0x000f280000300800 */
[----:B------:R-:W4:Y:S04]  /*dfd0*/  LDL.LU R45, [R1+0xb0] ;  /* 0x0000b000012d7983 */ /* 0x000f280000300800 */
[----:B------:R-:W4:Y:S01]  /*dfe0*/  LDL.LU R44, [R1+0xac] ;  /* 0x0000ac00012c7983 */ /* 0x000f220000300800 */
[----:B------:R-:W-:Y:S01]  /*dff0*/  IMAD R55, R42, UR52, RZ ;  /* 0x000000342a377c24 */ /* 0x000fe2000f8e02ff */
[----:B------:R-:W-:Y:S01]  /*e000*/  ULDC UR52, c[0x0][0x240] ;  /* 0x0000900000347ab9 */ /* 0x000fe20000000800 */
[----:B------:R-:W-:Y:S01]  /*e010*/  IMAD R54, R41, UR53, RZ ;  /* 0x0000003529367c24 */ /* 0x000fe2000f8e02ff */
[----:B------:R-:W-:-:S04]  /*e020*/  ULDC UR53, c[0x0][0x240] ;  /* 0x0000900000357ab9 */ /* 0x000fc80000000800 */
[----:B------:R-:W-:Y:S04]  /*e030*/  STL.64 [R1+0x2cd0], R54 ;  /* 0x002cd03601007387 */ /* 0x000fe80000100a00 */
[----:B------:R-:W4:Y:S04]  /*e040*/  LDL.LU R43, [R1+0xa8] ;  /* 0x0000a800012b7983 */ /* 0x000f280000300800 */
[----:B------:R-:W4:Y:S04]  /*e050*/  LDL.LU R42, [R1+0xa4] ;  /* 0x0000a400012a7983 */ /* 0x000f280000300800 */
[----:B------:R-:W4:Y:S01]  /*e060*/  LDL.LU R41, [R1+0xa0] ;  /* 0x0000a00001297983 */ /* 0x000f220000300800 */
[----:B--2---:R-:W-:Y:S01]  /*e070*/  IMAD R53, R40, UR54, RZ ;  /* 0x0000003628357c24 */ /* 0x004fe2000f8e02ff */
[----:B------:R-:W-:-:S02]  /*e080*/  ULDC UR54, c[0x0][0x240] ;  /* 0x0000900000367ab9 */ /* 0x000fc40000000800 */
[----:B------:R-:W2:Y:S01]  /*e090*/  LDL.LU R40, [R1+0x9c] ;  /* 0x00009c0001287983 */ /* 0x000ea20000300800 */
[----:B---3--:R-:W-:Y:S01]  /*e0a0*/  IMAD R52, R39, UR55, RZ ;  /* 0x0000003727347c24 */ /* 0x008fe2000f8e02ff */
[----:B------:R-:W-:-:S04]  /*e0b0*/  ULDC UR55, c[0x0][0x240] ;  /* 0x0000900000377ab9 */ /* 0x000fc80000000800 */
[----:B------:R-:W-:Y:S01]  /*e0c0*/  STL.64 [R1+0x2cc8], R52 ;  /* 0x002cc83401007387 */ /* 0x000fe20000100a00 */
[----:B----4-:R-:W-:-:S03]  /*e0d0*/  IMAD R51, R38, UR56, RZ ;  /* 0x0000003826337c24 */ /* 0x010fc6000f8e02ff */
[----:B------:R-:W3:Y:S01]  /*e0e0*/  LDL.LU R39, [R1+0x98] ;  /* 0x0000980001277983 */ /* 0x000ee20000300800 */
[----:B------:R-:W-:Y:S01]  /*e0f0*/  ULDC UR56, c[0x0][0x240] ;  /* 0x0000900000387ab9 */ /* 0x000fe20000000800 */
[----:B------:R-:W-:Y:S02]  /*e100*/  IMAD R50, R37, UR57, RZ ;  /* 0x0000003925327c24 */ /* 0x000fe4000f8e02ff */
[----:B------:R-:W4:Y:S01]  /*e110*/  LDL.LU R38, [R1+0x94] ;  /* 0x0000940001267983 */ /* 0x000f220000300800 */
[----:B------:R-:W-:-:S03]  /*e120*/  ULDC UR57, c[0x0][0x240] ;  /* 0x0000900000397ab9 */ /* 0x000fc60000000800 */
[----:B------:R-:W4:Y:S01]  /*e130*/  LDL.LU R37, [R1+0x90] ;  /* 0x0000900001257983 */ /* 0x000f220000300800 */
[----:B------:R-:W-:Y:S02]  /*e140*/  IMAD R49, R49, UR58, RZ ;  /* 0x0000003a31317c24 */ /* 0x000fe4000f8e02ff */
[----:B------:R-:W-:Y:S01]  /*e150*/  IMAD R48, R48, UR59, RZ ;  /* 0x0000003b30307c24 */ /* 0x000fe2000f8e02ff */
[----:B------:R-:W-:Y:S01]  /*e160*/  STL.64 [R1+0x2cc0], R50 ;  /* 0x002cc03201007387 */ /* 0x000fe20000100a00 */
[----:B------:R-:W-:Y:S01]  /*e170*/  ULDC UR59, c[0x0][0x240] ;  /* 0x00009000003b7ab9 */ /* 0x000fe20000000800 */
[----:B------:R-:W-:Y:S01]  /*e180*/  ULDC UR58, c[0x0][0x240] ;  /* 0x00009000003a7ab9 */ /* 0x000fe20000000800 */
[----:B------:R-:W-:Y:S01]  /*e190*/  IMAD R47, R47, UR60, RZ ;  /* 0x0000003c2f2f7c24 */ /* 0x000fe2000f8e02ff */
[----:B------:R-:W-:Y:S01]  /*e1a0*/  STL.64 [R1+0x2cd8], R48 ;  /* 0x002cd83001007387 */ /* 0x000fe20000100a00 */
[----:B------:R-:W-:Y:S01]  /*e1b0*/  ULDC UR60, c[0x0][0x240] ;  /* 0x00009000003c7ab9 */ /* 0x000fe20000000800 */
[----:B------:R-:W-:Y:S01]  /*e1c0*/  IMAD R46, R46, UR5, RZ ;  /* 0x000000052e2e7c24 */ /* 0x000fe2000f8e02ff */
[----:B-1----:R-:W-:Y:S01]  /*e1d0*/  LEA R60, P1, R77, R236, 0x2 ;  /* 0x000000ec4d3c7211 */ /* 0x002fe200078210ff */
[----:B------:R-:W-:Y:S01]  /*e1e0*/  ULDC UR5, c[0x0][0x240] ;  /* 0x0000900000057ab9 */ /* 0x000fe20000000800 */
[----:B------:R-:W-:-:S02]  /*e1f0*/  IMAD R45, R45, UR7, RZ ;  /* 0x000000072d2d7c24 */ /* 0x000fc4000f8e02ff */
[----:B------:R1:W-:Y:S01]  /*e200*/  STL.64 [R1+0x2cf8], R46 ;  /* 0x002cf82e01007387 */ /* 0x0003e20000100a00 */
[----:B------:R-:W-:-:S03]  /*e210*/  IMAD R44, R44, UR8, RZ ;  /* 0x000000082c2c7c24 */ /* 0x000fc6000f8e02ff */
[----:B------:R-:W-:Y:S01]  /*e220*/  STL [R1+0x2d10], R47 ;  /* 0x002d102f01007387 */ /* 0x000fe20000100800 */
[----:B------:R-:W-:Y:S01]  /*e230*/  ULDC UR8, c[0x0][0x240] ;  /* 0x0000900000087ab9 */ /* 0x000fe20000000800 */
[----:B------:R-:W-:Y:S02]  /*e240*/  IMAD R43, R43, UR9, RZ ;  /* 0x000000092b2b7c24 */ /* 0x000fe4000f8e02ff */
[----:B------:R1:W-:Y:S01]  /*e250*/  STL.64 [R1+0x2d00], R44 ;  /* 0x002d002c01007387 */ /* 0x0003e20000100a00 */
[----:B------:R-:W-:Y:S01]  /*e260*/  ULDC UR9, c[0x0][0x240] ;  /* 0x0000900000097ab9 */ /* 0x000fe20000000800 */
[----:B------:R-:W-:Y:S02]  /*e270*/  IMAD R41, R41, UR6, RZ ;  /* 0x0000000629297c24 */ /* 0x000fe4000f8e02ff */
[----:B------:R-:W4:Y:S01]  /*e280*/  LDL.LU R18, [R1+0x8c] ;  /* 0x00008c0001127983 */ /* 0x000f220000300800 */
[----:B------:R-:W-:Y:S01]  /*e290*/  ULDC UR6, c[0x0][0x240] ;  /* 0x0000900000067ab9 */ /* 0x000fe20000000800 */
[----:B------:R-:W-:Y:S01]  /*e2a0*/  LEA.HI.X.SX32 R61, R77, R0, 0x2, P1 ;  /* 0x000000004d3d7211 */ /* 0x000fe200008f16ff */
[----:B------:R-:W-:Y:S01]  /*e2b0*/  ULDC UR7, c[0x0][0x240] ;  /* 0x0000900000077ab9 */ /* 0x000fe20000000800 */
[----:B------:R-:W4:Y:S04]  /*e2c0*/  LDL.LU R17, [R1+0x88] ;  /* 0x0000880001117983 */ /* 0x000f280000300800 */
        /* <DEDUP_REMOVED lines=9> */
[----:B------:R-:W2:Y:S04]  /*e360*/  LDL.LU R6, [R1+0x60] ;  /* 0x0000600001067983 */ /* 0x000ea80000300800 */
[----:B------:R-:W3:Y:S04]  /*e370*/  LDL.LU R158, [R1+0x5c] ;  /* 0x00005c00019e7983 */ /* 0x000ee80000300800 */
        /* <DEDUP_REMOVED lines=13> */
[----:B------:R-:W4:Y:S01]  /*e450*/  LDL.LU R157, [R1+0x30] ;  /* 0x00003000019d7983 */ /* 0x000f220000300800 */
[----:B--2---:R-:W-:-:S02]  /*e460*/  IMAD R7, R6, UR44, RZ ;  /* 0x0000002c06077c24 */ /* 0x004fc4000f8e02ff */
[----:B------:R-:W-:Y:S01]  /*e470*/  IMAD R40, R40, UR11, RZ ;  /* 0x0000000b28287c24 */ /* 0x000fe2000f8e02ff */
[----:B------:R-:W2:Y:S01]  /*e480*/  LDL.LU R6, [R1+0x2c] ;  /* 0x00002c0001067983 */ /* 0x000ea20000300800 */
[----:B---3--:R-:W-:Y:S01]  /*e490*/  IMAD R5, R158, UR45, RZ ;  /* 0x0000002d9e057c24 */ /* 0x008fe2000f8e02ff */
[----:B------:R-:W-:Y:S01]  /*e4a0*/  ULDC UR11, c[0x0][0x240] ;  /* 0x00009000000b7ab9 */ /* 0x000fe20000000800 */
[----:B------:R-:W-:Y:S01]  /*e4b0*/  IMAD R39, R39, UR12, RZ ;  /* 0x0000000c27277c24 */ /* 0x000fe2000f8e02ff */
[----:B------:R-:W3:Y:S01]  /*e4c0*/  LDL.LU R158, [R1+0x28] ;  /* 0x00002800019e7983 */ /* 0x000ee20000300800 */
[----:B----4-:R-:W-:Y:S01]  /*e4d0*/  IMAD R4, R239, UR46, RZ ;  /* 0x0000002eef047c24 */ /* 0x010fe2000f8e02ff */
[----:B------:R-:W-:Y:S01]  /*e4e0*/  ULDC UR12, c[0x0][0x240] ;  /* 0x00009000000c7ab9 */ /* 0x000fe20000000800 */
[----:B-1----:R-:W-:Y:S01]  /*e4f0*/  LEA R46, P2, R71, R236, 0x2 ;  /* 0x000000ec472e7211 */ /* 0x002fe200078410ff */
[----:B------:R-:W4:Y:S01]  /*e500*/  LDL.LU R239, [R1+0x20] ;  /* 0x0000200001ef7983 */ /* 0x000f220000300800 */
[----:B------:R-:W-:Y:S01]  /*e510*/  IMAD R3, R238, UR47, RZ ;  /* 0x0000002fee037c24 */ /* 0x000fe2000f8e02ff */
[----:B------:R-:W-:Y:S01]  /*e520*/  ULDC UR44, c[0x0][0x240] ;  /* 0x00009000002c7ab9 */ /* 0x000fe20000000800 */
[----:B------:R-:W-:Y:S01]  /*e530*/  IMAD R2, R241, UR48, RZ ;  /* 0x00000030f1027c24 */ /* 0x000fe2000f8e02ff */
[----:B------:R-:W4:Y:S01]  /*e540*/  LDL.LU R238, [R1+0x1c] ;  /* 0x00001c0001ee7983 */ /* 0x000f220000300800 */
[----:B------:R-:W-:-:S03]  /*e550*/  IMAD R116, R240, UR49, RZ ;  /* 0x00000031f0747c24 */ /* 0x000fc6000f8e02ff */
        /* <DEDUP_REMOVED lines=8> */
[----:B------:R-:W4:Y:S01]  /*e5e0*/  LDL.LU R245, [R1] ;  /* 0x0000000001f57983 */ /* 0x000f220000300800 */
[----:B------:R-:W-:Y:S01]  /*e5f0*/  ULDC UR59, c[0x0][0x240] ;  /* 0x00009000003b7ab9 */ /* 0x000fe20000000800 */
[----:B------:R-:W-:Y:S01]  /*e600*/  IMAD R49, R153, UR57, RZ ;  /* 0x0000003999317c24 */ /* 0x000fe2000f8e02ff */
[----:B------:R-:W-:Y:S01]  /*e610*/  ULDC UR57, c[0x0][0x240] ;  /* 0x0000900000397ab9 */ /* 0x000fe20000000800 */
[----:B------:R-:W1:Y:S01]  /*e620*/  S2R R157, SR_TID.X ;  /* 0x00000000009d7919 */ /* 0x000e620000002100 */
[----:B------:R-:W-:Y:S01]  /*e630*/  IMAD R139, R139, UR59, RZ ;  /* 0x0000003b8b8b7c24 */ /* 0x000fe2000f8e02ff */
[----:B------:R-:W-:Y:S01]  /*e640*/  ULDC UR59, c[0x0][0x240] ;  /* 0x00009000003b7ab9 */ /* 0x000fe20000000800 */
[----:B------:R-:W-:Y:S01]  /*e650*/  IMAD R57, R67, UR55, RZ ;  /* 0x0000003743397c24 */ /* 0x000fe2000f8e02ff */
[----:B------:R-:W-:Y:S01]  /*e660*/  ULDC UR55, c[0x0][0x240] ;  /* 0x0000900000377ab9 */ /* 0x000fe20000000800 */
[----:B------:R-:W-:Y:S01]  /*e670*/  IMAD R200, R200, UR59, RZ ;  /* 0x0000003bc8c87c24 */ /* 0x000fe2000f8e02ff */
[----:B------:R-:W-:Y:S01]  /*e680*/  ULDC UR59, c[0x0][0x240] ;  /* 0x00009000003b7ab9 */ /* 0x000fe20000000800 */
[----:B------:R-:W-:Y:S01]  /*e690*/  IMAD R137, R137, UR57, RZ ;  /* 0x0000003989897c24 */ /* 0x000fe2000f8e02ff */
[----:B------:R-:W-:Y:S01]  /*e6a0*/  ULDC UR57, c[0x0][0x240] ;  /* 0x0000900000397ab9 */ /* 0x000fe20000000800 */
[----:B------:R-:W-:Y:S01]  /*e6b0*/  IMAD R56, R66, UR54, RZ ;  /* 0x0000003642387c24 */ /* 0x000fe2000f8e02ff */
[----:B------:R-:W-:Y:S01]  /*e6c0*/  LEA R66, P5, R80, R236, 0x2 ;  /* 0x000000ec50427211 */ /* 0x000fe200078a10ff */
[----:B------:R-:W-:Y:S01]  /*e6d0*/  IMAD R135, R135, UR55, RZ ;  /* 0x0000003787877c24 */ /* 0x000fe2000f8e02ff */
[----:B------:R-:W-:Y:S01]  /*e6e0*/  ULDC UR55, c[0x0][0x240] ;  /* 0x0000900000377ab9 */ /* 0x000fe20000000800 */
[----:B------:R-:W-:Y:S01]  /*e6f0*/  IMAD R198, R198, UR57, RZ ;  /* 0x00000039c6c67c24 */ /* 0x000fe2000f8e02ff */
[----:B------:R-:W-:Y:S01]  /*e700*/  ULDC UR57, c[0x0][0x240] ;  /* 0x0000900000397ab9 */ /* 0x000fe20000000800 */
[----:B------:R-:W-:-:S02]  /*e710*/  IMAD R54, R155, UR58, RZ ;  /* 0x0000003a9b367c24 */ /* 0x000fc4000f8e02ff */
[----:B------:R-:W-:Y:S01]  /*e720*/  IMAD R48, R152, UR56, RZ ;  /* 0x0000003898307c24 */ /* 0x000fe2000f8e02ff */
[----:B------:R-:W4:Y:S01]  /*e730*/  LDL.LU R155, [R1+0x124] ;  /* 0x00012400019b7983 */ /* 0x000f220000300800 */
[----:B------:R-:W-:Y:S01]  /*e740*/  IMAD R196, R196, UR55, RZ ;  /* 0x00000037c4c47c24 */ /* 0x000fe2000f8e02ff */
[----:B------:R-:W-:Y:S01]  /*e750*/  ULDC UR55, c[0x0][0x240] ;  /* 0x0000900000377ab9 */ /* 0x000fe20000000800 */
[----:B------:R-:W-:Y:S01]  /*e760*/  IMAD R50, R63, UR53, RZ ;  /* 0x000000353f327c24 */ /* 0x000fe2000f8e02ff */
[----:B------:R-:W-:Y:S01]  /*e770*/  LEA.HI.X.SX32 R47, R71, R0, 0x2, P2 ;  /* 0x00000000472f7211 */ /* 0x000fe200010f16ff */
[----:B------:R-:W-:Y:S01]  /*e780*/  ULDC UR56, c[0x0][0x240] ;  /* 0x0000900000387ab9 */ /* 0x000fe20000000800 */
[----:B------:R-:W-:Y:S01]  /*e790*/  ULDC UR58, c[0x0][0x240] ;  /* 0x00009000003a7ab9 */ /* 0x000fe20000000800 */
[----:B--2---:R-:W-:Y:S01]  /*e7a0*/  IMAD R62, R6, UR60, RZ ;  /* 0x0000003c063e7c24 */ /* 0x004fe2000f8e02ff */
[----:B------:R-:W-:Y:S01]  /*e7b0*/  ULDC UR60, c[0x0][0x240] ;  /* 0x00009000003c7ab9 */ /* 0x000fe20000000800 */
[----:B-1----:R-:W-:Y:S01]  /*e7c0*/  LOP3.LUT R67, R157, 0x7f, RZ, 0xc0, !PT ;  /* 0x0000007f9d437812 */ /* 0x002fe200078ec0ff */
[----:B------:R-:W-:Y:S01]  /*e7d0*/  IMAD R140, R140, UR60, RZ ;  /* 0x0000003c8c8c7c24 */ /* 0x000fe2000f8e02ff */
[----:B------:R-:W-:Y:S01]  /*e7e0*/  ULDC UR60, c[0x0][0x240] ;  /* 0x00009000003c7ab9 */ /* 0x000fe20000000800 */
[----:B---3--:R-:W-:Y:S01]  /*e7f0*/  IMAD R63, R158, UR5, RZ ;  /* 0x000000059e3f7c24 */ /* 0x008fe2000f8e02ff */
        /* <DEDUP_REMOVED lines=9> */
[----:B----4-:R-:W-:Y:S01]  /*e890*/  IMAD R45, R238, UR8, RZ ;  /* 0x00000008ee2d7c24 */ /* 0x010fe2000f8e02ff */
        /* <DEDUP_REMOVED lines=17> */
[----:B------:R-:W-:Y:S01]  /*e9b0*/  LEA.HI.X.SX32 R87, R83, R0, 0x2, P6 ;  /* 0x0000000053577211 */ /* 0x000fe200030f16ff */
[----:B------:R-:W-:Y:S01]  /*e9c0*/  IMAD R147, R147, UR11, RZ ;  /* 0x0000000b93937c24 */ /* 0x000fe2000f8e02ff */
[----:B------:R-:W-:Y:S01]  /*e9d0*/  ULDC UR11, c[0x0][0x240] ;  /* 0x00009000000b7ab9 */ /* 0x000fe20000000800 */
[----:B------:R-:W-:Y:S01]  /*e9e0*/  IMAD R243, R84, UR57, RZ ;  /* 0x0000003954f37c24 */ /* 0x000fe2000f8e02ff */
[----:B------:R-:W-:Y:S01]  /*e9f0*/  ULDC UR16, c[0x0][0x240] ;  /* 0x0000900000107ab9 */ /* 0x000fe20000000800 */
[----:B------:R-:W-:Y:S01]  /*ea00*/  IMAD R208, R208, UR11, RZ ;  /* 0x0000000bd0d07c24 */ /* 0x000fe2000f8e02ff */
[----:B------:R-:W-:Y:S01]  /*ea10*/  ULDC UR11, c[0x0][0x230] ;  /* 0x00008c00000b7ab9 */ /* 0x000fe20000000800 */
[----:B------:R-:W-:Y:S01]  /*ea20*/  LEA R84, P4, R74, R236, 0x2 ;  /* 0x000000ec4a547211 */ /* 0x000fe200078810ff */
[----:B------:R1:W-:Y:S01]  /*ea30*/  STL.64 [R1+0x480], R86 ;  /* 0x0004805601007387 */ /* 0x0003e20000100a00 */
[----:B------:R-:W-:Y:S01]  /*ea40*/  ISETP.GE.AND P3, PT, R67, UR11, PT ;  /* 0x0000000b43007c0c */ /* 0x000fe2000bf66270 */
[----:B------:R-:W-:Y:S01]  /*ea50*/  IMAD R33, R33, UR18, RZ ;  /* 0x0000001221217c24 */ /* 0x000fe2000f8e02ff */
[----:B------:R-:W-:Y:S01]  /*ea60*/  LEA.HI.X.SX32 R67, R80, R0, 0x2, P5 ;  /* 0x0000000050437211 */ /* 0x000fe200028f16ff */
[----:B------:R-:W-:Y:S01]  /*ea70*/  STL [R1+0x468], R84 ;  /* 0x0004685401007387 */ /* 0x000fe20000100800 */
[----:B------:R-:W-:Y:S01]  /*ea80*/  IMAD R32, R32, UR19, RZ ;  /* 0x0000001320207c24 */ /* 0x000fe2000f8e02ff */
[----:B------:R-:W-:Y:S01]  /*ea90*/  ULDC UR17, c[0x0][0x240] ;  /* 0x0000900000117ab9 */ /* 0x000fe20000000800 */
[----:B------:R-:W-:Y:S01]  /*eaa0*/  IMAD R31, R31, UR20, RZ ;  /* 0x000000141f1f7c24 */ /* 0x000fe2000f8e02ff */
[----:B------:R2:W-:Y:S01]  /*eab0*/  STL.64 [R1+0x478], R66 ;  /* 0x0004784201007387 */ /* 0x0005e20000100a00 */
[----:B------:R-:W-:Y:S01]  /*eac0*/  IMAD R30, R30, UR21, RZ ;  /* 0x000000151e1e7c24 */ /* 0x000fe2000f8e02ff */
[----:B------:R-:W-:Y:S01]  /*ead0*/  ULDC UR49, c[0x0][0x240] ;  /* 0x0000900000317ab9 */ /* 0x000fe20000000800 */
[----:B------:R-:W-:Y:S01]  /*eae0*/  IMAD R29, R29, UR22, RZ ;  /* 0x000000161d1d7c24 */ /* 0x000fe2000f8e02ff */
[----:B------:R-:W-:Y:S01]  /*eaf0*/  ULDC UR50, c[0x0][0x240] ;  /* 0x0000900000327ab9 */ /* 0x000fe20000000800 */
[----:B-1----:R-:W-:Y:S01]  /*eb00*/  IMAD.MOV.U32 R87, RZ, RZ, R62 ;  /* 0x000000ffff577224 */ /* 0x002fe200078e003e */
[----:B------:R-:W-:Y:S01]  /*eb10*/  LEA R62, P6, R69, R236, 0x2 ;  /* 0x000000ec453e7211 */ /* 0x000fe200078c10ff */
[----:B------:R-:W-:Y:S01]  /*eb20*/  IMAD R28, R28, UR23, RZ ;  /* 0x000000171c1c7c24 */ /* 0x000fe2000f8e02ff */
[----:B------:R-:W-:Y:S01]  /*eb30*/  ULDC UR51, c[0x0][0x240] ;  /* 0x0000900000337ab9 */ /* 0x000fe20000000800 */
[----:B------:R-:W-:Y:S01]  /*eb40*/  IMAD R152, R245, UR12, RZ ;  /* 0x0000000cf5987c24 */ /* 0x000fe2000f8e02ff */
[----:B------:R-:W-:Y:S01]  /*eb50*/  ULDC UR52, c[0x0][0x240] ;  /* 0x0000900000347ab9 */ /* 0x000fe20000000800 */
[----:B------:R-:W-:Y:S01]  /*eb60*/  IMAD R245, R81, UR55, RZ ;  /* 0x0000003751f57c24 */ /* 0x000fe2000f8e02ff */
[----:B--2---:R-:W2:Y:S01]  /*eb70*/  LDL.LU.64 R66, [R1+0x2d18] ;  /* 0x002d180001427983 */ /* 0x004ea20000300a00 */
[----:B------:R-:W-:Y:S01]  /*eb80*/  IMAD.MOV.U32 R81, RZ, RZ, R85 ;  /* 0x000000ffff517224 */ /* 0x000fe200078e0055 */
[-C--:B------:R-:W-:Y:S01]  /*eb90*/  LEA.HI.X.SX32 R81, R74, R0.reuse, 0x2, P4 ;  /* 0x000000004a517211 */ /* 0x080fe200020f16ff */
[----:B------:R-:W-:Y:S01]  /*eba0*/  IMAD.MOV.U32 R86, RZ, RZ, R63 ;  /* 0x000000ffff567224 */ /* 0x000fe200078e003f */
[----:B------:R-:W-:Y:S01]  /*ebb0*/  LEA.HI.X.SX32 R63, R69, R0, 0x2, P6 ;  /* 0x00000000453f7211 */ /* 0x000fe200030f16ff */
[----:B------:R-:W-:Y:S01]  /*ebc0*/  STL.64 [R1+0x470], R60 ;  /* 0x0004703c01007387 */ /* 0x000fe20000100a00 */
[----:B------:R-:W-:Y:S01]  /*ebd0*/  IMAD R136, R136, UR56, RZ ;  /* 0x0000003888887c24 */ /* 0x000fe2000f8e02ff */
[----:B------:R-:W-:Y:S01]  /*ebe0*/  ULDC UR56, c[0x0][0x240] ;  /* 0x0000900000387ab9 */ /* 0x000fe20000000800 */
[----:B------:R-:W-:Y:S01]  /*ebf0*/  IMAD R6, R239, UR7, RZ ;  /* 0x00000007ef067c24 */ /* 0x000fe2000f8e02ff */
[----:B------:R1:W-:Y:S01]  /*ec00*/  STL [R1+0x46c], R81 ;  /* 0x00046c5101007387 */ /* 0x0003e20000100800 */
[----:B------:R-:W-:Y:S01]  /*ec10*/  IMAD R197, R197, UR56, RZ ;  /* 0x00000038c5c57c24 */ /* 0x000fe2000f8e02ff */
[----:B------:R-:W-:Y:S01]  /*ec20*/  ULDC UR56, c[0x0][0x240] ;  /* 0x0000900000387ab9 */ /* 0x000fe20000000800 */
[----:B------:R-:W-:Y:S01]  /*ec30*/  IMAD R138, R138, UR58, RZ ;  /* 0x0000003a8a8a7c24 */ /* 0x000fe2000f8e02ff */
[----:B------:R3:W-:Y:S01]  /*ec40*/  STL.64 [R1+0x460], R46 ;  /* 0x0004602e01007387 */ /* 0x0007e20000100a00 */
[----:B------:R-:W-:Y:S01]  /*ec50*/  ULDC UR58, c[0x0][0x240] ;  /* 0x00009000003a7ab9 */ /* 0x000fe20000000800 */
[----:B------:R-:W-:Y:S01]  /*ec60*/  IMAD R53, R240, UR10, RZ ;  /* 0x0000000af0357c24 */ /* 0x000fe2000f8e02ff */
[----:B------:R-:W-:Y:S01]  /*ec70*/  ULDC UR53, c[0x0][0x240] ;  /* 0x0000900000357ab9 */ /* 0x000fe20000000800 */
[----:B------:R-:W-:Y:S01]  /*ec80*/  IMAD R141, R141, UR5, RZ ;  /* 0x000000058d8d7c24 */ /* 0x000fe2000f8e02ff */
[----:B------:R-:W-:Y:S01]  /*ec90*/  ULDC UR5, c[0x0][0x240] ;  /* 0x0000900000057ab9 */ /* 0x000fe20000000800 */
[----:B------:R-:W-:Y:S01]  /*eca0*/  MOV R80, R84 ;  /* 0x0000005400507202 */ /* 0x000fe20000000f00 */
[----:B------:R-:W-:Y:S01]  /*ecb0*/  IMAD.MOV.U32 R74, RZ, RZ, R59 ;  /* 0x000000ffff4a7224 */ /* 0x000fe200078e003b */
[----:B-1----:R-:W-:Y:S01]  /*ecc0*/  MOV R81, R58 ;  /* 0x0000003a00517202 */ /* 0x002fe20000000f00 */
[----:B------:R-:W-:Y:S01]  /*ecd0*/  IMAD.MOV.U32 R77, RZ, RZ, R56 ;  /* 0x000000ffff4d7224 */ /* 0x000fe200078e0038 */
[----:B------:R-:W-:Y:S01]  /*ece0*/  ULDC UR7, c[0x0][0x240] ;  /* 0x0000900000077ab9 */ /* 0x000fe20000000800 */
[----:B------:R-:W-:Y:S01]  /*ecf0*/  IMAD R143, R143, UR8, RZ ;  /* 0x000000088f8f7c24 */ /* 0x000fe2000f8e02ff */
[----:B---3--:R-:W3:Y:S01]  /*ed00*/  LDL.LU R47, [R1+0x2d10] ;  /* 0x002d1000012f7983 */ /* 0x008ee20000300800 */
[----:B------:R-:W-:Y:S01]  /*ed10*/  IMAD R242, R82, UR56, RZ ;  /* 0x0000003852f27c24 */ /* 0x000fe2000f8e02ff */
[----:B------:R-:W-:Y:S01]  /*ed20*/  ULDC UR8, c[0x0][0x240] ;  /* 0x0000900000087ab9 */ /* 0x000fe20000000800 */
[----:B------:R-:W-:Y:S01]  /*ed30*/  IMAD R199, R199, UR58, RZ ;  /* 0x0000003ac7c77c24 */ /* 0x000fe2000f8e02ff */
[----:B------:R1:W-:Y:S01]  /*ed40*/  STL.64 [R1+0x458], R62 ;  /* 0x0004583e01007387 */ /* 0x0003e20000100a00 */
[----:B------:R-:W-:Y:S01]  /*ed50*/  IMAD.MOV.U32 R82, RZ, RZ, R6 ;  /* 0x000000ffff527224 */ /* 0x000fe200078e0006 */
[----:B------:R-:W-:Y:S01]  /*ed60*/  ULDC UR58, c[0x0][0x240] ;  /* 0x00009000003a7ab9 */ /* 0x000fe20000000800 */
[----:B------:R-:W-:Y:S01]  /*ed70*/  IMAD R144, R144, UR9, RZ ;  /* 0x0000000990907c24 */ /* 0x000fe2000f8e02ff */
[----:B------:R-:W-:Y:S01]  /*ed80*/  ULDC UR9, c[0x0][0x240] ;  /* 0x0000900000097ab9 */ /* 0x000fe20000000800 */
[----:B------:R-:W-:Y:S01]  /*ed90*/  MOV R83, R48 ;  /* 0x0000003000537202 */ /* 0x000fe20000000f00 */
[----:B------:R-:W-:Y:S01]  /*eda0*/  IMAD.MOV.U32 R71, RZ, RZ, R51 ;  /* 0x000000ffff477224 */ /* 0x000fe200078e0033 */
[----:B------:R-:W-:Y:S01]  /*edb0*/  ULDC UR18, c[0x0][0x240] ;  /* 0x0000900000127ab9 */ /* 0x000fe20000000800 */
[----:B------:R-:W-:Y:S01]  /*edc0*/  IMAD R27, R27, UR24, RZ ;  /* 0x000000181b1b7c24 */ /* 0x000fe2000f8e02ff */
[----:B------:R-:W-:Y:S01]  /*edd0*/  ULDC UR19, c[0x0][0x240] ;  /* 0x0000900000137ab9 */ /* 0x000fe20000000800 */
[----:B------:R-:W-:Y:S01]  /*ede0*/  IMAD R26, R26, UR25, RZ ;  /* 0x000000191a1a7c24 */ /* 0x000fe2000f8e02ff */
[----:B------:R-:W-:Y:S01]  /*edf0*/  ULDC UR20, c[0x0][0x240] ;  /* 0x0000900000147ab9 */ /* 0x000fe20000000800 */
[----:B-1----:R-:W4:Y:S01]  /*ee00*/  LDL.LU.64 R62, [R1+0x2d08] ;  /* 0x002d0800013e7983 */ /* 0x002f220000300a00 */
[----:B------:R-:W-:Y:S01]  /*ee10*/  IMAD R240, R85, UR58, RZ ;  /* 0x0000003a55f07c24 */ /* 0x000fe2000f8e02ff */
[----:B------:R-:W-:Y:S01]  /*ee20*/  ULDC UR21, c[0x0][0x240] ;  /* 0x0000900000157ab9 */ /* 0x000fe20000000800 */
[----:B------:R-:W-:Y:S01]  /*ee30*/  IMAD.MOV.U32 R85, RZ, RZ, R82 ;  /* 0x000000ffff557224 */ /* 0x000fe200078e0052 */
[----:B------:R-:W-:Y:S01]  /*ee40*/  ULDC UR22, c[0x0][0x240] ;  /* 0x0000900000167ab9 */ /* 0x000fe20000000800 */
[----:B------:R-:W-:Y:S01]  /*ee50*/  IMAD.MOV.U32 R82, RZ, RZ, R44 ;  /* 0x000000ffff527224 */ /* 0x000fe200078e002c */
[----:B------:R-:W-:Y:S01]  /*ee60*/  LEA R44, P5, R68, R236, 0x2 ;  /* 0x000000ec442c7211 */ /* 0x000fe200078a10ff */
[----:B------:R-:W-:Y:S01]  /*ee70*/  IMAD R202, R202, UR5, RZ ;  /* 0x00000005caca7c24 */ /* 0x000fe2000f8e02ff */
[----:B------:R-:W-:Y:S01]  /*ee80*/  ULDC UR5, c[0x0][0x240] ;  /* 0x0000900000057ab9 */ /* 0x000fe20000000800 */
[----:B------:R-:W-:Y:S01]  /*ee90*/  IMAD.MOV.U32 R84, RZ, RZ, R45 ;  /* 0x000000ffff547224 */ /* 0x000fe200078e002d */
[----:B------:R-:W-:Y:S01]  /*eea0*/  LEA.HI.X.SX32 R45, R68, R0, 0x2, P5 ;  /* 0x00000000442d7211 */ /* 0x000fe200028f16ff */
[----:B------:R-:W-:Y:S01]  /*eeb0*/  IMAD R239, R88, UR5, RZ ;  /* 0x0000000558ef7c24 */ /* 0x000fe2000f8e02ff */
[-C--:B------:R-:W-:Y:S01]  /*eec0*/  LEA R88, P2, R64, R236.reuse, 0x2 ;  /* 0x000000ec40587211 */ /* 0x080fe200078410ff */
[----:B------:R-:W-:Y:S01]  /*eed0*/  IMAD.MOV.U32 R80, RZ, RZ, R57 ;  /* 0x000000ffff507224 */ /* 0x000fe200078e0039 */
[----:B------:R-:W-:Y:S01]  /*eee0*/  ULDC UR23, c[0x0][0x240] ;  /* 0x0000900000177ab9 */ /* 0x000fe20000000800 */
[----:B------:R1:W-:Y:S01]  /*eef0*/  STL.64 [R1+0x450], R44 ;  /* 0x0004502c01007387 */ /* 0x0003e20000100a00 */
        /* <DEDUP_REMOVED lines=11> */
[----:B-1----:R-:W4:Y:S01]  /*efb0*/  LDL.LU.64 R44, [R1+0x2d00] ;  /* 0x002d0000012c7983 */ /* 0x002f220000300a00 */
[----:B------:R-:W-:Y:S01]  /*efc0*/  IMAD R19, R19, UR32, RZ ;  /* 0x0000002013137c24 */ /* 0x000fe2000f8e02ff */
[----:B------:R-:W-:Y:S01]  /*efd0*/  ULDC UR29, c[0x0][0x240] ;  /* 0x00009000001d7ab9 */ /* 0x000fe20000000800 */
[----:B------:R-:W-:Y:S01]  /*efe0*/  IMAD R18, R18, UR33, RZ ;  /* 0x0000002112127c24 */ /* 0x000fe2000f8e02ff */
[----:B------:R-:W-:Y:S01]  /*eff0*/  STL [R1+0x438], R88 ;  /* 0x0004385801007387 */ /* 0x000fe20000100800 */
        /* <DEDUP_REMOVED lines=38> */
[----:B--2---:R-:W-:-:S02]  /*f260*/  LEA R60, P1, R67, R236, 0x2 ;  /* 0x000000ec433c7211 */ /* 0x004fc400078210ff */
[C---:B------:R-:W-:Y:S01]  /*f270*/  LEA R58, P4, R66.reuse, R236, 0x2 ;  /* 0x000000ec423a7211 */ /* 0x040fe200078810ff */
[----:B---3--:R-:W-:Y:S01]  /*f280*/  IMAD.MOV.U32 R69, RZ, RZ, R47 ;  /* 0x000000ffff457224 */ /* 0x008fe200078e002f */
[-C--:B------:R-:W-:Y:S01]  /*f290*/  LEA.HI.X.SX32 R61, R67, R0.reuse, 0x2, P1 ;  /* 0x00000000433d7211 */ /* 0x080fe200008f16ff */
[----:B------:R-:W-:Y:S01]  /*f2a0*/  IMAD.MOV.U32 R67, RZ, RZ, R89 ;  /* 0x000000ffff437224 */ /* 0x000fe200078e0059 */
[----:B------:R-:W-:Y:S02]  /*f2b0*/  LEA.HI.X.SX32 R59, R66, R0, 0x2, P4 ;  /* 0x00000000423b7211 */ /* 0x000fe400020f16ff */
[CC--:B----4-:R-:W-:Y:S02]  /*f2c0*/  LEA R46, P6, R63.reuse, R236.reuse, 0x2 ;  /* 0x000000ec3f2e7211 */ /* 0x0d0fe400078c10ff */
[----:B------:R-:W-:Y:S01]  /*f2d0*/  LEA R56, P5, R62, R236, 0x2 ;  /* 0x000000ec3e387211 */ /* 0x000fe200078a10ff */
[----:B------:R-:W-:Y:S01]  /*f2e0*/  IMAD R204, R204, UR8, RZ ;  /* 0x00000008cccc7c24 */ /* 0x000fe2000f8e02ff */
[-C--:B------:R-:W-:Y:S01]  /*f2f0*/  LEA.HI.X.SX32 R67, R64, R0.reuse, 0x2, P2 ;  /* 0x0000000040437211 */ /* 0x080fe200010f16ff */
[----:B------:R1:W-:Y:S01]  /*f300*/  STL [R1+0x430], R46 ;  /* 0x0004302e01007387 */ /* 0x0003e20000100800 */
[----:B------:R-:W-:Y:S01]  /*f310*/  IMAD.MOV.U32 R68, RZ, RZ, R46 ;  /* 0x000000ffff447224 */ /* 0x000fe200078e002e */
[-C--:B------:R-:W-:Y:S01]  /*f320*/  LEA.HI.X.SX32 R69, R63, R0.reuse, 0x2, P6 ;  /* 0x000000003f457211 */ /* 0x080fe200030f16ff */
[----:B------:R-:W-:Y:S01]  /*f330*/  IMAD R142, R142, UR7, RZ ;  /* 0x000000078e8e7c24 */ /* 0x000fe2000f8e02ff */
[----:B------:R-:W-:Y:S01]  /*f340*/  LEA.HI.X.SX32 R57, R62, R0, 0x2, P5 ;  /* 0x000000003e397211 */ /* 0x000fe200028f16ff */
[----:B------:R-:W-:Y:S01]  /*f350*/  ULDC UR8, c[0x0][0x240] ;  /* 0x0000900000087ab9 */ /* 0x000fe20000000800 */
[----:B------:R-:W-:Y:S01]  /*f360*/  IMAD R205, R205, UR9, RZ ;  /* 0x00000009cdcd7c24 */ /* 0x000fe2000f8e02ff */
[----:B------:R-:W-:Y:S01]  /*f370*/  ULDC UR7, c[0x0][0x240] ;  /* 0x0000900000077ab9 */ /* 0x000fe20000000800 */
[----:B------:R-:W-:Y:S01]  /*f380*/  ULDC UR9, c[0x0][0x240] ;  /* 0x0000900000097ab9 */ /* 0x000fe20000000800 */
[----:B------:R-:W-:Y:S01]  /*f390*/  IMAD R95, R95, UR18, RZ ;  /* 0x000000125f5f7c24 */ /* 0x000fe2000f8e02ff */
[----:B-1----:R-:W2:Y:S01]  /*f3a0*/  LDL.LU.64 R46, [R1+0x2cf8] ;  /* 0x002cf800012e7983 */ /* 0x002ea20000300a00 */
[----:B------:R-:W-:Y:S01]  /*f3b0*/  IMAD R6, R90, UR8, RZ ;  /* 0x000000085a067c24 */ /* 0x000fe2000f8e02ff */
[----:B------:R-:W-:Y:S01]  /*f3c0*/  ULDC UR14, c[0x0][0x240] ;  /* 0x00009000000e7ab9 */ /* 0x000fe20000000800 */
[----:B------:R-:W-:Y:S01]  /*f3d0*/  IMAD R203, R203, UR7, RZ ;  /* 0x00000007cbcb7c24 */ /* 0x000fe2000f8e02ff */
[----:B------:R1:W-:Y:S01]  /*f3e0*/  STL.64 [R1+0x448], R60 ;  /* 0x0004483c01007387 */ /* 0x0003e20000100a00 */
[----:B------:R-:W-:Y:S01]  /*f3f0*/  IMAD R157, R115, UR9, RZ ;  /* 0x00000009739d7c24 */ /* 0x000fe2000f8e02ff */
[----:B------:R-:W-:Y:S01]  /*f400*/  ULDC UR7, c[0x0][0x240] ;  /* 0x0000900000077ab9 */ /* 0x000fe20000000800 */
[----:B------:R-:W-:Y:S01]  /*f410*/  IMAD.MOV.U32 R66, RZ, RZ, R88 ;  /* 0x000000ffff427224 */ /* 0x000fe200078e0058 */
        /* <DEDUP_REMOVED lines=8> */
[----:B-1----:R-:W3:Y:S01]  /*f4a0*/  LDL.LU.64 R60, [R1+0x2cf0] ;  /* 0x002cf000013c7983 */ /* 0x002ee20000300a00 */
[----:B------:R-:W-:Y:S01]  /*f4b0*/  IMAD.MOV.U32 R90, RZ, RZ, R54 ;  /* 0x000000ffff5a7224 */ /* 0x000fe200078e0036 */
[----:B------:R-:W-:Y:S01]  /*f4c0*/  ULDC UR19, c[0x0][0x240] ;  /* 0x0000900000137ab9 */ /* 0x000fe20000000800 */
[----:B------:R-:W-:Y:S01]  /*f4d0*/  IMAD.MOV.U32 R115, RZ, RZ, R49 ;  /* 0x000000ffff737224 */ /* 0x000fe200078e0031 */
[----:B------:R1:W-:Y:S01]  /*f4e0*/  STL.64 [R1+0x440], R58 ;  /* 0x0004403a01007387 */ /* 0x0003e20000100a00 */
[----:B------:R-:W-:Y:S01]  /*f4f0*/  IMAD.MOV.U32 R88, RZ, RZ, R87 ;  /* 0x000000ffff587224 */ /* 0x000fe200078e0057 */
[----:B------:R-:W-:Y:S01]  /*f500*/  ULDC UR20, c[0x0][0x240] ;  /* 0x0000900000147ab9 */ /* 0x000fe20000000800 */
        /* <DEDUP_REMOVED lines=9> */
[----:B-1----:R-:W4:Y:S01]  /*f5a0*/  LDL.LU.64 R58, [R1+0x2ce8] ;  /* 0x002ce800013a7983 */ /* 0x002f220000300a00 */
[----:B------:R-:W-:Y:S01]  /*f5b0*/  MOV R87, R86 ;  /* 0x0000005600577202 */ /* 0x000fe20000000f00 */
[----:B------:R-:W-:Y:S01]  /*f5c0*/  IMAD.MOV.U32 R89, RZ, RZ, R55 ;  /* 0x000000ffff597224 */ /* 0x000fe200078e0037 */
[----:B------:R-:W-:Y:S01]  /*f5d0*/  ULDC UR23, c[0x0][0x240] ;  /* 0x0000900000177ab9 */ /* 0x000fe20000000800 */
[----:B------:R-:W-:Y:S01]  /*f5e0*/  STL [R1+0x43c], R67 ;  /* 0x00043c4301007387 */ /* 0x000fe20000100800 */
[----:B------:R-:W-:Y:S01]  /*f5f0*/  IMAD.MOV.U32 R82, RZ, RZ, R53 ;  /* 0x000000ffff527224 */ /* 0x000fe200078e0035 */
[----:B------:R-:W-:Y:S01]  /*f600*/  ULDC UR24, c[0x0][0x240] ;  /* 0x0000900000187ab9 */ /* 0x000fe20000000800 */
[----:B------:R-:W-:Y:S01]  /*f610*/  IMAD R103, R103, UR26, RZ ;  /* 0x0000001a67677c24 */ /* 0x000fe2000f8e02ff */
[----:B------:R1:W-:Y:S01]  /*f620*/  STL [R1+0x434], R69 ;  /* 0x0004344501007387 */ /* 0x0003e20000100800 */
[----:B------:R-:W-:Y:S01]  /*f630*/  IMAD.MOV.U32 R86, RZ, RZ, R85 ;  /* 0x000000ffff567224 */ /* 0x000fe200078e0055 */
[----:B------:R-:W-:Y:S01]  /*f640*/  ULDC UR25, c[0x0][0x240] ;  /* 0x0000900000197ab9 */ /* 0x000fe20000000800 */
[----:B------:R-:W-:Y:S01]  /*f650*/  IMAD R104, R104, UR27, RZ ;  /* 0x0000001b68687c24 */ /* 0x000fe2000f8e02ff */
[----:B------:R1:W-:Y:S01]  /*f660*/  STL.64 [R1+0x428], R56 ;  /* 0x0004283801007387 */ /* 0x0003e20000100a00 */
[----:B------:R-:W-:Y:S01]  /*f670*/  IMAD.MOV.U32 R85, RZ, RZ, R84 ;  /* 0x000000ffff557224 */ /* 0x000fe200078e0054 */
[----:B------:R-:W-:Y:S01]  /*f680*/  ULDC UR26, c[0x0][0x240] ;  /* 0x00009000001a7ab9 */ /* 0x000fe20000000800 */
[----:B------:R-:W-:Y:S01]  /*f690*/  IMAD R105, R105, UR28, RZ ;  /* 0x0000001c69697c24 */ /* 0x000fe2000f8e02ff */
[----:B------:R-:W-:Y:S01]  /*f6a0*/  ULDC UR28, c[0x0][0x240] ;  /* 0x00009000001c7ab9 */ /* 0x000fe20000000800 */
[----:B------:R-:W-:Y:S01]  /*f6b0*/  IMAD R106, R106, UR29, RZ ;  /* 0x0000001d6a6a7c24 */ /* 0x000fe2000f8e02ff */
[----:B-1----:R-:W-:Y:S01]  /*f6c0*/  MOV R69, R74 ;  /* 0x0000004a00457202 */ /* 0x002fe20000000f00 */
[----:B------:R-:W-:Y:S01]  /*f6d0*/  IMAD R107, R107, UR30, RZ ;  /* 0x0000001e6b6b7c24 */ /* 0x000fe2000f8e02ff */
[----:B------:R-:W-:Y:S01]  /*f6e0*/  ULDC UR27, c[0x0][0x240] ;  /* 0x00009000001b7ab9 */ /* 0x000fe20000000800 */
[----:B------:R-:W-:Y:S01]  /*f6f0*/  IMAD R108, R108, UR31, RZ ;  /* 0x0000001f6c6c7c24 */ /* 0x000fe2000f8e02ff */
[----:B------:R-:W-:Y:S01]  /*f700*/  ULDC UR29, c[0x0][0x240] ;  /* 0x00009000001d7ab9 */ /* 0x000fe20000000800 */
[----:B------:R-:W-:Y:S01]  /*f710*/  IMAD R109, R109, UR32, RZ ;  /* 0x000000206d6d7c24 */ /* 0x000fe2000f8e02ff */
[----:B------:R-:W2:Y:S01]  /*f720*/  LDL.LU.64 R56, [R1+0x2ce0] ;  /* 0x002ce00001387983 */ /* 0x000ea20000300a00 */
[----:B------:R-:W-:Y:S01]  /*f730*/  IMAD.MOV.U32 R84, RZ, RZ, R52 ;  /* 0x000000ffff547224 */ /* 0x000fe200078e0034 */
        /* <DEDUP_REMOVED lines=43> */
[----:B---3--:R-:W-:-:S02]  /*f9f0*/  LEA R48, P1, R61, R236, 0x2 ;  /* 0x000000ec3d307211 */ /* 0x008fc400078210ff */
[-C--:B------:R-:W-:Y:S02]  /*fa00*/  LEA R54, P4, R60, R236.reuse, 0x2 ;  /* 0x000000ec3c367211 */ /* 0x080fe400078810ff */
[-C--:B----4-:R-:W-:Y:S02]  /*fa10*/  LEA R66, P2, R59, R236.reuse, 0x2 ;  /* 0x000000ec3b427211 */ /* 0x090fe400078410ff */
[-C--:B------:R-:W-:Y:S02]  /*fa20*/  LEA R52, P6, R58, R236.reuse, 0x2 ;  /* 0x000000ec3a347211 */ /* 0x080fe400078c10ff */
[----:B--2---:R-:W-:Y:S01]  /*fa30*/  LEA R62, P5, R57, R236, 0x2 ;  /* 0x000000ec393e7211 */ /* 0x004fe200078a10ff */
[----:B------:R-:W-:Y:S01]  /*fa40*/  IMAD R146, R146, UR6, RZ ;  /* 0x0000000692927c24 */ /* 0x000fe2000f8e02ff */
[-C--:B------:R-:W-:Y:S01]  /*fa50*/  LEA.HI.X.SX32 R49, R61, R0.reuse, 0x2, P1 ;  /* 0x000000003d317211 */ /* 0x080fe200008f16ff */
[----:B------:R-:W-:Y:S01]  /*fa60*/  IMAD R148, R148, UR12, RZ ;  /* 0x0000000c94947c24 */ /* 0x000fe2000f8e02ff */
[----:B------:R-:W-:Y:S01]  /*fa70*/  LEA.HI.X.SX32 R55, R60, R0, 0x2, P4 ;  /* 0x000000003c377211 */ /* 0x000fe200020f16ff */
[----:B------:R-:W-:Y:S01]  /*fa80*/  IMAD.MOV.U32 R61, RZ, RZ, R63 ;  /* 0x000000ffff3d7224 */ /* 0x000fe200078e003f */
[----:B------:R-:W-:Y:S01]  /*fa90*/  LEA R50, P1, R56, R236, 0x2 ;  /* 0x000000ec38327211 */ /* 0x000fe200078210ff */
[----:B------:R1:W-:Y:S01]  /*faa0*/  STL.64 [R1+0x420], R48 ;  /* 0x0004203001007387 */ /* 0x0003e20000100a00 */
[-C--:B------:R-:W-:Y:S01]  /*fab0*/  LEA.HI.X.SX32 R67, R59, R0.reuse, 0x2, P2 ;  /* 0x000000003b437211 */ /* 0x080fe200010f16ff */
[----:B------:R-:W-:Y:S01]  /*fac0*/  IMAD R150, R150, UR14, RZ ;  /* 0x0000000e96967c24 */ /* 0x000fe2000f8e02ff */
[-C--:B------:R-:W-:Y:S01]  /*fad0*/  LEA.HI.X.SX32 R53, R58, R0.reuse, 0x2, P6 ;  /* 0x000000003a357211 */ /* 0x080fe200030f16ff */
[----:B------:R-:W-:Y:S01]  /*fae0*/  IMAD.MOV.U32 R60, RZ, RZ, R62 ;  /* 0x000000ffff3c7224 */ /* 0x000fe200078e003e */
[----:B------:R-:W-:Y:S01]  /*faf0*/  MOV R59, R61 ;  /* 0x0000003d003b7202 */ /* 0x000fe20000000f00 */
[----:B------:R-:W-:Y:S01]  /*fb00*/  IMAD R159, R159, UR18, RZ ;  /* 0x000000129f9f7c24 */ /* 0x000fe2000f8e02ff */
[-C--:B------:R-:W-:Y:S01]  /*fb10*/  LEA.HI.X.SX32 R59, R57, R0.reuse, 0x2, P5 ;  /* 0x00000000393b7211 */ /* 0x080fe200028f16ff */
[----:B------:R-:W-:Y:S01]  /*fb20*/  IMAD R151, R151, UR15, RZ ;  /* 0x0000000f97977c24 */ /* 0x000fe2000f8e02ff */
[----:B------:R-:W-:Y:S01]  /*fb30*/  LEA.HI.X.SX32 R51, R56, R0, 0x2, P1 ;  /* 0x0000000038337211 */ /* 0x000fe200008f16ff */
[----:B------:R-:W-:Y:S01]  /*fb40*/  IMAD R154, R154, UR16, RZ ;  /* 0x000000109a9a7c24 */ /* 0x000fe2000f8e02ff */
[----:B------:R-:W-:Y:S01]  /*fb50*/  ULDC UR54, c[0x0][0x240] ;  /* 0x0000900000367ab9 */ /* 0x000fe20000000800 */
[----:B-1----:R-:W2:Y:S01]  /*fb60*/  LDL.LU.64 R48, [R1+0x2cd8] ;  /* 0x002cd80001307983 */ /* 0x002ea20000300a00 */
[----:B------:R-:W-:Y:S01]  /*fb70*/  IMAD.MOV.U32 R58, RZ, RZ, R60 ;  /* 0x000000ffff3a7224 */ /* 0x000fe200078e003c */
[----:B------:R-:W-:Y:S01]  /*fb80*/  ULDC UR12, c[0x0][0x240] ;  /* 0x00009000000c7ab9 */ /* 0x000fe20000000800 */
[----:B------:R-:W-:Y:S01]  /*fb90*/  IMAD R156, R156, UR17, RZ ;  /* 0x000000119c9c7c24 */ /* 0x000fe2000f8e02ff */
        /* <DEDUP_REMOVED lines=17> */
[----:B------:R-:W-:Y:S01]  /*fcb0*/  IMAD R167, R167, UR26, RZ ;  /* 0x0000001aa7a77c24 */ /* 0x000fe2000f8e02ff */
[----:B------:R-:W-:Y:S01]  /*fcc0*/  ULDC UR16, c[0x0][0x240] ;  /* 0x0000900000107ab9 */ /* 0x000fe20000000800 */
[----:B------:R-:W-:Y:S01]  /*fcd0*/  IMAD R168, R168, UR27, RZ ;  /* 0x0000001ba8a87c24 */ /* 0x000fe2000f8e02ff */
[----:B------:R-:W-:Y:S01]  /*fce0*/  STL.64 [R1+0x410], R66 ;  /* 0x0004104201007387 */ /* 0x000fe20000100a00 */
        /* <DEDUP_REMOVED lines=45> */
[----:B------:R-:W-:Y:S01]  /*ffc0*/  LEA R66, P2, R54, R236, 0x2 ;  /* 0x000000ec36427211 */ /* 0x000fe200078410ff */
[----:B------:R-:W-:Y:S01]  /*ffd0*/  IMAD R186, R186, UR45, RZ ;  /* 0x0000002dbaba7c24 */ /* 0x000fe2000f8e02ff */
[-C--:B------:R-:W-:Y:S01]  /*ffe0*/  LEA.HI.X.SX32 R63, R55, R0.reuse, 0x2, P4 ;  /* 0x00000000373f7211 */ /* 0x080fe200020f16ff */
[----:B------:R-:W-:Y:S01]  /*fff0*/  IMAD R187, R187, UR46, RZ ;  /* 0x0000002ebbbb7c24 */ /* 0x000fe2000f8e02ff */
[----:B------:R-:W-:Y:S01]  /*10000*/  LEA.HI.X.SX32 R67, R54, R0, 0x2, P2 ;  /* 0x0000000036437211 */ /* 0x000fe200010f16ff */
[----:B------:R-:W-:Y:S01]  /*10010*/  IMAD R192, R192, UR51, RZ ;  /* 0x00000033c0c07c24 */ /* 0x000fe2000f8e02ff */
[----:B------:R-:W-:Y:S01]  /*10020*/  ULDC UR32, c[0x0][0x240] ;  /* 0x0000900000207ab9 */ /* 0x000fe20000000800 */
[----:B------:R1:W-:Y:S01]  /*10030*/  STL.64 [R1+0x3f0], R62 ;  /* 0x0003f03e01007387 */ /* 0x0003e20000100a00 */
[-C--:B--2---:R-:W-:Y:S01]  /*10040*/  LEA R54, P2, R49, R236.reuse, 0x2 ;  /* 0x000000ec31367211 */ /* 0x084fe200078410ff */
        /* <DEDUP_REMOVED lines=9> */
[CC--:B----4-:R-:W-:Y:S01]  /*100e0*/  LEA R60, P6, R53.reuse, R236.reuse, 0x2 ;  /* 0x000000ec353c7211 */ /* 0x0d0fe200078c10ff */
[----:B------:R-:W-:Y:S01]  /*100f0*/  IMAD R210, R210, UR13, RZ ;  /* 0x0000000dd2d27c24 */ /* 0x000fe2000f8e02ff */
[----:B------:R-:W-:Y:S01]  /*10100*/  LEA R58, P5, R52, R236, 0x2 ;  /* 0x000000ec343a7211 */ /* 0x000fe200078a10ff */
[----:B------:R-:W-:Y:S01]  /*10110*/  STL.64 [R1+0x3e8], R66 ;  /* 0x0003e84201007387 */ /* 0x000fe20000100a00 */
[-C--:B------:R-:W-:Y:S01]  /*10120*/  LEA.HI.X.SX32 R61, R53, R0.reuse, 0x2, P6 ;  /* 0x00000000353d7211 */ /* 0x080fe200030f16ff */
[----:B------:R-:W-:Y:S01]  /*10130*/  IMAD R70, R70, UR48, RZ ;  /* 0x0000003046467c24 */ /* 0x000fe2000f8e02ff */
[-C--:B------:R-:W-:Y:S01]  /*10140*/  LEA.HI.X.SX32 R59, R52, R0.reuse, 0x2, P5 ;  /* 0x00000000343b7211 */ /* 0x080fe200028f16ff */
[----:B------:R-:W-:Y:S01]  /*10150*/  IMAD R65, R65, UR39, RZ ;  /* 0x0000002741417c24 */ /* 0x000fe2000f8e02ff */
[----:B------:R-:W-:Y:S01]  /*10160*/  LEA.HI.X.SX32 R55, R49, R0, 0x2, P2 ;  /* 0x0000000031377211 */ /* 0x000fe200010f16ff */
        /* <DEDUP_REMOVED lines=11> */
[-C--:B------:R-:W-:Y:S01]  /*10220*/  LEA R56, P1, R51, R236.reuse, 0x2 ;  /* 0x000000ec33387211 */ /* 0x080fe200078210ff */
[----:B------:R-:W-:Y:S01]  /*10230*/  IMAD R73, R73, UR50, RZ ;  /* 0x0000003249497c24 */ /* 0x000fe2000f8e02ff */
[----:B-1----:R-:W-:Y:S01]  /*10240*/  LEA R62, P4, R50, R236, 0x2 ;  /* 0x000000ec323e7211 */ /* 0x002fe200078810ff */
[----:B------:R-:W-:Y:S01]  /*10250*/  IMAD R76, R76, UR52, RZ ;  /* 0x000000344c4c7c24 */ /* 0x000fe2000f8e02ff */
[-C--:B------:R-:W-:Y:S01]  /*10260*/  LEA.HI.X.SX32 R57, R51, R0.reuse, 0x2, P1 ;  /* 0x0000000033397211 */ /* 0x080fe200008f16ff */
[----:B------:R-:W-:Y:S01]  /*10270*/  IMAD R78, R78, UR53, RZ ;  /* 0x000000354e4e7c24 */ /* 0x000fe2000f8e02ff */
[----:B------:R-:W-:Y:S01]  /*10280*/  LEA.HI.X.SX32 R63, R50, R0, 0x2, P4 ;  /* 0x00000000323f7211 */ /* 0x000fe200020f16ff */
[----:B------:R1:W-:Y:S01]  /*10290*/  STL.64 [R1+0x3d8], R58 ;  /* 0x0003d83a01007387 */ /* 0x0003e20000100a00 */
[CC--:B--2---:R-:W-:Y:S01]  /*102a0*/  LEA R60, P6, R48.reuse, R236.reuse, 0x2 ;  /* 0x000000ec303c7211 */ /* 0x0c4fe200078c10ff */
[----:B------:R-:W-:Y:S01]  /*102b0*/  IMAD R75, R75, UR51, RZ ;  /* 0x000000334b4b7c24 */ /* 0x000fe2000f8e02ff */
[----:B------:R-:W-:Y:S01]  /*102c0*/  ULDC UR36, c[0x0][0x240] ;  /* 0x0000900000247ab9 */ /* 0x000fe20000000800 */
[----:B------:R2:W-:Y:S01]  /*102d0*/  STL.64 [R1+0x3d0], R56 ;  /* 0x0003d03801007387 */ /* 0x0005e20000100a00 */
[----:B------:R-:W-:Y:S01]  /*102e0*/  LEA R52, P4, R45, R236, 0x2 ;  /* 0x000000ec2d347211 */ /* 0x000fe200078810ff */
[----:B------:R-:W-:Y:S01]  /*102f0*/  IMAD R219, R219, UR22, RZ ;  /* 0x00000016dbdb7c24 */ /* 0x000fe2000f8e02ff */
[----:B------:R-:W-:Y:S01]  /*10300*/  ULDC UR38, c[0x0][0x240] ;  /* 0x0000900000267ab9 */ /* 0x000fe20000000800 */
[----:B------:R-:W-:Y:S01]  /*10310*/  STL.64 [R1+0x3c8], R62 ;  /* 0x0003c83e01007387 */ /* 0x000fe20000100a00 */
[----:B------:R-:W-:Y:S01]  /*10320*/  LEA.HI.X.SX32 R61, R48, R0, 0x2, P6 ;  /* 0x00000000303d7211 */ /* 0x000fe200030f16ff */
[----:B------:R-:W-:Y:S01]  /*10330*/  IMAD R216, R216, UR19, RZ ;  /* 0x00000013d8d87c24 */ /* 0x000fe2000f8e02ff */
[----:B------:R-:W-:Y:S01]  /*10340*/  ULDC UR42, c[0x0][0x240] ;  /* 0x00009000002a7ab9 */ /* 0x000fe20000000800 */
[-C--:B-1----:R-:W-:Y:S01]  /*10350*/  LEA R58, P5, R47, R236.reuse, 0x2 ;  /* 0x000000ec2f3a7211 */ /* 0x082fe200078a10ff */
[----:B------:R1:W-:Y:S01]  /*10360*/  STL.64 [R1+0x3c0], R54 ;  /* 0x0003c03601007387 */ /* 0x0003e20000100a00 */
[----:B------:R-:W-:Y:S01]  /*10370*/  IMAD R217, R217, UR20, RZ ;  /* 0x00000014d9d97c24 */ /* 0x000fe2000f8e02ff */
[----:B------:R-:W-:Y:S01]  /*10380*/  ULDC UR40, c[0x0][0x240] ;  /* 0x0000900000287ab9 */ /* 0x000fe20000000800 */
[-C--:B--2---:R-:W-:Y:S01]  /*10390*/  LEA R56, P1, R46, R236.reuse, 0x2 ;  /* 0x000000ec2e387211 */ /* 0x084fe200078210ff */
[----:B------:R-:W-:Y:S01]  /*103a0*/  IMAD R218, R218, UR21, RZ ;  /* 0x00000015dada7c24 */ /* 0x000fe2000f8e02ff */
[----:B------:R-:W-:Y:S01]  /*103b0*/  LEA R50, P6, R43, R236, 0x2 ;  /* 0x000000ec2b327211 */ /* 0x000fe200078c10ff */
[----:B------:R-:W-:Y:S01]  /*103c0*/  IMAD R220, R220, UR23, RZ ;  /* 0x00000017dcdc7c24 */ /* 0x000fe2000f8e02ff */
[----:B------:R-:W-:Y:S01]  /*103d0*/  LEA.HI.X.SX32 R59, R47, R0, 0x2, P5 ;  /* 0x000000002f3b7211 */ /* 0x000fe200028f16ff */
[----:B------:R-:W-:Y:S01]  /*103e0*/  IMAD R224, R224, UR27, RZ ;  /* 0x0000001be0e07c24 */ /* 0x000fe2000f8e02ff */
[-C--:B------:R-:W-:Y:S01]  /*103f0*/  LEA R48, P5, R42, R236.reuse, 0x2 ;  /* 0x000000ec2a307211 */ /* 0x080fe200078a10ff */
[----:B------:R-:W-:Y:S01]  /*10400*/  IMAD R221, R221, UR24, RZ ;  /* 0x00000018dddd7c24 */ /* 0x000fe2000f8e02ff */
[----:B------:R-:W-:Y:S01]  /*10410*/  ULDC UR41, c[0x0][0x240] ;  /* 0x0000900000297ab9 */ /* 0x000fe20000000800 */
[----:B-1----:R-:W-:Y:S01]  /*10420*/  LEA R54, P2, R44, R236, 0x2 ;  /* 0x000000ec2c367211 */ /* 0x002fe200078410ff */
[----:B------:R-:W-:Y:S01]  /*10430*/  IMAD R222, R222, UR25, RZ ;  /* 0x00000019dede7c24 */ /* 0x000fe2000f8e02ff */
[----:B------:R-:W-:Y:S01]  /*10440*/  LEA.HI.X.SX32 R57, R46, R0, 0x2, P1 ;  /* 0x000000002e397211 */ /* 0x000fe200008f16ff */
[----:B------:R-:W-:Y:S01]  /*10450*/  IMAD R223, R223, UR26, RZ ;  /* 0x0000001adfdf7c24 */ /* 0x000fe2000f8e02ff */
[----:B------:R-:W-:Y:S01]  /*10460*/  LEA R46, P1, R41, R236, 0x2 ;  /* 0x000000ec292e7211 */ /* 0x000fe200078210ff */
[----:B------:R-:W-:Y:S01]  /*10470*/  IMAD R225, R225, UR28, RZ ;  /* 0x0000001ce1e17c24 */ /* 0x000fe2000f8e02ff */
[-C--:B------:R-:W-:Y:S01]  /*10480*/  LEA.HI.X.SX32 R53, R45, R0.reuse, 0x2, P4 ;  /* 0x000000002d357211 */ /* 0x080fe200020f16ff */
[----:B------:R-:W-:Y:S01]  /*10490*/  STL.64 [R1+0x3b8], R60 ;  /* 0x0003b83c01007387 */ /* 0x000fe20000100a00 */
[-C--:B------:R-:W-:Y:S01]  /*104a0*/  LEA.HI.X.SX32 R55, R44, R0.reuse, 0x2, P2 ;  /* 0x000000002c377211 */ /* 0x080fe200010f16ff */
[----:B------:R-:W-:Y:S01]  /*104b0*/  IMAD R229, R229, UR32, RZ ;  /* 0x00000020e5e57c24 */ /* 0x000fe2000f8e02ff */
[-C--:B------:R-:W-:Y:S01]  /*104c0*/  LEA.HI.X.SX32 R51, R43, R0.reuse, 0x2, P6 ;  /* 0x000000002b337211 */ /* 0x080fe200030f16ff */
[----:B------:R-:W-:Y:S01]  /*104d0*/  STL.64 [R1+0x3b0], R58 ;  /* 0x0003b03a01007387 */ /* 0x000fe20000100a00 */
[-C--:B------:R-:W-:Y:S01]  /*104e0*/  LEA.HI.X.SX32 R49, R42, R0.reuse, 0x2, P5 ;  /* 0x000000002a317211 */ /* 0x080fe200028f16ff */
[----:B------:R-:W-:Y:S01]  /*104f0*/  IMAD R226, R226, UR29, RZ ;  /* 0x0000001de2e27c24 */ /* 0x000fe2000f8e02ff */
[----:B------:R-:W-:Y:S01]  /*10500*/  LEA.HI.X.SX32 R47, R41, R0, 0x2, P1 ;  /* 0x00000000292f7211 */ /* 0x000fe200008f16ff */
[----:B------:R-:W-:Y:S01]  /*10510*/  STL.64 [R1+0x3a8], R56 ;  /* 0x0003a83801007387 */ /* 0x000fe20000100a00 */
[-C--:B------:R-:W-:Y:S01]  /*10520*/  LEA R44, P2, R39, R236.reuse, 0x2 ;  /* 0x000000ec272c7211 */ /* 0x080fe200078410ff */
[----:B------:R-:W-:Y:S01]  /*10530*/  IMAD R227, R227, UR30, RZ ;  /* 0x0000001ee3e37c24 */ /* 0x000fe2000f8e02ff */
[----:B------:R-:W-:Y:S01]  /*10540*/  ULDC UR43, c[0x0][0x240] ;  /* 0x00009000002b7ab9 */ /* 0x000fe20000000800 */
[----:B------:R1:W-:Y:S01]  /*10550*/  STL.64 [R1+0x3a0], R52 ;  /* 0x0003a03401007387 */ /* 0x0003e20000100a00 */
[----:B------:R-:W-:Y:S01]  /*10560*/  IMAD R228, R228, UR31, RZ ;  /* 0x0000001fe4e47c24 */ /* 0x000fe2000f8e02ff */
[----:B------:R-:W-:Y:S01]  /*10570*/  ULDC UR47, c[0x0][0x240] ;  /* 0x00009000002f7ab9 */ /* 0x000fe20000000800 */
[----:B------:R-:W-:Y:S01]  /*10580*/  ULDC UR44, c[0x0][0x240] ;  /* 0x00009000002c7ab9 */ /* 0x000fe20000000800 */
[----:B------:R-:W-:Y:S01]  /*10590*/  STL.64 [R1+0x398], R54 ;  /* 0x0003983601007387 */ /* 0x000fe20000100a00 */
[----:B------:R-:W-:Y:S01]  /*105a0*/  ULDC UR45, c[0x0][0x240] ;  /* 0x00009000002d7ab9 */ /* 0x000fe20000000800 */
[----:B------:R-:W-:Y:S01]  /*105b0*/  ULDC UR46, c[0x0][0x240] ;  /* 0x00009000002e7ab9 */ /* 0x000fe20000000800 */
[----:B------:R-:W-:Y:S01]  /*105c0*/  ULDC UR6, c[0x0][0x230] ;  /* 0x00008c0000067ab9 */ /* 0x000fe20000000800 */
[----:B------:R2:W-:Y:S01]  /*105d0*/  STL.64 [R1+0x390], R50 ;  /* 0x0003903201007387 */ /* 0x0005e20000100a00 */
[----:B------:R-:W3:Y:S01]  /*105e0*/  S2UR UR4, SR_CgaCtaId ;  /* 0x00000000000479c3 */ /* 0x000ee20000008800 */
[----:B------:R-:W-:Y:S01]  /*105f0*/  ULDC UR10, c[0x0][0x240] ;  /* 0x00009000000a7ab9 */ /* 0x000fe20000000800 */
[----:B-1----:R-:W-:Y:S01]  /*10600*/  LEA R52, P4, R40, R236, 0x2 ;  /* 0x000000ec28347211 */ /* 0x002fe200078810ff */
[----:B------:R1:W-:Y:S01]  /*10610*/  STL.64 [R1+0x388], R48 ;  /* 0x0003883001007387 */ /* 0x0003e20000100a00 */
[----:B------:R-:W-:-:S02]  /*10620*/  LEA.HI.X.SX32 R45, R39, R0, 0x2, P2 ;  /* 0x00000000272d7211 */ /* 0x000fc400010f16ff */
[----:B------:R-:W-:Y:S01]  /*10630*/  LEA.HI.X.SX32 R53, R40, R0, 0x2, P4 ;  /* 0x0000000028357211 */ /* 0x000fe200020f16ff */
[----:B------:R4:W-:Y:S01]  /*10640*/  STL.64 [R1+0x380], R46 ;  /* 0x0003802e01007387 */ /* 0x0009e20000100a00 */
[CC--:B--2---:R-:W-:Y:S02]  /*10650*/  LEA R50, P6, R38.reuse, R236.reuse, 0x2 ;  /* 0x000000ec26327211 */ /* 0x0c4fe400078c10ff */
[-C--:B------:R-:W-:Y:S02]  /*10660*/  LEA R42, P4, R35, R236.reuse, 0x2 ;  /* 0x000000ec232a7211 */ /* 0x080fe400078810ff */
[----:B-1----:R-:W-:Y:S02]  /*10670*/  LEA R48, P5, R37, R236, 0x2 ;  /* 0x000000ec25307211 */ /* 0x002fe400078a10ff */
[----:B------:R-:W-:Y:S02]  /*10680*/  LEA.HI.X.SX32 R51, R38, R0, 0x2, P6 ;  /* 0x0000000026337211 */ /* 0x000fe400030f16ff */
[----:B----4-:R-:W-:-:S02]  /*10690*/  LEA R46, P1, R36, R236, 0x2 ;  /* 0x000000ec242e7211 */ /* 0x010fc400078210ff */
[-C--:B------:R-:W-:Y:S01]  /*106a0*/  LEA.HI.X.SX32 R49, R37, R0.reuse, 0x2, P5 ;  /* 0x0000000025317211 */ /* 0x080fe200028f16ff */
[----:B------:R-:W-:Y:S01]  /*106b0*/  STL.64 [R1+0x378], R52 ;  /* 0x0003783401007387 */ /* 0x000fe20000100a00 */
[-C--:B------:R-:W-:Y:S02]  /*106c0*/  LEA.HI.X.SX32 R47, R36, R0.reuse, 0x2, P1 ;  /* 0x00000000242f7211 */ /* 0x080fe400008f16ff */
[----:B------:R-:W-:Y:S01]  /*106d0*/  LEA.HI.X.SX32 R43, R35, R0, 0x2, P4 ;  /* 0x00000000232b7211 */ /* 0x000fe200020f16ff */
[----:B------:R1:W-:Y:S01]  /*106e0*/  STL.64 [R1+0x370], R44 ;  /* 0x0003702c01007387 */ /* 0x0003e20000100a00 */
[----:B------:R-:W-:-:S03]  /*106f0*/  LEA R40, P6, R33, R236, 0x2 ;  /* 0x000000ec21287211 */ /* 0x000fc600078c10ff */
[----:B------:R-:W-:Y:S01]  /*10700*/  STL.64 [R1+0x368], R50 ;  /* 0x0003683201007387 */ /* 0x000fe20000100a00 */
[----:B------:R-:W-:-:S03]  /*10710*/  LEA R38, P5, R32, R236, 0x2 ;  /* 0x000000ec20267211 */ /* 0x000fc600078a10ff */
[----:B------:R-:W-:Y:S01]  /*10720*/  STL.64 [R1+0x360], R48 ;  /* 0x0003603001007387 */ /* 0x000fe20000100a00 */
[-C--:B------:R-:W-:Y:S02]  /*10730*/  LEA R36, P1, R31, R236.reuse, 0x2 ;  /* 0x000000ec1f247211 */ /* 0x080fe400078210ff */
[C---:B-1----:R-:W-:Y:S01]  /*10740*/  LEA R44, P2, R34.reuse, R236, 0x2 ;  /* 0x000000ec222c7211 */ /* 0x042fe200078410ff */
[----:B------:R-:W-:Y:S01]  /*10750*/  STL.64 [R1+0x358], R46 ;  /* 0x0003582e01007387 */ /* 0x000fe20000100a00 */
[-C--:B------:R-:W-:Y:S02]  /*10760*/  LEA.HI.X.SX32 R41, R33, R0.reuse, 0x2, P6 ;  /* 0x0000000021297211 */ /* 0x080fe400030f16ff */
[----:B------:R-:W-:Y:S01]  /*10770*/  LEA.HI.X.SX32 R45, R34, R0, 0x2, P2 ;  /* 0x00000000222d7211 */ /* 0x000fe200010f16ff */
[----:B------:R1:W-:Y:S01]  /*10780*/  STL.64 [R1+0x350], R42 ;  /* 0x0003502a01007387 */ /* 0x0003e20000100a00 */
[----:B------:R-:W-:Y:S02]  /*10790*/  LEA R34, P2, R29, R236, 0x2 ;  /* 0x000000ec1d227211 */ /* 0x000fe400078410ff */
[----:B------:R-:W-:-:S02]  /*107a0*/  LEA.HI.X.SX32 R39, R32, R0, 0x2, P5 ;  /* 0x0000000020277211 */ /* 0x000fc400028f16ff */
[-C--:B------:R-:W-:Y:S01]  /*107b0*/  LEA.HI.X.SX32 R37, R31, R0.reuse, 0x2, P1 ;  /* 0x000000001f257211 */ /* 0x080fe200008f16ff */
[----:B------:R-:W-:Y:S01]  /*107c0*/  STL.64 [R1+0x348], R44 ;  /* 0x0003482c01007387 */ /* 0x000fe20000100a00 */
[----:B------:R-:W-:Y:S02]  /*107d0*/  LEA.HI.X.SX32 R35, R29, R0, 0x2, P2 ;  /* 0x000000001d237211 */ /* 0x000fe400010f16ff */
[C---:B-1----:R-:W-:Y:S01]  /*107e0*/  LEA R42, P4, R30.reuse, R236, 0x2 ;  /* 0x000000ec1e2a7211 */ /* 0x042fe200078810ff */
[----:B------:R1:W-:Y:S03]  /*107f0*/  STL.64 [R1+0x340], R40 ;  /* 0x0003402801007387 */ /* 0x0003e60000100a00 */
[----:B------:R-:W-:Y:S01]  /*10800*/  LEA.HI.X.SX32 R43, R30, R0, 0x2, P4 ;  /* 0x000000001e2b7211 */ /* 0x000fe200020f16ff */
[----:B------:R2:W-:Y:S01]  /*10810*/  STL.64 [R1+0x338], R38 ;  /* 0x0003382601007387 */ /* 0x0005e20000100a00 */
[----:B------:R-:W-:-:S03]  /*10820*/  LEA R32, P4, R25, R236, 0x2 ;  /* 0x000000ec19207211 */ /* 0x000fc600078810ff */
[----:B------:R4:W-:Y:S01]  /*10830*/  STL.64 [R1+0x330], R36 ;  /* 0x0003302401007387 */ /* 0x0009e20000100a00 */
[----:B-1----:R-:W-:-:S03]  /*10840*/  LEA R40, P6, R28, R236, 0x2 ;  /* 0x000000ec1c287211 */ /* 0x002fc600078c10ff */
[----:B------:R-:W-:Y:S01]  /*10850*/  STL.64 [R1+0x328], R42 ;  /* 0x0003282a01007387 */ /* 0x000fe20000100a00 */
[----:B--2---:R-:W-:-:S03]  /*10860*/  LEA R38, P5, R27, R236, 0x2 ;  /* 0x000000ec1b267211 */ /* 0x004fc600078a10ff */
[----:B------:R1:W-:Y:S01]  /*10870*/  STL.64 [R1+0x320], R34 ;  /* 0x0003202201007387 */ /* 0x0003e20000100a00 */
[----:B------:R-:W-:Y:S02]  /*10880*/  LEA.HI.X.SX32 R41, R28, R0, 0x2, P6 ;  /* 0x000000001c297211 */ /* 0x000fe400030f16ff */
[-C--:B----4-:R-:W-:Y:S02]  /*10890*/  LEA R36, P1, R26, R236.reuse, 0x2 ;  /* 0x000000ec1a247211 */ /* 0x090fe400078210ff */
[----:B------:R-:W-:Y:S02]  /*108a0*/  LEA R30, P6, R23, R236, 0x2 ;  /* 0x000000ec171e7211 */ /* 0x000fe400078c10ff */
[----:B------:R-:W-:Y:S02]  /*108b0*/  LEA.HI.X.SX32 R39, R27, R0, 0x2, P5 ;  /* 0x000000001b277211 */ /* 0x000fe400028f16ff */
[-C--:B------:R-:W-:Y:S02]  /*108c0*/  LEA R28, P5, R22, R236.reuse, 0x2 ;  /* 0x000000ec161c7211 */ /* 0x080fe400078a10ff */
[----:B-1----:R-:W-:-:S02]  /*108d0*/  LEA R34, P2, R24, R236, 0x2 ;  /* 0x000000ec18227211 */ /* 0x002fc400078410ff */
[----:B------:R-:W-:Y:S02]  /*108e0*/  LEA.HI.X.SX32 R37, R26, R0, 0x2, P1 ;  /* 0x000000001a257211 */ /* 0x000fe400008f16ff */
[----:B------:R-:W-:Y:S02]  /*108f0*/  LEA R26, P1, R21, R236, 0x2 ;  /* 0x000000ec151a7211 */ /* 0x000fe400078210ff */
[-C--:B------:R-:W-:Y:S01]  /*10900*/  LEA.HI.X.SX32 R33, R25, R0.reuse, 0x2, P4 ;  /* 0x0000000019217211 */ /* 0x080fe200020f16ff */
[----:B------:R-:W-:Y:S01]  /*10910*/  STL.64 [R1+0x318], R40 ;  /* 0x0003182801007387 */ /* 0x000fe20000100a00 */
[-C--:B------:R-:W-:Y:S02]  /*10920*/  LEA.HI.X.SX32 R35, R24, R0.reuse, 0x2, P2 ;  /* 0x0000000018237211 */ /* 0x080fe400010f16ff */
[-C--:B------:R-:W-:Y:S01]  /*10930*/  LEA.HI.X.SX32 R31, R23, R0.reuse, 0x2, P6 ;  /* 0x00000000171f7211 */ /* 0x080fe200030f16ff */
[----:B------:R-:W-:Y:S01]  /*10940*/  STL.64 [R1+0x310], R38 ;  /* 0x0003102601007387 */ /* 0x000fe20000100a00 */
[----:B------:R-:W-:-:S02]  /*10950*/  LEA.HI.X.SX32 R29, R22, R0, 0x2, P5 ;  /* 0x00000000161d7211 */ /* 0x000fc400028f16ff */
[----:B------:R-:W-:Y:S01]  /*10960*/  LEA.HI.X.SX32 R27, R21, R0, 0x2, P1 ;  /* 0x00000000151b7211 */ /* 0x000fe200008f16ff */
[----:B------:R-:W-:Y:S01]  /*10970*/  STL.64 [R1+0x308], R36 ;  /* 0x0003082401007387 */ /* 0x000fe20000100a00 */
[----:B------:R-:W-:-:S03]  /*10980*/  LEA R24, P2, R19, R236, 0x2 ;  /* 0x000000ec13187211 */ /* 0x000fc600078410ff */
[----:B------:R1:W-:Y:S04]  /*10990*/  STL.64 [R1+0x300], R32 ;  /* 0x0003002001007387 */ /* 0x0003e80000100a00 */
[----:B------:R-:W-:Y:S04]  /*109a0*/  STL.64 [R1+0x2f8], R34 ;  /* 0x0002f82201007387 */ /* 0x000fe80000100a00 */
[----:B------:R2:W-:Y:S01]  /*109b0*/  STL.64 [R1+0x2f0], R30 ;  /* 0x0002f01e01007387 */ /* 0x0005e20000100a00 */
[----:B-1----:R-:W-:-:S03]  /*109c0*/  LEA R32, P4, R20, R236, 0x2 ;  /* 0x000000ec14207211 */ /* 0x002fc600078810ff */
[----:B------:R1:W-:Y:S01]  /*109d0*/  STL.64 [R1+0x2e8], R28 ;  /* 0x0002e81c01007387 */ /* 0x0003e20000100a00 */
[-C--:B------:R-:W-:Y:S02]  /*109e0*/  LEA.HI.X.SX32 R25, R19, R0.reuse, 0x2, P2 ;  /* 0x0000000013197211 */ /* 0x080fe400010f16ff */
[----:B------:R-:W-:Y:S01]  /*109f0*/  LEA.HI.X.SX32 R33, R20, R0, 0x2, P4 ;  /* 0x0000000014217211 */ /* 0x000fe200020f16ff */
[----:B------:R4:W-:Y:S01]  /*10a00*/  STL.64 [R1+0x2e0], R26 ;  /* 0x0002e01a01007387 */ /* 0x0009e20000100a00 */
[CC--:B--2---:R-:W-:Y:S02]  /*10a10*/  LEA R30, P6, R18.reuse, R236.reuse, 0x2 ;  /* 0x000000ec121e7211 */ /* 0x0c4fe400078c10ff */
[-C--:B------:R-:W-:Y:S02]  /*10a20*/  LEA R22, P4, R15, R236.reuse, 0x2 ;  /* 0x000000ec0f167211 */ /* 0x080fe400078810ff */
[----:B-1----:R-:W-:Y:S02]  /*10a30*/  LEA R28, P5, R17, R236, 0x2 ;  /* 0x000000ec111c7211 */ /* 0x002fe400078a10ff */
[----:B------:R-:W-:-:S02]  /*10a40*/  LEA.HI.X.SX32 R31, R18, R0, 0x2, P6 ;  /* 0x00000000121f7211 */ /* 0x000fc400030f16ff */
[C---:B----4-:R-:W-:Y:S02]  /*10a50*/  LEA R26, P1, R16.reuse, R236, 0x2 ;  /* 0x000000ec101a7211 */ /* 0x050fe400078210ff */
        /* <DEDUP_REMOVED lines=33> */
[-C--:B------:R-:W-:Y:S02]  /*10c70*/  LEA.HI.X.SX32 R19, R7, R0.reuse, 0x2, P5 ;  /* 0x0000000007137211 */ /* 0x080fe400028f16ff */
[----:B------:R-:W-:Y:S02]  /*10c80*/  LEA.HI.X.SX32 R17, R5, R0, 0x2, P1 ;  /* 0x0000000005117211 */ /* 0x000fe400008f16ff */
[----:B-1----:R-:W-:-:S02]  /*10c90*/  LEA R14, P2, R3, R236, 0x2 ;  /* 0x000000ec030e7211 */ /* 0x002fc400078410ff */
[----:B------:R-:W-:Y:S02]  /*10ca0*/  LEA R10, P5, R116, R236, 0x2 ;  /* 0x000000ec740a7211 */ /* 0x000fe400078a10ff */
[-C--:B------:R-:W-:Y:S01]  /*10cb0*/  LEA.HI.X.SX32 R13, R4, R0.reuse, 0x2, P4 ;  /* 0x00000000040d7211 */ /* 0x080fe200020f16ff */
[----:B------:R-:W-:Y:S01]  /*10cc0*/  STL.64 [R1+0x278], R20 ;  /* 0x0002781401007387 */ /* 0x000fe20000100a00 */
[-C--:B------:R-:W-:Y:S02]  /*10cd0*/  LEA.HI.X.SX32 R15, R3, R0.reuse, 0x2, P2 ;  /* 0x00000000030f7211 */ /* 0x080fe400010f16ff */
[-C--:B------:R-:W-:Y:S01]  /*10ce0*/  LEA.HI.X.SX32 R9, R2, R0.reuse, 0x2, P6 ;  /* 0x0000000002097211 */ /* 0x080fe200030f16ff */
[----:B------:R-:W-:Y:S01]  /*10cf0*/  STL.64 [R1+0x270], R18 ;  /* 0x0002701201007387 */ /* 0x000fe20000100a00 */
[----:B------:R-:W-:-:S03]  /*10d00*/  LEA.HI.X.SX32 R11, R116, R0, 0x2, P5 ;  /* 0x00000000740b7211 */ /* 0x000fc600028f16ff */
[----:B------:R1:W-:Y:S04]  /*10d10*/  STL.64 [R1+0x268], R16 ;  /* 0x0002681001007387 */ /* 0x0003e80000100a00 */
[----:B------:R2:W-:Y:S04]  /*10d20*/  STL.64 [R1+0x260], R12 ;  /* 0x0002600c01007387 */ /* 0x0005e80000100a00 */
[----:B------:R4:W-:Y:S01]  /*10d30*/  STL.64 [R1+0x258], R14 ;  /* 0x0002580e01007387 */ /* 0x0009e20000100a00 */
[----:B-1----:R-:W-:-:S03]  /*10d40*/  LEA R16, P1, R68, R236, 0x2 ;  /* 0x000000ec44107211 */ /* 0x002fc600078210ff */
[----:B------:R1:W-:Y:S01]  /*10d50*/  STL.64 [R1+0x250], R8 ;  /* 0x0002500801007387 */ /* 0x0003e20000100a00 */
[----:B--2---:R-:W-:-:S03]  /*10d60*/  LEA R12, P4, R69, R236, 0x2 ;  /* 0x000000ec450c7211 */ /* 0x004fc600078810ff */
[----:B------:R2:W-:Y:S01]  /*10d70*/  STL.64 [R1+0x248], R10 ;  /* 0x0002480a01007387 */ /* 0x0005e20000100a00 */
[----:B------:R-:W-:Y:S02]  /*10d80*/  LEA.HI.X.SX32 R17, R68, R0, 0x2, P1 ;  /* 0x0000000044117211 */ /* 0x000fe400008f16ff */
[----:B----4-:R-:W-:Y:S02]  /*10d90*/  LEA R14, P2, R71, R236, 0x2 ;  /* 0x000000ec470e7211 */ /* 0x010fe400078410ff */
[----:B------:R-:W-:Y:S02]  /*10da0*/  LEA.HI.X.SX32 R13, R69, R0, 0x2, P4 ;  /* 0x00000000450d7211 */ /* 0x000fe400020f16ff */
[CC--:B-1----:R-:W-:Y:S02]  /*10db0*/  LEA R8, P6, R74.reuse, R236.reuse, 0x2 ;  /* 0x000000ec4a087211 */ /* 0x0c2fe400078c10ff */
[----:B--2---:R-:W-:Y:S02]  /*10dc0*/  LEA R10, P5, R77, R236, 0x2 ;  /* 0x000000ec4d0a7211 */ /* 0x004fe400078a10ff */
[----:B------:R-:W-:-:S02]  /*10dd0*/  LEA.HI.X.SX32 R9, R74, R0, 0x2, P6 ;  /* 0x000000004a097211 */ /* 0x000fc400030f16ff */
[C---:B------:R-:W-:Y:S02]  /*10de0*/  LEA R4, P1, R80.reuse, R236, 0x2 ;  /* 0x000000ec50047211 */ /* 0x040fe400078210ff */
[-C--:B------:R-:W-:Y:S01]  /*10df0*/  LEA.HI.X.SX32 R15, R71, R0.reuse, 0x2, P2 ;  /* 0x00000000470f7211 */ /* 0x080fe200010f16ff */
[----:B------:R1:W-:Y:S01]  /*10e00*/  STL.64 [R1+0x238], R12 ;  /* 0x0002380c01007387 */ /* 0x0003e20000100a00 */
[----:B------:R-:W-:Y:S02]  /*10e10*/  LEA.HI.X.SX32 R11, R77, R0, 0x2, P5 ;  /* 0x000000004d0b7211 */ /* 0x000fe400028f16ff */
[----:B------:R-:W-:Y:S01]  /*10e20*/  LEA R2, P2, R115, R236, 0x2 ;  /* 0x000000ec73027211 */ /* 0x000fe200078410ff */
[----:B------:R-:W-:Y:S01]  /*10e30*/  STL.64 [R1+0x240], R16 ;  /* 0x0002401001007387 */ /* 0x000fe20000100a00 */
[----:B------:R-:W-:-:S03]  /*10e40*/  LEA.HI.X.SX32 R5, R80, R0, 0x2, P1 ;  /* 0x0000000050057211 */ /* 0x000fc600008f16ff */
[----:B------:R2:W-:Y:S01]  /*10e50*/  STL.64 [R1+0x228], R8 ;  /* 0x0002280801007387 */ /* 0x0005e20000100a00 */
[----:B-1----:R-:W-:-:S03]  /*10e60*/  LEA R12, P4, R83, R236, 0x2 ;  /* 0x000000ec530c7211 */ /* 0x002fc600078810ff */
[----:B------:R-:W-:Y:S01]  /*10e70*/  STL.64 [R1+0x230], R14 ;  /* 0x0002300e01007387 */ /* 0x000fe20000100a00 */
[-C--:B------:R-:W-:Y:S02]  /*10e80*/  LEA.HI.X.SX32 R3, R115, R0.reuse, 0x2, P2 ;  /* 0x0000000073037211 */ /* 0x080fe400010f16ff */
[----:B------:R-:W-:Y:S01]  /*10e90*/  LEA.HI.X.SX32 R13, R83, R0, 0x2, P4 ;  /* 0x00000000530d7211 */ /* 0x000fe200020f16ff */
[----:B------:R1:W-:Y:S01]  /*10ea0*/  STL.64 [R1+0x220], R10 ;  /* 0x0002200a01007387 */ /* 0x0003e20000100a00 */
[----:B--2---:R-:W-:-:S03]  /*10eb0*/  LEA R8, P6, R90, R236, 0x2 ;  /* 0x000000ec5a087211 */ /* 0x004fc600078c10ff */
[----:B------:R2:W-:Y:S01]  /*10ec0*/  STL.64 [R1+0x218], R4 ;  /* 0x0002180401007387 */ /* 0x0005e20000100a00 */
[----:B------:R-:W-:Y:S02]  /*10ed0*/  LEA.HI.X.SX32 R9, R90, R0, 0x2, P6 ;  /* 0x000000005a097211 */ /* 0x000fe400030f16ff */
[CC--:B-1----:R-:W-:Y:S01]  /*10ee0*/  LEA R10, P5, R89.reuse, R236.reuse, 0x2 ;  /* 0x000000ec590a7211 */ /* 0x0c2fe200078a10ff */
[----:B------:R1:W-:Y:S01]  /*10ef0*/  STL.64 [R1+0x210], R12 ;  /* 0x0002100c01007387 */ /* 0x0003e20000100a00 */
[C---:B--2---:R-:W-:Y:S02]  /*10f00*/  LEA R4, P1, R88.reuse, R236, 0x2 ;  /* 0x000000ec58047211 */ /* 0x044fe400078210ff */
[-C--:B------:R-:W-:Y:S01]  /*10f10*/  LEA.HI.X.SX32 R11, R89, R0.reuse, 0x2, P5 ;  /* 0x00000000590b7211 */ /* 0x080fe200028f16ff */
[----:B------:R2:W-:Y:S01]  /*10f20*/  STL.64 [R1+0x208], R2 ;  /* 0x0002080201007387 */ /* 0x0005e20000100a00 */
[----:B------:R-:W-:-:S03]  /*10f30*/  LEA.HI.X.SX32 R5, R88, R0, 0x2, P1 ;  /* 0x0000000058057211 */ /* 0x000fc600008f16ff */
[----:B------:R4:W-:Y:S01]  /*10f40*/  STL.64 [R1+0x200], R8 ;  /* 0x0002000801007387 */ /* 0x0009e20000100a00 */
[----:B-1----:R-:W-:-:S03]  /*10f50*/  LEA R12, P4, R87, R236, 0x2 ;  /* 0x000000ec570c7211 */ /* 0x002fc600078810ff */
[----:B------:R1:W-:Y:S01]  /*10f60*/  STL.64 [R1+0x1f8], R10 ;  /* 0x0001f80a01007387 */ /* 0x0003e20000100a00 */
[C---:B--2---:R-:W-:Y:S02]  /*10f70*/  LEA R2, P2, R86.reuse, R236, 0x2 ;  /* 0x000000ec56027211 */ /* 0x044fe400078410ff */
[----:B------:R-:W-:Y:S02]  /*10f80*/  LEA.HI.X.SX32 R13, R87, R0, 0x2, P4 ;  /* 0x00000000570d7211 */ /* 0x000fe400020f16ff */
[C---:B----4-:R-:W-:Y:S01]  /*10f90*/  LEA R8, P6, R85.reuse, R236, 0x2 ;  /* 0x000000ec55087211 */ /* 0x050fe200078c10ff */
[----:B------:R2:W-:Y:S01]  /*10fa0*/  STL.64 [R1+0x1f0], R4 ;  /* 0x0001f00401007387 */ /* 0x0005e20000100a00 */
[----:B------:R-:W-:Y:S02]  /*10fb0*/  LEA.HI.X.SX32 R3, R86, R0, 0x2, P2 ;  /* 0x0000000056037211 */ /* 0x000fe400010f16ff */
[C---:B-1----:R-:W-:Y:S02]  /*10fc0*/  LEA R10, P5, R84.reuse, R236, 0x2 ;  /* 0x000000ec540a7211 */ /* 0x042fe400078a10ff */
[-C--:B------:R-:W-:Y:S01]  /*10fd0*/  LEA.HI.X.SX32 R9, R85, R0.reuse, 0x2, P6 ;  /* 0x0000000055097211 */ /* 0x080fe200030f16ff */
[----:B------:R1:W-:Y:S01]  /*10fe0*/  STL.64 [R1+0x1e8], R12 ;  /* 0x0001e80c01007387 */ /* 0x0003e20000100a00 */
[----:B------:R-:W-:-:S02]  /*10ff0*/  LEA.HI.X.SX32 R11, R84, R0, 0x2, P5 ;  /* 0x00000000540b7211 */ /* 0x000fc400028f16ff */
[C---:B--2---:R-:W-:Y:S01]  /*11000*/  LEA R4, P1, R82.reuse, R236, 0x2 ;  /* 0x000000ec52047211 */ /* 0x044fe200078210ff */
[----:B------:R2:W-:Y:S03]  /*11010*/  STL.64 [R1+0x1e0], R2 ;  /* 0x0001e00201007387 */ /* 0x0005e60000100a00 */
[----:B------:R-:W-:Y:S02]  /*11020*/  LEA.HI.X.SX32 R5, R82, R0, 0x2, P1 ;  /* 0x0000000052057211 */ /* 0x000fe400008f16ff */
[C---:B-1----:R-:W-:Y:S01]  /*11030*/  LEA R12, P4, R81.reuse, R236, 0x2 ;  /* 0x000000ec510c7211 */ /* 0x042fe200078810ff */
[----:B------:R1:W-:Y:S03]  /*11040*/  STL.64 [R1+0x1d8], R8 ;  /* 0x0001d80801007387 */ /* 0x0003e60000100a00 */
[----:B------:R-:W-:Y:S01]  /*11050*/  LEA.HI.X.SX32 R13, R81, R0, 0x2, P4 ;  /* 0x00000000510d7211 */ /* 0x000fe200020f16ff */
[----:B------:R4:W-:Y:S01]  /*11060*/  STL.64 [R1+0x1d0], R10 ;  /* 0x0001d00a01007387 */ /* 0x0009e20000100a00 */
[----:B--2---:R-:W-:-:S03]  /*11070*/  LEA R2, P2, R153, R236, 0x2 ;  /* 0x000000ec99027211 */ /* 0x004fc600078410ff */
[----:B------:R2:W-:Y:S01]  /*11080*/  STL.64 [R1+0x1c8], R4 ;  /* 0x0001c80401007387 */ /* 0x0005e20000100a00 */
[----:B------:R-:W-:Y:S02]  /*11090*/  LEA.HI.X.SX32 R3, R153, R0, 0x2, P2 ;  /* 0x0000000099037211 */ /* 0x000fe400010f16ff */
[CC--:B-1----:R-:W-:Y:S02]  /*110a0*/  LEA R8, P6, R152.reuse, R236.reuse, 0x2 ;  /* 0x000000ec98087211 */ /* 0x0c2fe400078c10ff */
[----:B----4-:R-:W-:Y:S02]  /*110b0*/  LEA R10, P5, R117, R236, 0x2 ;  /* 0x000000ec750a7211 */ /* 0x010fe400078a10ff */
[----:B------:R-:W-:Y:S02]  /*110c0*/  LEA.HI.X.SX32 R9, R152, R0, 0x2, P6 ;  /* 0x0000000098097211 */ /* 0x000fe400030f16ff */
[----:B--2---:R-:W-:Y:S01]  /*110d0*/  LEA R4, P1, R91, R236, 0x2 ;  /* 0x000000ec5b047211 */ /* 0x004fe200078210ff */
[----:B------:R1:W-:Y:S01]  /*110e0*/  STL.64 [R1+0x1c0], R12 ;  /* 0x0001c00c01007387 */ /* 0x0003e20000100a00 */
[----:B------:R-:W-:-:S02]  /*110f0*/  LEA.HI.X.SX32 R11, R117, R0, 0x2, P5 ;  /* 0x00000000750b7211 */ /* 0x000fc400028f16ff */
[----:B------:R-:W-:Y:S01]  /*11100*/  LEA.HI.X.SX32 R5, R91, R0, 0x2, P1 ;  /* 0x000000005b057211 */ /* 0x000fe200008f16ff */
[----:B------:R2:W-:Y:S04]  /*11110*/  STL.64 [R1+0x1b8], R2 ;  /* 0x0001b80201007387 */ /* 0x0005e80000100a00 */
        /* <DEDUP_REMOVED lines=14> */
[----:B------:R-:W-:Y:S01]  /*11200*/  LEA.HI.X.SX32 R5, R96, R0, 0x2, P1 ;  /* 0x0000000060057211 */ /* 0x000fe200008f16ff */
        /* <DEDUP_REMOVED lines=23> */
[C---:B----4-:R-:W-:Y:S02]  /*11380*/  LEA R10, P5, R105.reuse, R236, 0x2 ;  /* 0x000000ec690a7211 */ /* 0x050fe400078a10ff */
        /* <DEDUP_REMOVED lines=26> */
[----:B----4-:R-:W-:Y:S01]  /*11530*/  LEA R8, P6, R114, R236, 0x2 ;  /* 0x000000ec72087211 */ /* 0x010fe200078c10ff */
[----:B------:R2:W-:Y:S01]  /*11540*/  STL.64 [R1+0x100], R4 ;  /* 0x0001000401007387 */ /* 0x0005e20000100a00 */
[----:B------:R-:W-:Y:S02]  /*11550*/  LEA.HI.X.SX32 R3, R113, R0, 0x2, P2 ;  /* 0x0000000071037211 */ /* 0x000fe400010f16ff */
[----:B-1----:R-:W-:Y:S02]  /*11560*/  LEA R10, P5, R118, R236, 0x2 ;  /* 0x000000ec760a7211 */ /* 0x002fe400078a10ff */
        /* <DEDUP_REMOVED lines=69> */
[----:B--2---:R-:W-:-:S03]  /*119c0*/  LEA R2, P2, R141, R236, 0x2 ;  /* 0x000000ec8d027211 */ /* 0x004fc600078410ff */
[----:B------:R2:W-:Y:S01]  /*119d0*/  STL.64 [R1+0x38], R4 ;  /* 0x0000380401007387 */ /* 0x0005e20000100a00 */
[----:B----4-:R-:W-:Y:S02]  /*119e0*/  LEA R8, P6, R142, R236, 0x2 ;  /* 0x000000ec8e087211 */ /* 0x010fe400078c10ff */
[----:B------:R-:W-:Y:S02]  /*119f0*/  LEA.HI.X.SX32 R3, R141, R0, 0x2, P2 ;  /* 0x000000008d037211 */ /* 0x000fe400010f16ff */
[----:B-1----:R-:W-:Y:S02]  /*11a00*/  LEA R10, P5, R143, R236, 0x2 ;  /* 0x000000ec8f0a7211 */ /* 0x002fe400078a10ff */
[----:B------:R-:W-:Y:S02]  /*11a10*/  LEA.HI.X.SX32 R13, R140, R0, 0x2, P4 ;  /* 0x000000008c0d7211 */ /* 0x000fe400020f16ff */
[----:B--2---:R-:W-:Y:S02]  /*11a20*/  LEA R4, P1, R144, R236, 0x2 ;  /* 0x000000ec90047211 */ /* 0x004fe400078210ff */
[----:B------:R-:W-:-:S02]  /*11a30*/  LEA.HI.X.SX32 R9, R142, R0, 0x2, P6 ;  /* 0x000000008e097211 */ /* 0x000fc400030f16ff */
[-C--:B------:R-:W-:Y:S01]  /*11a40*/  LEA.HI.X.SX32 R11, R143, R0.reuse, 0x2, P5 ;  /* 0x000000008f0b7211 */ /* 0x080fe200028f16ff */
[----:B------:R1:W-:Y:S01]  /*11a50*/  STL.64 [R1+0x28], R2 ;  /* 0x0000280201007387 */ /* 0x0003e20000100a00 */
[----:B------:R-:W-:Y:S02]  /*11a60*/  LEA.HI.X.SX32 R5, R144, R0, 0x2, P1 ;  /* 0x0000000090057211 */ /* 0x000fe400008f16ff */
[C---:B------:R-:W-:Y:S01]  /*11a70*/  LEA R152, P4, R145.reuse, R236, 0x2 ;  /* 0x000000ec91987211 */ /* 0x040fe200078810ff */
[----:B------:R2:W-:Y:S04]  /*11a80*/  STL.64 [R1+0x30], R12 ;  /* 0x0000300c01007387 */ /* 0x0005e80000100a00 */
[----:B------:R4:W-:Y:S01]  /*11a90*/  STL.64 [R1+0x20], R8 ;  /* 0x0000200801007387 */ /* 0x0009e20000100a00 */
[----:B------:R-:W-:-:S02]  /*11aa0*/  LEA.HI.X.SX32 R153, R145, R0, 0x2, P4 ;  /* 0x0000000091997211 */ /* 0x000fc400020f16ff */
[-C--:B-1----:R-:W-:Y:S01]  /*11ab0*/  LEA R2, P2, R146, R236.reuse, 0x2 ;  /* 0x000000ec92027211 */ /* 0x082fe200078410ff */
[----:B------:R1:W-:Y:S01]  /*11ac0*/  STL.64 [R1+0x18], R10 ;  /* 0x0000180a01007387 */ /* 0x0003e20000100a00 */
[-C--:B--2---:R-:W-:Y:S02]  /*11ad0*/  LEA R12, P1, R149, R236.reuse, 0x2 ;  /* 0x000000ec950c7211 */ /* 0x084fe400078210ff */
[----:B----4-:R-:W-:Y:S02]  /*11ae0*/  LEA R8, P6, R147, R236, 0x2 ;  /* 0x000000ec93087211 */ /* 0x010fe400078c10ff */
[----:B------:R-:W-:Y:S02]  /*11af0*/  LEA.HI.X.SX32 R13, R149, R0, 0x2, P1 ;  /* 0x00000000950d7211 */ /* 0x000fe400008f16ff */
[-C--:B-1----:R-:W-:Y:S02]  /*11b00*/  LEA R10, P5, R148, R236.reuse, 0x2 ;  /* 0x000000ec940a7211 */ /* 0x082fe400078a10ff */
[----:B------:R-:W-:-:S02]  /*11b10*/  LEA R14, P4, R150, R236, 0x2 ;  /* 0x000000ec960e7211 */ /* 0x000fc400078810ff */
[-C--:B------:R-:W-:Y:S02]  /*11b20*/  LEA.HI.X.SX32 R3, R146, R0.reuse, 0x2, P2 ;  /* 0x0000000092037211 */ /* 0x080fe400010f16ff */
[----:B------:R-:W-:Y:S02]  /*11b30*/  LEA.HI.X.SX32 R9, R147, R0, 0x2, P6 ;  /* 0x0000000093097211 */ /* 0x000fe400030f16ff */
[-C--:B------:R-:W-:Y:S02]  /*11b40*/  LEA R22, P1, R159, R236.reuse, 0x2 ;  /* 0x000000ec9f167211 */ /* 0x080fe400078210ff */
[-C--:B------:R-:W-:Y:S02]  /*11b50*/  LEA R16, P2, R151, R236.reuse, 0x2 ;  /* 0x000000ec97107211 */ /* 0x080fe400078410ff */
[----:B------:R-:W-:Y:S02]  /*11b60*/  LEA R18, P6, R154, R236, 0x2 ;  /* 0x000000ec9a127211 */ /* 0x000fe400078c10ff */
[----:B------:R-:W-:-:S02]  /*11b70*/  LEA.HI.X.SX32 R11, R148, R0, 0x2, P5 ;  /* 0x00000000940b7211 */ /* 0x000fc400028f16ff */
[----:B------:R-:W-:Y:S02]  /*11b80*/  LEA R20, P5, R156, R236, 0x2 ;  /* 0x000000ec9c147211 */ /* 0x000fe400078a10ff */
[-C--:B------:R-:W-:Y:S02]  /*11b90*/  LEA.HI.X.SX32 R15, R150, R0.reuse, 0x2, P4 ;  /* 0x00000000960f7211 */ /* 0x080fe400020f16ff */
[----:B------:R-:W-:Y:S02]  /*11ba0*/  LEA.HI.X.SX32 R23, R159, R0, 0x2, P1 ;  /* 0x000000009f177211 */ /* 0x000fe400008f16ff */
[----:B------:R-:W-:Y:S02]  /*11bb0*/  LEA R24, P4, R160, R236, 0x2 ;  /* 0x000000eca0187211 */ /* 0x000fe400078810ff */
[-C--:B------:R-:W-:Y:S02]  /*11bc0*/  LEA.HI.X.SX32 R17, R151, R0.reuse, 0x2, P2 ;  /* 0x0000000097117211 */ /* 0x080fe400010f16ff */
[----:B------:R-:W-:-:S02]  /*11bd0*/  LEA.HI.X.SX32 R19, R154, R0, 0x2, P6 ;  /* 0x000000009a137211 */ /* 0x000fc400030f16ff */
[-C--:B------:R-:W-:Y:S01]  /*11be0*/  LEA R32, P1, R164, R236.reuse, 0x2 ;  /* 0x000000eca4207211 */ /* 0x080fe200078210ff */
[----:B------:R-:W-:Y:S01]  /*11bf0*/  STL.64 [R1+0x10], R4 ;  /* 0x0000100401007387 */ /* 0x000fe20000100a00 */
[-C--:B------:R-:W-:Y:S01]  /*11c00*/  LEA R26, P2, R161, R236.reuse, 0x2 ;  /* 0x000000eca11a7211 */ /* 0x080fe200078410ff */
[----:B------:R-:W-:Y:S01]  /*11c10*/  IMAD R79, R79, UR54, RZ ;  /* 0x000000364f4f7c24 */ /* 0x000fe2000f8e02ff */
[----:B------:R-:W-:Y:S01]  /*11c20*/  LEA R28, P6, R162, R236, 0x2 ;  /* 0x000000eca21c7211 */ /* 0x000fe200078c10ff */
[----:B------:R-:W-:Y:S01]  /*11c30*/  IMAD R230, R230, UR33, RZ ;  /* 0x00000021e6e67c24 */ /* 0x000fe2000f8e02ff */
[----:B------:R-:W-:Y:S01]  /*11c40*/  LEA.HI.X.SX32 R21, R156, R0, 0x2, P5 ;  /* 0x000000009c157211 */ /* 0x000fe200028f16ff */
[----:B------:R-:W-:Y:S01]  /*11c50*/  IMAD R234, R234, UR37, RZ ;  /* 0x00000025eaea7c24 */ /* 0x000fe2000f8e02ff */
[----:B------:R-:W-:Y:S01]  /*11c60*/  LEA R30, P5, R163, R236, 0x2 ;  /* 0x000000eca31e7211 */ /* 0x000fe200078a10ff */
[----:B------:R-:W-:Y:S01]  /*11c70*/  IMAD R231, R231, UR34, RZ ;  /* 0x00000022e7e77c24 */ /* 0x000fe2000f8e02ff */
[-C--:B------:R-:W-:Y:S01]  /*11c80*/  LEA.HI.X.SX32 R25, R160, R0.reuse, 0x2, P4 ;  /* 0x00000000a0197211 */ /* 0x080fe200020f16ff */
        /* <DEDUP_REMOVED lines=9> */
[-C--:B------:R-:W-:Y:S01]  /*11d20*/  LEA R42, P1, R169, R236.reuse, 0x2 ;  /* 0x000000eca92a7211 */ /* 0x080fe200078210ff */
[----:B------:R-:W-:Y:S01]  /*11d30*/  IMAD R246, R246, UR41, RZ ;  /* 0x00000029f6f67c24 */ /* 0x000fe2000f8e02ff */
        /* <DEDUP_REMOVED lines=11> */
[----:B------:R-:W-:Y:S01]  /*11df0*/  UIADD3 UR6, UR6, 0x7f, URZ ;  /* 0x0000007f06067890 */ /* 0x000fe2000fffe03f */
[----:B------:R-:W-:Y:S01]  /*11e00*/  LEA R44, P4, R170, R236, 0x2 ;  /* 0x000000ecaa2c7211 */ /* 0x000fe200078810ff */
[----:B------:R-:W-:Y:S01]  /*11e10*/  IMAD R155, R155, UR10, RZ ;  /* 0x0000000a9b9b7c24 */ /* 0x000fe2000f8e02ff */
[-C--:B------:R-:W-:Y:S01]  /*11e20*/  LEA.HI.X.SX32 R37, R166, R0.reuse, 0x2, P2 ;  /* 0x00000000a6257211 */ /* 0x080fe200010f16ff */
[----:B------:R-:W1:Y:S01]  /*11e30*/  LDC R154, c[0x0][0x230] ;  /* 0x00008c00ff9a7b82 */ /* 0x000e620000000800 */
[----:B------:R-:W-:-:S02]  /*11e40*/  LEA.HI.X.SX32 R39, R167, R0, 0x2, P6 ;  /* 0x00000000a7277211 */ /* 0x000fc400030f16ff */
[-C--:B------:R-:W-:Y:S02]  /*11e50*/  LEA R52, P1, R174, R236.reuse, 0x2 ;  /* 0x000000ecae347211 */ /* 0x080fe400078210ff */
[-C--:B------:R-:W-:Y:S02]  /*11e60*/  LEA R46, P2, R171, R236.reuse, 0x2 ;  /* 0x000000ecab2e7211 */ /* 0x080fe400078410ff */
[----:B------:R-:W-:Y:S02]  /*11e70*/  LEA R48, P6, R172, R236, 0x2 ;  /* 0x000000ecac307211 */ /* 0x000fe400078c10ff */
[----:B------:R-:W-:Y:S02]  /*11e80*/  LEA.HI.X.SX32 R41, R168, R0, 0x2, P5 ;  /* 0x00000000a8297211 */ /* 0x000fe400028f16ff */
[----:B------:R-:W-:Y:S02]  /*11e90*/  LEA R50, P5, R173, R236, 0x2 ;  /* 0x000000ecad327211 */ /* 0x000fe400078a10ff */
[----:B------:R-:W-:-:S02]  /*11ea0*/  LEA.HI.X.SX32 R45, R170, R0, 0x2, P4 ;  /* 0x00000000aa2d7211 */ /* 0x000fc400020f16ff */
[----:B------:R-:W-:Y:S01]  /*11eb0*/  LEA.HI.X.SX32 R53, R174, R0, 0x2, P1 ;  /* 0x00000000ae357211 */ /* 0x000fe200008f16ff */
[----:B------:R-:W-:Y:S01]  /*11ec0*/  STL.64 [R1], R2 ;  /* 0x0000000201007387 */ /* 0x000fe20000100a00 */
[----:B------:R-:W-:Y:S02]  /*11ed0*/  LEA R54, P4, R175, R236, 0x2 ;  /* 0x000000ecaf367211 */ /* 0x000fe400078810ff */
[-C--:B------:R-:W-:Y:S02]  /*11ee0*/  LEA.HI.X.SX32 R47, R171, R0.reuse, 0x2, P2 ;  /* 0x00000000ab2f7211 */ /* 0x080fe400010f16ff */
[----:B------:R-:W-:Y:S02]  /*11ef0*/  LEA.HI.X.SX32 R49, R172, R0, 0x2, P6 ;  /* 0x00000000ac317211 */ /* 0x000fe400030f16ff */
[-C--:B------:R-:W-:Y:S01]  /*11f00*/  LEA R62, P1, R179, R236.reuse, 0x2 ;  /* 0x000000ecb33e7211 */ /* 0x080fe200078210ff */
[----:B------:R-:W-:Y:S01]  /*11f10*/  STL.64 [R1+0x8], R152 ;  /* 0x0000089801007387 */ /* 0x000fe20000100a00 */
[----:B------:R-:W-:-:S02]  /*11f20*/  LEA R56, P2, R176, R236, 0x2 ;  /* 0x000000ecb0387211 */ /* 0x000fc400078410ff */
[----:B------:R-:W-:Y:S02]  /*11f30*/  LEA R58, P6, R177, R236, 0x2 ;  /* 0x000000ecb13a7211 */ /* 0x000fe400078c10ff */
[----:B------:R-:W-:Y:S01]  /*11f40*/  LEA.HI.X.SX32 R51, R173, R0, 0x2, P5 ;  /* 0x00000000ad337211 */ /* 0x000fe200028f16ff */
[----:B------:R2:W-:Y:S01]  /*11f50*/  STL.64 [R1+0x2ba0], R152 ;  /* 0x002ba09801007387 */ /* 0x0005e20000100a00 */
[----:B------:R-:W-:Y:S02]  /*11f60*/  LEA R60, P5, R178, R236, 0x2 ;  /* 0x000000ecb23c7211 */ /* 0x000fe400078a10ff */
[-C--:B------:R-:W-:Y:S02]  /*11f70*/  LEA.HI.X.SX32 R55, R175, R0.reuse, 0x2, P4 ;  /* 0x00000000af377211 */ /* 0x080fe400020f16ff */
[----:B------:R-:W-:Y:S02]  /*11f80*/  LEA.HI.X.SX32 R63, R179, R0, 0x2, P1 ;  /* 0x00000000b33f7211 */ /* 0x000fe400008f16ff */
[----:B------:R-:W-:-:S02]  /*11f90*/  LEA R64, P4, R180, R236, 0x2 ;  /* 0x000000ecb4407211 */ /* 0x000fc400078810ff */
[-C--:B------:R-:W-:Y:S02]  /*11fa0*/  LEA.HI.X.SX32 R57, R176, R0.reuse, 0x2, P2 ;  /* 0x00000000b0397211 */ /* 0x080fe400010f16ff */
[----:B------:R-:W-:Y:S02]  /*11fb0*/  LEA.HI.X.SX32 R59, R177, R0, 0x2, P6 ;  /* 0x00000000b13b7211 */ /* 0x000fe400030f16ff */
[----:B--2---:R-:W-:Y:S01]  /*11fc0*/  MOV R153, R72 ;  /* 0x0000004800997202 */ /* 0x004fe20000000f00 */
[----:B------:R-:W-:Y:S01]  /*11fd0*/  IMAD.MOV.U32 R152, RZ, RZ, R70 ;  /* 0x000000ffff987224 */ /* 0x000fe200078e0046 */
[-C--:B------:R-:W-:Y:S01]  /*11fe0*/  LEA R72, P1, R184, R236.reuse, 0x2 ;  /* 0x000000ecb8487211 */ /* 0x080fe200078210ff */
[----:B------:R2:W-:Y:S01]  /*11ff0*/  STL.64 [R1+0x2c30], R8 ;  /* 0x002c300801007387 */ /* 0x0005e20000100a00 */
[-C--:B------:R-:W-:Y:S02]  /*12000*/  LEA R66, P2, R181, R236.reuse, 0x2 ;  /* 0x000000ecb5427211 */ /* 0x080fe400078410ff */
[----:B------:R-:W-:-:S02]  /*12010*/  LEA R68, P6, R182, R236, 0x2 ;  /* 0x000000ecb6447211 */ /* 0x000fc400078c10ff */
[----:B------:R-:W-:Y:S01]  /*12020*/  LEA.HI.X.SX32 R61, R178, R0, 0x2, P5 ;  /* 0x00000000b23d7211 */ /* 0x000fe200028f16ff */
[----:B------:R-:W-:Y:S01]  /*12030*/  IMAD.MOV.U32 R2, RZ, RZ, R73 ;  /* 0x000000ffff027224 */ /* 0x000fe200078e0049 */
[----:B------:R-:W-:Y:S01]  /*12040*/  LEA R70, P5, R183, R236, 0x2 ;  /* 0x000000ecb7467211 */ /* 0x000fe200078a10ff */
[----:B------:R-:W-:Y:S01]  /*12050*/  IMAD.MOV.U32 R5, RZ, RZ, R78 ;  /* 0x000000ffff057224 */ /* 0x000fe200078e004e */
[-C--:B------:R-:W-:Y:S01]  /*12060*/  LEA.HI.X.SX32 R73, R184, R0.reuse, 0x2, P1 ;  /* 0x00000000b8497211 */ /* 0x080fe200008f16ff */
[----:B------:R-:W-:Y:S02]  /*12070*/  IMAD.MOV.U32 R4, RZ, RZ, R76 ;  /* 0x000000ffff047224 */ /* 0x000fe400078e004c */
[----:B--2---:R-:W-:Y:S01]  /*12080*/  IMAD.MOV.U32 R9, RZ, RZ, R65 ;  /* 0x000000ffff097224 */ /* 0x004fe200078e0041 */
[----:B------:R-:W-:Y:S02]  /*12090*/  LEA.HI.X.SX32 R65, R180, R0, 0x2, P4 ;  /* 0x00000000b4417211 */ /* 0x000fe400020f16ff */
[----:B------:R-:W-:-:S02]  /*120a0*/  LEA R74, P4, R185, R236, 0x2 ;  /* 0x000000ecb94a7211 */ /* 0x000fc400078810ff */
[-C--:B------:R-:W-:Y:S02]  /*120b0*/  LEA.HI.X.SX32 R67, R181, R0.reuse, 0x2, P2 ;  /* 0x00000000b5437211 */ /* 0x080fe400010f16ff */
[----:B------:R-:W-:Y:S02]  /*120c0*/  LEA.HI.X.SX32 R69, R182, R0, 0x2, P6 ;  /* 0x00000000b6457211 */ /* 0x000fe400030f16ff */
[-C--:B------:R-:W-:Y:S02]  /*120d0*/  LEA R82, P1, R189, R236.reuse, 0x2 ;  /* 0x000000ecbd527211 */ /* 0x080fe400078210ff */
[-C--:B------:R-:W-:Y:S02]  /*120e0*/  LEA R76, P2, R186, R236.reuse, 0x2 ;  /* 0x000000ecba4c7211 */ /* 0x080fe400078410ff */
[----:B------:R-:W-:Y:S02]  /*120f0*/  LEA R78, P6, R187, R236, 0x2 ;  /* 0x000000ecbb4e7211 */ /* 0x000fe400078c10ff */
[----:B------:R-:W-:Y:S01]  /*12100*/  LEA.HI.X.SX32 R71, R183, R0, 0x2, P5 ;  /* 0x00000000b7477211 */ /* 0x000fe200028f16ff */
[----:B------:R-:W-:Y:S01]  /*12110*/  IMAD.MOV.U32 R3, RZ, RZ, R75 ;  /* 0x000000ffff037224 */ /* 0x000fe200078e004b */
[----:B------:R-:W-:Y:S01]  /*12120*/  LEA R80, P5, R188, R236, 0x2 ;  /* 0x000000ecbc507211 */ /* 0x000fe200078a10ff */
[----:B------:R-:W-:Y:S01]  /*12130*/  IMAD.MOV.U32 R7, RZ, RZ, R79 ;  /* 0x000000ffff077224 */ /* 0x000fe200078e004f */
[----:B------:R-:W-:-:S02]  /*12140*/  LEA.HI.X.SX32 R75, R185, R0, 0x2, P4 ;  /* 0x00000000b94b7211 */ /* 0x000fc400020f16ff */
[----:B------:R-:W-:Y:S02]  /*12150*/  LEA.HI.X.SX32 R83, R189, R0, 0x2, P1 ;  /* 0x00000000bd537211 */ /* 0x000fe400008f16ff */
[----:B------:R-:W-:Y:S02]  /*12160*/  LEA R84, P4, R190, R236, 0x2 ;  /* 0x000000ecbe547211 */ /* 0x000fe400078810ff */
[-C--:B------:R-:W-:Y:S02]  /*12170*/  LEA.HI.X.SX32 R77, R186, R0.reuse, 0x2, P2 ;  /* 0x00000000ba4d7211 */ /* 0x080fe400010f16ff */
[----:B------:R-:W-:Y:S02]  /*12180*/  LEA.HI.X.SX32 R79, R187, R0, 0x2, P6 ;  /* 0x00000000bb4f7211 */ /* 0x000fe400030f16ff */
[-C--:B------:R-:W-:Y:S02]  /*12190*/  LEA R92, P1, R194, R236.reuse, 0x2 ;  /* 0x000000ecc25c7211 */ /* 0x080fe400078210ff */
[----:B------:R-:W-:-:S02]  /*121a0*/  LEA R86, P2, R191, R236, 0x2 ;  /* 0x000000ecbf567211 */ /* 0x000fc400078410ff */
[----:B------:R-:W-:Y:S02]  /*121b0*/  LEA R88, P6, R192, R236, 0x2 ;  /* 0x000000ecc0587211 */ /* 0x000fe400078c10ff */
[----:B------:R-:W-:Y:S02]  /*121c0*/  LEA.HI.X.SX32 R81, R188, R0, 0x2, P5 ;  /* 0x00000000bc517211 */ /* 0x000fe400028f16ff */
[----:B------:R-:W-:Y:S02]  /*121d0*/  LEA R90, P5, R193, R236, 0x2 ;  /* 0x000000ecc15a7211 */ /* 0x000fe400078a10ff */
[-C--:B------:R-:W-:Y:S02]  /*121e0*/  LEA.HI.X.SX32 R85, R190, R0.reuse, 0x2, P4 ;  /* 0x00000000be557211 */ /* 0x080fe400020f16ff */
[----:B------:R-:W-:Y:S02]  /*121f0*/  LEA.HI.X.SX32 R93, R194, R0, 0x2, P1 ;  /* 0x00000000c25d7211 */ /* 0x000fe400008f16ff */
        /* <DEDUP_REMOVED lines=13> */
[-C--:B------:R-:W-:Y:S02]  /*122d0*/  LEA R112, P1, R204, R236.reuse, 0x2 ;  /* 0x000000eccc707211 */ /* 0x080fe400078210ff */
[-C--:B------:R-:W-:Y:S02]  /*122e0*/  LEA R106, P2, R201, R236.reuse, 0x2 ;  /* 0x000000ecc96a7211 */ /* 0x080fe400078410ff */
[----:B------:R-:W-:Y:S02]  /*122f0*/  LEA R108, P6, R202, R236, 0x2 ;  /* 0x000000ecca6c7211 */ /* 0x000fe400078c10ff */
[----:B------:R-:W-:Y:S02]  /*12300*/  LEA.HI.X.SX32 R101, R198, R0, 0x2, P5 ;  /* 0x00000000c6657211 */ /* 0x000fe400028f16ff */
[----:B------:R-:W-:Y:S02]  /*12310*/  LEA R110, P5, R203, R236, 0x2 ;  /* 0x000000eccb6e7211 */ /* 0x000fe400078a10ff */
        /* <DEDUP_REMOVED lines=57> */
[-C--:B------:R-:W-:Y:S02]  /*126b0*/  LEA R174, P2, R231, R236.reuse, 0x2 ;  /* 0x000000ece7ae7211 */ /* 0x080fe400078410ff */
[----:B------:R-:W-:Y:S02]  /*126c0*/  LEA R176, P6, R232, R236, 0x2 ;  /* 0x000000ece8b07211 */ /* 0x000fe400078c10ff */
[----:B------:R-:W-:Y:S01]  /*126d0*/  LEA.HI.X.SX32 R169, R228, R0, 0x2, P5 ;  /* 0x00000000e4a97211 */ /* 0x000fe200028f16ff */
[----:B------:R-:W-:Y:S01]  /*126e0*/  STL.64 [R1+0x2c40], R12 ;  /* 0x002c400c01007387 */ /* 0x000fe20000100a00 */
[----:B------:R-:W-:Y:S02]  /*126f0*/  LEA R178, P5, R233, R236, 0x2 ;  /* 0x000000ece9b27211 */ /* 0x000fe400078a10ff */
[-C--:B------:R-:W-:Y:S01]  /*12700*/  LEA.HI.X.SX32 R173, R230, R0.reuse, 0x2, P4 ;  /* 0x00000000e6ad7211 */ /* 0x080fe200020f16ff */
[----:B------:R-:W-:Y:S01]  /*12710*/  STL.64 [R1+0x2c48], R14 ;  /* 0x002c480e01007387 */ /* 0x000fe20000100a00 */
[----:B------:R-:W-:-:S02]  /*12720*/  LEA.HI.X.SX32 R181, R234, R0, 0x2, P1 ;  /* 0x00000000eab57211 */ /* 0x000fc400008f16ff */
[----:B------:R-:W-:Y:S01]  /*12730*/  LEA R182, P4, R235, R236, 0x2 ;  /* 0x000000ecebb67211 */ /* 0x000fe200078810ff */
[----:B------:R-:W-:Y:S01]  /*12740*/  STL.64 [R1+0x2c50], R16 ;  /* 0x002c501001007387 */ /* 0x000fe20000100a00 */
[-C--:B------:R-:W-:Y:S02]  /*12750*/  LEA.HI.X.SX32 R175, R231, R0.reuse, 0x2, P2 ;  /* 0x00000000e7af7211 */ /* 0x080fe400010f16ff */
[----:B------:R-:W-:Y:S01]  /*12760*/  LEA.HI.X.SX32 R177, R232, R0, 0x2, P6 ;  /* 0x00000000e8b17211 */ /* 0x000fe200030f16ff */
[----:B------:R-:W-:Y:S01]  /*12770*/  STL.64 [R1+0x2c28], R18 ;  /* 0x002c281201007387 */ /* 0x000fe20000100a00 */
[-C--:B------:R-:W-:Y:S02]  /*12780*/  LEA R190, P1, R247, R236.reuse, 0x2 ;  /* 0x000000ecf7be7211 */ /* 0x080fe400078210ff */
[-C--:B------:R-:W-:Y:S01]  /*12790*/  LEA R184, P2, R9, R236.reuse, 0x2 ;  /* 0x000000ec09b87211 */ /* 0x080fe200078410ff */
[----:B------:R-:W-:Y:S01]  /*127a0*/  STL.64 [R1+0x2ba8], R20 ;  /* 0x002ba81401007387 */ /* 0x000fe20000100a00 */
[----:B------:R-:W-:-:S02]  /*127b0*/  LEA R186, P6, R237, R236, 0x2 ;  /* 0x000000ecedba7211 */ /* 0x000fc400078c10ff */
[----:B------:R-:W-:Y:S01]  /*127c0*/  LEA.HI.X.SX32 R179, R233, R0, 0x2, P5 ;  /* 0x00000000e9b37211 */ /* 0x000fe200028f16ff */
[----:B------:R-:W-:Y:S01]  /*127d0*/  STL.64 [R1+0x2c58], R22 ;  /* 0x002c581601007387 */ /* 0x000fe20000100a00 */
[----:B------:R-:W-:Y:S02]  /*127e0*/  LEA R188, P5, R246, R236, 0x2 ;  /* 0x000000ecf6bc7211 */ /* 0x000fe400078a10ff */
[-C--:B------:R-:W-:Y:S01]  /*127f0*/  LEA.HI.X.SX32 R183, R235, R0.reuse, 0x2, P4 ;  /* 0x00000000ebb77211 */ /* 0x080fe200020f16ff */
[----:B------:R-:W-:Y:S01]  /*12800*/  STL.64 [R1+0x2c60], R24 ;  /* 0x002c601801007387 */ /* 0x000fe20000100a00 */
[----:B------:R-:W-:Y:S02]  /*12810*/  LEA.HI.X.SX32 R191, R247, R0, 0x2, P1 ;  /* 0x00000000f7bf7211 */ /* 0x000fe400008f16ff */
[----:B------:R-:W-:Y:S01]  /*12820*/  LEA R192, P4, R248, R236, 0x2 ;  /* 0x000000ecf8c07211 */ /* 0x000fe200078810ff */
[----:B------:R-:W-:Y:S01]  /*12830*/  STL.64 [R1+0x2c68], R26 ;  /* 0x002c681a01007387 */ /* 0x000fe20000100a00 */
[----:B------:R-:W-:-:S02]  /*12840*/  LEA.HI.X.SX32 R185, R9, R0, 0x2, P2 ;  /* 0x0000000009b97211 */ /* 0x000fc400010f16ff */
[----:B------:R-:W-:Y:S01]  /*12850*/  LEA.HI.X.SX32 R187, R237, R0, 0x2, P6 ;  /* 0x00000000edbb7211 */ /* 0x000fe200030f16ff */
[----:B------:R-:W-:Y:S01]  /*12860*/  STL.64 [R1+0x2c70], R28 ;  /* 0x002c701c01007387 */ /* 0x000fe20000100a00 */
[-C--:B------:R-:W-:Y:S02]  /*12870*/  LEA R200, P1, R252, R236.reuse, 0x2 ;  /* 0x000000ecfcc87211 */ /* 0x080fe400078210ff */
[-C--:B------:R-:W-:Y:S01]  /*12880*/  LEA R194, P2, R249, R236.reuse, 0x2 ;  /* 0x000000ecf9c27211 */ /* 0x080fe200078410ff */
[----:B------:R-:W-:Y:S01]  /*12890*/  STL.64 [R1+0x2c78], R30 ;  /* 0x002c781e01007387 */ /* 0x000fe20000100a00 */
[----:B------:R-:W-:Y:S02]  /*128a0*/  LEA R196, P6, R250, R236, 0x2 ;  /* 0x000000ecfac47211 */ /* 0x000fe400078c10ff */
[----:B------:R-:W-:Y:S01]  /*128b0*/  LEA.HI.X.SX32 R189, R246, R0, 0x2, P5 ;  /* 0x00000000f6bd7211 */ /* 0x000fe200028f16ff */
[----:B------:R-:W-:Y:S01]  /*128c0*/  STL.64 [R1+0x2c80], R32 ;  /* 0x002c802001007387 */ /* 0x000fe20000100a00 */
[----:B------:R-:W-:-:S02]  /*128d0*/  LEA R198, P5, R251, R236, 0x2 ;  /* 0x000000ecfbc67211 */ /* 0x000fc400078a10ff */
[-C--:B------:R-:W-:Y:S01]  /*128e0*/  LEA.HI.X.SX32 R193, R248, R0.reuse, 0x2, P4 ;  /* 0x00000000f8c17211 */ /* 0x080fe200020f16ff */
[----:B------:R-:W-:Y:S01]  /*128f0*/  STL.64 [R1+0x2c88], R34 ;  /* 0x002c882201007387 */ /* 0x000fe20000100a00 */
[----:B------:R-:W-:Y:S02]  /*12900*/  LEA.HI.X.SX32 R201, R252, R0, 0x2, P1 ;  /* 0x00000000fcc97211 */ /* 0x000fe400008f16ff */
[----:B------:R-:W-:Y:S01]  /*12910*/  LEA R202, P4, R152, R236, 0x2 ;  /* 0x000000ec98ca7211 */ /* 0x000fe200078810ff */
[----:B------:R-:W-:Y:S01]  /*12920*/  STL.64 [R1+0x2bb0], R36 ;  /* 0x002bb02401007387 */ /* 0x000fe20000100a00 */
[-C--:B------:R-:W-:Y:S02]  /*12930*/  LEA.HI.X.SX32 R195, R249, R0.reuse, 0x2, P2 ;  /* 0x00000000f9c37211 */ /* 0x080fe400010f16ff */
[----:B------:R-:W-:Y:S01]  /*12940*/  LEA.HI.X.SX32 R197, R250, R0, 0x2, P6 ;  /* 0x00000000fac57211 */ /* 0x000fe200030f16ff */
[----:B------:R-:W-:Y:S01]  /*12950*/  STL.64 [R1+0x2bb8], R52 ;  /* 0x002bb83401007387 */ /* 0x000fe20000100a00 */
[----:B------:R-:W-:-:S02]  /*12960*/  LEA R210, P1, R4, R236, 0x2 ;  /* 0x000000ec04d27211 */ /* 0x000fc400078210ff */
[-C--:B------:R-:W-:Y:S01]  /*12970*/  LEA R204, P2, R153, R236.reuse, 0x2 ;  /* 0x000000ec99cc7211 */ /* 0x080fe200078410ff */
[----:B------:R-:W-:Y:S01]  /*12980*/  STL.64 [R1+0x2bc0], R68 ;  /* 0x002bc04401007387 */ /* 0x000fe20000100a00 */
[----:B------:R-:W-:Y:S02]  /*12990*/  LEA R206, P6, R2, R236, 0x2 ;  /* 0x000000ec02ce7211 */ /* 0x000fe400078c10ff */
[----:B------:R-:W-:Y:S01]  /*129a0*/  LEA.HI.X.SX32 R199, R251, R0, 0x2, P5 ;  /* 0x00000000fbc77211 */ /* 0x000fe200028f16ff */
[----:B------:R-:W-:Y:S01]  /*129b0*/  STL.64 [R1+0x2bc8], R84 ;  /* 0x002bc85401007387 */ /* 0x000fe20000100a00 */
[----:B------:R-:W-:Y:S02]  /*129c0*/  LEA R208, P5, R3, R236, 0x2 ;  /* 0x000000ec03d07211 */ /* 0x000fe400078a10ff */
[-C--:B------:R-:W-:Y:S01]  /*129d0*/  LEA.HI.X.SX32 R203, R152, R0.reuse, 0x2, P4 ;  /* 0x0000000098cb7211 */ /* 0x080fe200020f16ff */
[----:B------:R-:W-:Y:S01]  /*129e0*/  STL.64 [R1+0x2bd0], R100 ;  /* 0x002bd06401007387 */ /* 0x000fe20000100a00 */
[----:B------:R-:W-:Y:S01]  /*129f0*/  LEA.HI.X.SX32 R211, R4, R0, 0x2, P1 ;  /* 0x0000000004d37211 */ /* 0x000fe200008f16ff */
[----:B------:R-:W-:Y:S01]  /*12a00*/  UISETP.GT.AND UP0, UPT, UR6, 0x7f, UPT ;  /* 0x0000007f0600788c */ /* 0x000fe2000bf04270 */
[----:B------:R-:W-:Y:S01]  /*12a10*/  LEA R212, P4, R5, R236, 0x2 ;  /* 0x000000ec05d47211 */ /* 0x000fe200078810ff */
[----:B------:R-:W-:Y:S01]  /*12a20*/  STL.64 [R1+0x2bd8], R116 ;  /* 0x002bd87401007387 */ /* 0x000fe20000100a00 */
[-C--:B------:R-:W-:Y:S01]  /*12a30*/  LEA.HI.X.SX32 R205, R153, R0.reuse, 0x2, P2 ;  /* 0x0000000099cd7211 */ /* 0x080fe200010f16ff */
[----:B------:R-:W2:Y:S01]  /*12a40*/  LDC R152, c[0x0][0x230] ;  /* 0x00008c00ff987b82 */ /* 0x000ea20000000800 */
        /* <DEDUP_REMOVED lines=8> */
[----:B------:R-:W-:Y:S01]  /*12ad0*/  LEA R218, P5, R242, R236, 0x2 ;  /* 0x000000ecf2da7211 */ /* 0x000fe200078a10ff */
[----:B------:R-:W-:Y:S01]  /*12ae0*/  USEL UR5, URZ, 0x4, !UP0 ;  /* 0x000000043f057887 */ /* 0x000fe2000c000000 */
[-C--:B------:R-:W-:Y:S01]  /*12af0*/  LEA.HI.X.SX32 R213, R5, R0.reuse, 0x2, P4 ;  /* 0x0000000005d57211 */ /* 0x080fe200020f16ff */
[----:B------:R-:W-:Y:S01]  /*12b00*/  STL.64 [R1+0x2bf8], R188 ;  /* 0x002bf8bc01007387 */ /* 0x000fe20000100a00 */
[----:B------:R-:W-:Y:S01]  /*12b10*/  LEA.HI.X.SX32 R221, R243, R0, 0x2, P1 ;  /* 0x00000000f3dd7211 */ /* 0x000fe200008f16ff */
[----:B------:R-:W4:Y:S01]  /*12b20*/  LDC R5, c[0x0][0x230] ;  /* 0x00008c00ff057b82 */ /* 0x000f220000000800 */
[----:B------:R-:W-:Y:S01]  /*12b30*/  LEA R222, P4, R240, R236, 0x2 ;  /* 0x000000ecf0de7211 */ /* 0x000fe200078810ff */
[----:B------:R-:W-:Y:S01]  /*12b40*/  STL.64 [R1+0x2c00], R204 ;  /* 0x002c00cc01007387 */ /* 0x000fe20000100a00 */
[----:B------:R-:W-:-:S02]  /*12b50*/  LEA.HI.X.SX32 R215, R7, R0, 0x2, P2 ;  /* 0x0000000007d77211 */ /* 0x000fc400010f16ff */
[----:B------:R-:W-:Y:S02]  /*12b60*/  LEA.HI.X.SX32 R217, R245, R0, 0x2, P6 ;  /* 0x00000000f5d97211 */ /* 0x000fe400030f16ff */
[----:B------:R-:W-:Y:S01]  /*12b70*/  LEA R224, P2, R241, R236, 0x2 ;  /* 0x000000ecf1e07211 */ /* 0x000fe200078410ff */
[----:B------:R-:W2:Y:S01]  /*12b80*/  LDL.LU R245, [R1+0x2cb8] ;  /* 0x002cb80001f57983 */ /* 0x000ea20000300800 */
[----:B------:R-:W-:Y:S01]  /*12b90*/  LEA.HI.X.SX32 R219, R242, R0, 0x2, P5 ;  /* 0x00000000f2db7211 */ /* 0x000fe200028f16ff */
[----:B------:R-:W3:Y:S01]  /*12ba0*/  LDC R7, c[0x0][0x230] ;  /* 0x00008c00ff077b82 */ /* 0x000ee20000000800 */
[-C--:B------:R-:W-:Y:S01]  /*12bb0*/  LEA R226, P6, R238, R236.reuse, 0x2 ;  /* 0x000000eceee27211 */ /* 0x080fe200078c10ff */
[----:B------:R-:W2:Y:S01]  /*12bc0*/  LDL.LU R242, [R1+0x2cb4] ;  /* 0x002cb40001f27983 */ /* 0x000ea20000300800 */
[----:B------:R-:W-:Y:S02]  /*12bd0*/  LEA R228, P5, R239, R236, 0x2 ;  /* 0x000000ecefe47211 */ /* 0x000fe400078a10ff */
[-C--:B------:R-:W-:Y:S01]  /*12be0*/  LEA.HI.X.SX32 R223, R240, R0.reuse, 0x2, P4 ;  /* 0x00000000f0df7211 */ /* 0x080fe200020f16ff */
[----:B------:R-:W2:Y:S01]  /*12bf0*/  LDL.LU R243, [R1+0x2cb0] ;  /* 0x002cb00001f37983 */ /* 0x000ea20000300800 */
[-C--:B------:R-:W-:Y:S01]  /*12c00*/  LEA.HI.X.SX32 R225, R241, R0.reuse, 0x2, P2 ;  /* 0x00000000f1e17211 */ /* 0x080fe200010f16ff */
[----:B------:R-:W1:Y:S02]  /*12c10*/  LDC R3, c[0x0][0x230] ;  /* 0x00008c00ff037b82 */ /* 0x000e640000000800 */
[----:B------:R-:W-:Y:S01]  /*12c20*/  STL.64 [R1+0x2c08], R220 ;  /* 0x002c08dc01007387 */ /* 0x000fe20000100a00 */
[----:B------:R-:W-:-:S03]  /*12c30*/  LEA.HI.X.SX32 R227, R238, R0, 0x2, P6 ;  /* 0x00000000eee37211 */ /* 0x000fc600030f16ff */
[----:B------:R-:W2:Y:S01]  /*12c40*/  LDL.LU R240, [R1+0x2cac] ;  /* 0x002cac0001f07983 */ /* 0x000ea20000300800 */
[----:B------:R-:W-:-:S03]  /*12c50*/  LEA.HI.X.SX32 R229, R239, R0, 0x2, P5 ;  /* 0x00000000efe57211 */ /* 0x000fc600028f16ff */
[----:B------:R-:W2:Y:S04]  /*12c60*/  LDL.LU R241, [R1+0x2ca8] ;  /* 0x002ca80001f17983 */ /* 0x000ea80000300800 */
[----:B------:R-:W2:Y:S04]  /*12c70*/  LDL.LU R238, [R1+0x2ca4] ;  /* 0x002ca40001ee7983 */ /* 0x000ea80000300800 */
[----:B------:R-:W2:Y:S01]  /*12c80*/  LDL.LU R239, [R1+0x2ca0] ;  /* 0x002ca00001ef7983 */ /* 0x000ea20000300800 */
[----:B------:R-:W-:-:S04]  /*12c90*/  LEA R230, P1, R158, R236, 0x2 ;  /* 0x000000ec9ee67211 */ /* 0x000fc800078210ff */
[----:B------:R-:W-:Y:S02]  /*12ca0*/  LEA.HI.X.SX32 R231, R158, R0, 0x2, P1 ;  /* 0x000000009ee77211 */ /* 0x000fe400008f16ff */
[----:B------:R-:W2:Y:S01]  /*12cb0*/  LDL.LU R158, [R1+0x2c9c] ;  /* 0x002c9c00019e7983 */ /* 0x000ea20000300800 */
[----:B----4-:R-:W-:Y:S02]  /*12cc0*/  VIADD R4, R5, 0xffffffff ;  /* 0xffffffff05047836 */ /* 0x010fe40000000000 */
[----:B---3--:R-:W-:Y:S02]  /*12cd0*/  VIADD R5, R7, 0xfffffffe ;  /* 0xfffffffe07057836 */ /* 0x008fe40000000000 */
[----:B------:R-:W3:Y:S01]  /*12ce0*/  S2R R7, SR_TID.X ;  /* 0x0000000000077919 */ /* 0x000ee20000002100 */
[----:B------:R-:W-:Y:S01]  /*12cf0*/  LEA R234, P2, R157, R236, 0x2 ;  /* 0x000000ec9dea7211 */ /* 0x000fe200078410ff */
[----:B------:R-:W-:-:S03]  /*12d00*/  IMAD.U32 R2, RZ, RZ, UR5 ;  /* 0x00000005ff027e24 */ /* 0x000fc6000f8e00ff */
[----:B------:R-:W-:Y:S02]  /*12d10*/  LEA.HI.X.SX32 R235, R157, R0, 0x2, P2 ;  /* 0x000000009deb7211 */ /* 0x000fe400010f16ff */
[----:B------:R-:W-:Y:S02]  /*12d20*/  ISETP.GE.U32.AND P2, PT, R4, 0x7fffff80, PT ;  /* 0x7fffff800400780c */ /* 0x000fe40003f46070 */
[----:B------:R-:W4:Y:S01]  /*12d30*/  LDC R4, c[0x0][0x230] ;  /* 0x00008c00ff047b82 */ /* 0x000f220000000800 */
[----:B------:R-:W-:Y:S02]  /*12d40*/  SEL R2, R2, RZ, !P3 ;  /* 0x000000ff02027207 */ /* 0x000fe40005800000 */
[-C--:B------:R-:W-:Y:S02]  /*12d50*/  LEA R232, P4, R6, R236.reuse, 0x2 ;  /* 0x000000ec06e87211 */ /* 0x080fe400078810ff */
[----:B------:R-:W-:Y:S02]  /*12d60*/  ISETP.NE.U32.AND P1, PT, R2, RZ, PT ;  /* 0x000000ff0200720c */ /* 0x000fe40003f25070 */
[----:B------:R-:W-:Y:S01]  /*12d70*/  LEA R236, P6, R155, R236, 0x2 ;  /* 0x000000ec9bec7211 */ /* 0x000fe200078c10ff */
[----:B------:R-:W2:Y:S01]  /*12d80*/  LDC R2, c[0x0][0x238] ;  /* 0x00008e00ff027b82 */ /* 0x000ea20000000800 */
[----:B------:R-:W-:-:S02]  /*12d90*/  ISETP.GE.U32.AND P3, PT, R5, 0x7fffff7f, PT ;  /* 0x7fffff7f0500780c */ /* 0x000fc40003f66070 */
[-C--:B------:R-:W-:Y:S02]  /*12da0*/  LEA.HI.X.SX32 R233, R6, R0.reuse, 0x2, P4 ;  /* 0x0000000006e97211 */ /* 0x080fe400020f16ff */
[----:B------:R-:W-:Y:S01]  /*12db0*/  LEA.HI.X.SX32 R237, R155, R0, 0x2, P6 ;  /* 0x000000009bed7211 */ /* 0x000fe200030f16ff */
[----:B------:R-:W-:Y:S01]  /*12dc0*/  UMOV UR5, 0x400 ;  /* 0x0000040000057882 */ /* 0x000fe20000000000 */
[----:B-1----:R-:W-:Y:S01]  /*12dd0*/  VIADD R3, R3, 0xfffffffd ;  /* 0xfffffffd03037836 */ /* 0x002fe20000000000 */
[----:B------:R-:W1:Y:S01]  /*12de0*/  LDC R5, c[0x0][0x230] ;  /* 0x00008c00ff057b82 */ /* 0x000e620000000800 */
[----:B------:R-:W-:Y:S01]  /*12df0*/  ULDC.64 UR60, c[0x0][0x208] ;  /* 0x00008200003c7ab9 */ /* 0x000fe20000000a00 */
[----:B------:R-:W2:Y:S01]  /*12e00*/  LDL.LU R6, [R1+0x2c98] ;  /* 0x002c980001067983 */ /* 0x000ea20000300800 */
[C---:B---3--:R-:W-:Y:S02]  /*12e10*/  SHF.L.U32 R0, R7.reuse, 0x4, RZ ;  /* 0x0000000407007819 */ /* 0x048fe400000006ff */
[----:B------:R-:W-:Y:S01]  /*12e20*/  LOP3.LUT R153, R7, 0x7f, RZ, 0xc0, !PT ;  /* 0x0000007f07997812 */ /* 0x000fe200078ec0ff */
[----:B------:R-:W-:Y:S01]  /*12e30*/  ULEA UR4, UR4, UR5, 0x18 ;  /* 0x0000000504047291 */ /* 0x000fe2000f8ec03f */
[----:B------:R-:W-:Y:S01]  /*12e40*/  LOP3.LUT R0, R0, 0x70, RZ, 0xc0, !PT ;  /* 0x0000007000007812 */ /* 0x000fe200078ec0ff */
[----:B------:R-:W3:Y:S01]  /*12e50*/  LDC R7, c[0x0][0x230] ;  /* 0x00008c00ff077b82 */ /* 0x000ee20000000800 */
[----:B----4-:R-:W-:Y:S01]  /*12e60*/  VIADD R4, R4, 0xfffffffc ;  /* 0xfffffffc04047836 */ /* 0x010fe20000000000 */
[----:B------:R-:W-:Y:S01]  /*12e70*/  ISETP.GE.U32.AND P5, PT, R3, 0x7fffff7e, PT ;  /* 0x7fffff7e0300780c */ /* 0x000fe20003fa6070 */
[----:B------:R-:W5:Y:S01]  /*12e80*/  LDL.LU R157, [R1+0x2c94] ;  /* 0x002c9400019d7983 */ /* 0x000f620000300800 */
[----:B------:R-:W-:-:S02]  /*12e90*/  IMAD R0, R153, 0x80, R0 ;  /* 0x0000008099007824 */ /* 0x000fc400078e0200 */
[----:B------:R-:W-:Y:S01]  /*12ea0*/  ISETP.GE.U32.AND P4, PT, R4, 0x7fffff7d, PT ;  /* 0x7fffff7d0400780c */ /* 0x000fe20003f86070 */
[----:B--2---:R-:W-:Y:S01]  /*12eb0*/  VIADD R3, R152, 0xffffffdf ;  /* 0xffffffdf98037836 */ /* 0x004fe20000000000 */
[----:B------:R-:W2:Y:S01]  /*12ec0*/  LDL.LU R155, [R1+0x2c90] ;  /* 0x002c9000019b7983 */ /* 0x000ea20000300800 */
[----:B------:R-:W-:Y:S01]  /*12ed0*/  IADD3 R159, R0, UR4, RZ ;  /* 0x00000004009f7c10 */ /* 0x000fe2000fffe0ff */
[----:B------:R-:W-:Y:S02]  /*12ee0*/  IMAD.U32 R4, RZ, RZ, UR4 ;  /* 0x00000004ff047e24 */ /* 0x000fe4000f8e00ff */
[----:B------:R-:W-:Y:S04]  /*12ef0*/  STL.64 [R1+0x2c10], R236 ;  /* 0x002c10ec01007387 */ /* 0x000fe80000100a00 */
[----:B------:R1:W-:Y:S02]  /*12f00*/  STL [R1+0x24cc], R4 ;  /* 0x0024cc0401007387 */ /* 0x0003e40000100800 */
[----:B-1----:R-:W-:-:S02]  /*12f10*/  VIADD R4, R5, 0xffffffde ;  /* 0xffffffde05047836 */ /* 0x002fc40000000000 */
[----:B------:R-:W1:Y:S01]  /*12f20*/  LDC R5, c[0x0][0x230] ;  /* 0x00008c00ff057b82 */ /* 0x000e620000000800 */
[----:B------:R-:W-:-:S05]  /*12f30*/  LOP3.LUT R246, R0, 0x10, RZ, 0x3c, !PT ;  /* 0x0000001000f67812 */ /* 0x000fca00078e3cff */
[----:B------:R-:W-:Y:S01]  /*12f40*/  VIADD R246, R246, UR4 ;  /* 0x00000004f6f67c36 */ /* 0x000fe20008000000 */
[----:B------:R-:W-:Y:S01]  /*12f50*/  @!PT LDS RZ, [RZ] ;  /* 0x00000000fffff984 */ /* 0x000fe20000000800 */
[----:B------:R-:W-:Y:S01]  /*12f60*/  @!PT LDS RZ, [RZ] ;  /* 0x00000000fffff984 */ /* 0x000fe20000000800 */
[----:B------:R-:W-:Y:S01]  /*12f70*/  @!PT LDS RZ, [RZ] ;  /* 0x00000000fffff984 */ /* 0x000fe20000000800 */
[----:B------:R-:W-:Y:S01]  /*12f80*/  LDGSTS.E [R159], desc[UR60][R244.64], !P2 ;  /* 0x00000000f49f7fae */ /* 0x000fe2000d12187c */
[----:B------:R-:W-:-:S03]  /*12f90*/  IMAD.WIDE R14, R2, 0x4, R244 ;  /* 0x00000004020e7825 */ /* 0x000fc600078e02f4 */
[----:B------:R-:W-:Y:S01]  /*12fa0*/  LDGSTS.E [R159+0x4000], desc[UR60][R242.64], !P2 ;  /* 0x04000000f29f7fae */ /* 0x000fe2000d12187c */
[----:B------:R-:W-:-:S03]  /*12fb0*/  IMAD.WIDE R12, R2, 0x4, R242 ;  /* 0x00000004020c7825 */ /* 0x000fc600078e02f2 */
[----:B------:R4:W-:Y:S04]  /*12fc0*/  STL.64 [R1+0x1468], R14 ;  /* 0x0014680e01007387 */ /* 0x0009e80000100a00 */
[----:B------:R3:W-:Y:S04]  /*12fd0*/  STL.64 [R1+0x1460], R12 ;  /* 0x0014600c01007387 */ /* 0x0007e80000100a00 */
[----:B------:R-:W-:Y:S01]  /*12fe0*/  LDGSTS.E [R159+0x8000], desc[UR60][R240.64], !P2 ;  /* 0x08000000f09f7fae */ /* 0x000fe2000d12187c */
[----:B------:R-:W-:-:S03]  /*12ff0*/  IMAD.WIDE R10, R2, 0x4, R240 ;  /* 0x00000004020a7825 */ /* 0x000fc600078e02f0 */
[----:B------:R-:W-:Y:S01]  /*13000*/  LDGSTS.E [R159+0xc000], desc[UR60][R238.64], !P2 ;  /* 0x0c000000ee9f7fae */ /* 0x000fe2000d12187c */
[C---:B------:R-:W-:Y:S01]  /*13010*/  IMAD.WIDE R8, R2.reuse, 0x4, R238 ;  /* 0x0000000402087825 */ /* 0x040fe200078e02ee */
[----:B------:R-:W-:Y:S02]  /*13020*/  ISETP.GE.U32.AND P2, PT, R3, 0x7fffff60, PT ;  /* 0x7fffff600300780c */ /* 0x000fe40003f46070 */
[----:B------:R4:W-:Y:S01]  /*13030*/  LDGSTS.E [R159+0x4], desc[UR60][R14.64], !P3 ;  /* 0x000040000e9f7fae */ /* 0x0009e2000d92187c */
[----:B------:R-:W-:-:S03]  /*13040*/  IMAD.SHL.U32 R3, R2, 0x2, RZ ;  /* 0x0000000202037824 */ /* 0x000fc600078e00ff */
[----:B------:R3:W-:Y:S04]  /*13050*/  LDGSTS.E [R159+0x4004], desc[UR60][R12.64], !P3 ;  /* 0x040040000c9f7fae */ /* 0x0007e8000d92187c */
[----:B------:R1:W-:Y:S04]  /*13060*/  STL.64 [R1+0x1458], R10 ;  /* 0x0014580a01007387 */ /* 0x0003e80000100a00 */
[----:B------:R1:W-:Y:S01]  /*13070*/  LDGSTS.E [R159+0x8004], desc[UR60][R10.64], !P3 ;  /* 0x080040000a9f7fae */ /* 0x0003e2000d92187c */
[----:B----4-:R-:W-:-:S03]  /*13080*/  IMAD.WIDE R14, R3, 0x4, R244 ;  /* 0x00000004030e7825 */ /* 0x010fc600078e02f4 */
[----:B------:R4:W-:Y:S01]  /*13090*/  STL.64 [R1+0x1450], R8 ;  /* 0x0014500801007387 */ /* 0x0009e20000100a00 */
[----:B---3--:R-:W-:-:S03]  /*130a0*/  IMAD.WIDE R12, R3, 0x4, R242 ;  /* 0x00000004030c7825 */ /* 0x008fc600078e02f2 */
[----:B------:R4:W-:Y:S01]  /*130b0*/  LDGSTS.E [R159+0xc004], desc[UR60][R8.64], !P3 ;  /* 0x0c004000089f7fae */ /* 0x0009e2000d92187c */
[C---:B-1----:R-:W-:Y:S01]  /*130c0*/  IMAD.WIDE R10, R3.reuse, 0x4, R240 ;  /* 0x00000004030a7825 */ /* 0x042fe200078e02f0 */
[----:B------:R-:W-:Y:S02]  /*130d0*/  ISETP.GE.U32.AND P3, PT, R4, 0x7fffff5f, PT ;  /* 0x7fffff5f0400780c */ /* 0x000fe40003f66070 */
[----:B------:R1:W-:Y:S01]  /*130e0*/  STL.64 [R1+0x1440], R14 ;  /* 0x0014400e01007387 */ /* 0x0003e20000100a00 */
[----:B----4-:R-:W-:-:S03]  /*130f0*/  IMAD.WIDE R8, R3, 0x4, R238 ;  /* 0x0000000403087825 */ /* 0x010fc600078e02ee */
[----:B------:R1:W-:Y:S01]  /*13100*/  LDGSTS.E [R159+0x8], desc[UR60][R14.64], !P5 ;  /* 0x000080000e9f7fae */ /* 0x0003e2000e92187c */
[----:B------:R-:W-:-:S03]  /*13110*/  VIADD R3, R7, 0xffffffdd ;  /* 0xffffffdd07037836 */ /* 0x000fc60000000000 */
[----:B------:R3:W-:Y:S01]  /*13120*/  STL.64 [R1+0x1438], R12 ;  /* 0x0014380c01007387 */ /* 0x0007e20000100a00 */
[----:B------:R-:W4:Y:S01]  /*13130*/  LDC R7, c[0x0][0x230] ;  /* 0x00008c00ff077b82 */ /* 0x000f220000000800 */
[----:B------:R-:W-:Y:S02]  /*13140*/  IMAD R4, R2, 0x3, RZ ;  /* 0x0000000302047824 */ /* 0x000fe400078e02ff */
[----:B------:R3:W-:Y:S04]  /*13150*/  LDGSTS.E [R159+0x4008], desc[UR60][R12.64], !P5 ;  /* 0x040080000c9f7fae */ /* 0x0007e8000e92187c */
[----:B------:R3:W-:Y:S01]  /*13160*/  STL.64 [R1+0x1430], R10 ;  /* 0x0014300a01007387 */ /* 0x0007e20000100a00 */
[----:B-1----:R-:W-:-:S03]  /*13170*/  IMAD.WIDE R14, R4, 0x4, R244 ;  /* 0x00000004040e7825 */ /* 0x002fc600078e02f4 */
[----:B------:R1:W-:Y:S04]  /*13180*/  LDGSTS.E [R159+0x8008], desc[UR60][R10.64], !P5 ;  /* 0x080080000a9f7fae */ /* 0x0003e8000e92187c */
[----:B------:R1:W-:Y:S01]  /*13190*/  STL.64 [R1+0x1428], R8 ;  /* 0x0014280801007387 */ /* 0x0003e20000100a00 */
[----:B---3--:R-:W-:-:S03]  /*131a0*/  IMAD.WIDE R12, R4, 0x4, R242 ;  /* 0x00000004040c7825 */ /* 0x008fc600078e02f2 */
[----:B------:R3:W-:Y:S01]  /*131b0*/  LDGSTS.E [R159+0xc008], desc[UR60][R8.64], !P5 ;  /* 0x0c008000089f7fae */ /* 0x0007e2000e92187c */
[----:B------:R-:W-:Y:S01]  /*131c0*/  ISETP.GE.U32.AND P5, PT, R3, 0x7fffff5e, PT ;  /* 0x7fffff5e0300780c */ /* 0x000fe20003fa6070 */
[----:B------:R-:W-:Y:S02]  /*131d0*/  IMAD.SHL.U32 R3, R2, 0x20, RZ ;  /* 0x0000002002037824 */ /* 0x000fe400078e00ff */
[C---:B-1----:R-:W-:Y:S01]  /*131e0*/  IMAD.WIDE R10, R4.reuse, 0x4, R240 ;  /* 0x00000004040a7825 */ /* 0x042fe200078e02f0 */
[----:B------:R1:W-:Y:S04]  /*131f0*/  STL.64 [R1+0x1420], R14 ;  /* 0x0014200e01007387 */ /* 0x0003e80000100a00 */
[----:B------:R1:W-:Y:S01]  /*13200*/  LDGSTS.E [R159+0xc], desc[UR60][R14.64], !P4 ;  /* 0x0000c0000e9f7fae */ /* 0x0003e2000e12187c */
[----:B---3--:R-:W-:-:S03]  /*13210*/  IMAD.WIDE R8, R4, 0x4, R238 ;  /* 0x0000000404087825 */ /* 0x008fc600078e02ee */
[----:B------:R3:W-:Y:S01]  /*13220*/  STL.64 [R1+0x1418], R12 ;  /* 0x0014180c01007387 */ /* 0x0007e20000100a00 */
[----:B------:R-:W-:-:S03]  /*13230*/  VIADD R4, R154, 0xffffffdc ;  /* 0xffffffdc9a047836 */ /* 0x000fc60000000000 */
[----:B------:R3:W-:Y:S01]  /*13240*/  LDGSTS.E [R159+0x400c], desc[UR60][R12.64], !P4 ;  /* 0x0400c0000c9f7fae */ /* 0x0007e2000e12187c */
[----:B------:R-:W2:Y:S01]  /*13250*/  LDC R154, c[0x0][0x230] ;  /* 0x00008c00ff9a7b82 */ /* 0x000ea20000000800 */
[C---:B-1----:R-:W-:Y:S02]  /*13260*/  IMAD.WIDE R14, R3.reuse, 0x4, R244 ;  /* 0x00000004030e7825 */ /* 0x042fe400078e02f4 */
[----:B------:R1:W-:Y:S04]  /*13270*/  STL.64 [R1+0x1410], R10 ;  /* 0x0014100a01007387 */ /* 0x0003e80000100a00 */
[----:B------:R1:W-:Y:S01]  /*13280*/  LDGSTS.E [R159+0x800c], desc[UR60][R10.64], !P4 ;  /* 0x0800c0000a9f7fae */ /* 0x0003e2000e12187c */
[----:B---3--:R-:W-:-:S03]  /*13290*/  IMAD.WIDE R12, R3, 0x4, R242 ;  /* 0x00000004030c7825 */ /* 0x008fc600078e02f2 */
[----:B------:R3:W-:Y:S04]  /*132a0*/  STL.64 [R1+0x1408], R8 ;  /* 0x0014080801007387 */ /* 0x0007e80000100a00 */
[----:B------:R3:W-:Y:S01]  /*132b0*/  LDGSTS.E [R159+0xc00c], desc[UR60][R8.64], !P4 ;  /* 0x0c00c000089f7fae */ /* 0x0007e2000e12187c */
[----:B------:R-:W-:Y:S01]  /*132c0*/  ISETP.GE.U32.AND P4, PT, R4, 0x7fffff5d, PT ;  /* 0x7fffff5d0400780c */ /* 0x000fe20003f86070 */
[----:B-1----:R-:W-:Y:S02]  /*132d0*/  IMAD.WIDE R10, R3, 0x4, R240 ;  /* 0x00000004030a7825 */ /* 0x002fe400078e02f0 */
[----:B------:R1:W-:Y:S02]  /*132e0*/  STL.64 [R1+0x1100], R14 ;  /* 0x0011000e01007387 */ /* 0x0003e40000100a00 */
[----:B------:R-:W-:-:S02]  /*132f0*/  IMAD R4, R2, 0x21, RZ ;  /* 0x0000002102047824 */ /* 0x000fc400078e02ff */
[----:B------:R1:W-:Y:S01]  /*13300*/  LDGSTS.E [R159+0x10000], desc[UR60][R14.64], !P2 ;  /* 0x100000000e9f7fae */ /* 0x0003e2000d12187c */
[----:B---3--:R-:W-:Y:S01]  /*13310*/  IMAD.WIDE R8, R3, 0x4, R238 ;  /* 0x0000000403087825 */ /* 0x008fe200078e02ee */
[----:B------:R-:W-:Y:S02]  /*13320*/  IADD3 R3, R5, -0x41, RZ ;  /* 0xffffffbf05037810 */ /* 0x000fe40007ffe0ff */
[----:B------:R3:W-:Y:S01]  /*13330*/  STL.64 [R1+0x10f8], R12 ;  /* 0x0010f80c01007387 */ /* 0x0007e20000100a00 */
[----:B------:R-:W2:Y:S03]  /*13340*/  LDC R5, c[0x0][0x230] ;  /* 0x00008c00ff057b82 */ /* 0x000ea60000000800 */
[----:B------:R3:W-:Y:S04]  /*13350*/  LDGSTS.E [R159+0x14000], desc[UR60][R12.64], !P2 ;  /* 0x140000000c9f7fae */ /* 0x0007e8000d12187c */
[----:B------:R4:W-:Y:S01]  /*13360*/  STL.64 [R1+0x10f0], R10 ;  /* 0x0010f00a01007387 */ /* 0x0009e20000100a00 */
[----:B-1----:R-:W-:-:S03]  /*13370*/  IMAD.WIDE R14, R4, 0x4, R244 ;  /* 0x00000004040e7825 */ /* 0x002fc600078e02f4 */
[----:B------:R4:W-:Y:S04]  /*13380*/  LDGSTS.E [R159+0x18000], desc[UR60][R10.64], !P2 ;  /* 0x180000000a9f7fae */ /* 0x0009e8000d12187c */
[----:B------:R1:W-:Y:S01]  /*13390*/  STL.64 [R1+0x10e8], R8 ;  /* 0x0010e80801007387 */ /* 0x0003e20000100a00 */
[----:B---3--:R-:W-:-:S03]  /*133a0*/  IMAD.WIDE R12, R4, 0x4, R242 ;  /* 0x00000004040c7825 */ /* 0x008fc600078e02f2 */
[----:B------:R1:W-:Y:S01]  /*133b0*/  LDGSTS.E [R159+0x1c000], desc[UR60][R8.64], !P2 ;  /* 0x1c000000089f7fae */ /* 0x0003e2000d12187c */
[C---:B----4-:R-:W-:Y:S01]  /*133c0*/  IMAD.WIDE R10, R4.reuse, 0x4, R240 ;  /* 0x00000004040a7825 */ /* 0x050fe200078e02f0 */
[----:B------:R-:W-:Y:S02]  /*133d0*/  ISETP.GE.U32.AND P2, PT, R3, 0x7fffff40, PT ;  /* 0x7fffff400300780c */ /* 0x000fe40003f46070 */
[----:B------:R3:W-:Y:S01]  /*133e0*/  STL.64 [R1+0x10e0], R14 ;  /* 0x0010e00e01007387 */ /* 0x0007e20000100a00 */
[----:B-1----:R-:W-:-:S03]  /*133f0*/  IMAD.WIDE R8, R4, 0x4, R238 ;  /* 0x0000000404087825 */ /* 0x002fc600078e02ee */
[----:B------:R3:W-:Y:S01]  /*13400*/  LDGSTS.E [R159+0x10004], desc[UR60][R14.64], !P3 ;  /* 0x100040000e9f7fae */ /* 0x0007e2000d92187c */
[----:B------:R-:W-:-:S03]  /*13410*/  VIADD R4, R7, 0xffffffbe ;  /* 0xffffffbe07047836 */ /* 0x000fc60000000000 */
[----:B------:R1:W-:Y:S01]  /*13420*/  STL.64 [R1+0x10d8], R12 ;  /* 0x0010d80c01007387 */ /* 0x0003e20000100a00 */
[----:B------:R-:W4:Y:S01]  /*13430*/  LDC R7, c[0x0][0x230] ;  /* 0x00008c00ff077b82 */ /* 0x000f220000000800 */
[----:B------:R-:W-:Y:S02]  /*13440*/  IMAD R3, R2, 0x22, RZ ;  /* 0x0000002202037824 */ /* 0x000fe400078e02ff */
[----:B------:R1:W-:Y:S04]  /*13450*/  LDGSTS.E [R159+0x14004], desc[UR60][R12.64], !P3 ;  /* 0x140040000c9f7fae */ /* 0x0003e8000d92187c */
[----:B------:R2:W-:Y:S01]  /*13460*/  STL.64 [R1+0x10d0], R10 ;  /* 0x0010d00a01007387 */ /* 0x0005e20000100a00 */
[----:B---3--:R-:W-:-:S03]  /*13470*/  IMAD.WIDE R14, R3, 0x4, R244 ;  /* 0x00000004030e7825 */ /* 0x008fc600078e02f4 */
[----:B------:R2:W-:Y:S04]  /*13480*/  LDGSTS.E [R159+0x18004], desc[UR60][R10.64], !P3 ;  /* 0x180040000a9f7fae */ /* 0x0005e8000d92187c */
[----:B------:R3:W-:Y:S01]  /*13490*/  STL.64 [R1+0x10c8], R8 ;  /* 0x0010c80801007387 */ /* 0x0007e20000100a00 */
[----:B-1----:R-:W-:-:S03]  /*134a0*/  IMAD.WIDE R12, R3, 0x4, R242 ;  /* 0x00000004030c7825 */ /* 0x002fc600078e02f2 */
[----:B------:R3:W-:Y:S01]  /*134b0*/  LDGSTS.E [R159+0x1c004], desc[UR60][R8.64], !P3 ;  /* 0x1c004000089f7fae */ /* 0x0007e2000d92187c */
[----:B------:R-:W-:Y:S01]  /*134c0*/  ISETP.GE.U32.AND P3, PT, R4, 0x7fffff3f, PT ;  /* 0x7fffff3f0400780c */ /* 0x000fe20003f66070 */
[----:B------:R-:W-:Y:S02]  /*134d0*/  IMAD R4, R2, 0x23, RZ ;  /* 0x0000002302047824 */ /* 0x000fe400078e02ff */
[C---:B--2---:R-:W-:Y:S01]  /*134e0*/  IMAD.WIDE R10, R3.reuse, 0x4, R240 ;  /* 0x00000004030a7825 */ /* 0x044fe200078e02f0 */
[----:B------:R1:W-:Y:S04]  /*134f0*/  STL.64 [R1+0x10c0], R14 ;  /* 0x0010c00e01007387 */ /* 0x0003e80000100a00 */
[----:B------:R1:W-:Y:S01]  /*13500*/  LDGSTS.E [R159+0x10008], desc[UR60][R14.64], !P5 ;  /* 0x100080000e9f7fae */ /* 0x0003e2000e92187c */
[----:B---3--:R-:W-:-:S03]  /*13510*/  IMAD.WIDE R8, R3, 0x4, R238 ;  /* 0x0000000403087825 */ /* 0x008fc600078e02ee */
[----:B------:R2:W-:Y:S01]  /*13520*/  STL.64 [R1+0x10b8], R12 ;  /* 0x0010b80c01007387 */ /* 0x0005e20000100a00 */
[----:B------:R-:W-:-:S03]  /*13530*/  VIADD R3, R154, 0xffffffbd ;  /* 0xffffffbd9a037836 */ /* 0x000fc60000000000 */
[----:B------:R2:W-:Y:S01]  /*13540*/  LDGSTS.E [R159+0x14008], desc[UR60][R12.64], !P5 ;  /* 0x140080000c9f7fae */ /* 0x0005e2000e92187c */
[----:B------:R-:W3:Y:S01]  /*13550*/  LDC R154, c[0x0][0x230] ;  /* 0x00008c00ff9a7b82 */ /* 0x000ee20000000800 */
[C---:B-1----:R-:W-:Y:S02]  /*13560*/  IMAD.WIDE R14, R4.reuse, 0x4, R244 ;  /* 0x00000004040e7825 */ /* 0x042fe400078e02f4 */
[----:B------:R1:W-:Y:S04]  /*13570*/  STL.64 [R1+0x10b0], R10 ;  /* 0x0010b00a01007387 */ /* 0x0003e80000100a00 */
[----:B------:R1:W-:Y:S01]  /*13580*/  LDGSTS.E [R159+0x18008], desc[UR60][R10.64], !P5 ;  /* 0x180080000a9f7fae */ /* 0x0003e2000e92187c */
[----:B--2---:R-:W-:-:S03]  /*13590*/  IMAD.WIDE R12, R4, 0x4, R242 ;  /* 0x00000004040c7825 */ /* 0x004fc600078e02f2 */
[----:B------:R2:W-:Y:S04]  /*135a0*/  STL.64 [R1+0x10a8], R8 ;  /* 0x0010a80801007387 */ /* 0x0005e80000100a00 */
[----:B------:R2:W-:Y:S01]  /*135b0*/  LDGSTS.E [R159+0x1c008], desc[UR60][R8.64], !P5 ;  /* 0x1c008000089f7fae */ /* 0x0005e2000e92187c */
[----:B------:R-:W-:Y:S01]  /*135c0*/  ISETP.GE.U32.AND P5, PT, R3, 0x7fffff3e, PT ;  /* 0x7fffff3e0300780c */ /* 0x000fe20003fa6070 */
[----:B-1----:R-:W-:Y:S02]  /*135d0*/  IMAD.WIDE R10, R4, 0x4, R240 ;  /* 0x00000004040a7825 */ /* 0x002fe400078e02f0 */
[----:B------:R1:W-:Y:S02]  /*135e0*/  STL.64 [R1+0x10a0], R14 ;  /* 0x0010a00e01007387 */ /* 0x0003e40000100a00 */
[----:B------:R-:W-:-:S02]  /*135f0*/  IMAD.SHL.U32 R3, R2, 0x40, RZ ;  /* 0x0000004002037824 */ /* 0x000fc400078e00ff */
[----:B------:R1:W-:Y:S01]  /*13600*/  LDGSTS.E [R159+0x1000c], desc[UR60][R14.64], !P4 ;  /* 0x1000c0000e9f7fae */ /* 0x0003e2000e12187c */
[----:B--2---:R-:W-:-:S03]  /*13610*/  IMAD.WIDE R8, R4, 0x4, R238 ;  /* 0x0000000404087825 */ /* 0x004fc600078e02ee */
[----:B------:R2:W-:Y:S01]  /*13620*/  STL.64 [R1+0x1098], R12 ;  /* 0x0010980c01007387 */ /* 0x0005e20000100a00 */
[----:B------:R-:W-:-:S03]  /*13630*/  VIADD R4, R5, 0xffffffbc ;  /* 0xffffffbc05047836 */ /* 0x000fc60000000000 */
[----:B------:R2:W-:Y:S01]  /*13640*/  LDGSTS.E [R159+0x1400c], desc[UR60][R12.64], !P4 ;  /* 0x1400c0000c9f7fae */ /* 0x0005e2000e12187c */
[----:B------:R-:W3:Y:S03]  /*13650*/  LDC R5, c[0x0][0x230] ;  /* 0x00008c00ff057b82 */ /* 0x000ee60000000800 */
[----:B------:R4:W-:Y:S01]  /*13660*/  STL.64 [R1+0x1090], R10 ;  /* 0x0010900a01007387 */ /* 0x0009e20000100a00 */
[----:B-1----:R-:W-:-:S03]  /*13670*/  IMAD.WIDE R14, R3, 0x4, R244 ;  /* 0x00000004030e7825 */ /* 0x002fc600078e02f4 */
[----:B------:R4:W-:Y:S04]  /*13680*/  LDGSTS.E [R159+0x1800c], desc[UR60][R10.64], !P4 ;  /* 0x1800c0000a9f7fae */ /* 0x0009e8000e12187c */
[----:B------:R1:W-:Y:S01]  /*13690*/  STL.64 [R1+0x1088], R8 ;  /* 0x0010880801007387 */ /* 0x0003e20000100a00 */
[----:B--2---:R-:W-:-:S03]  /*136a0*/  IMAD.WIDE R12, R3, 0x4, R242 ;  /* 0x00000004030c7825 */ /* 0x004fc600078e02f2 */
        /* <DEDUP_REMOVED lines=12> */
[----:B--2---:R-:W-:-:S03]  /*13770*/  IMAD.WIDE R14, R4, 0x4, R244 ;  /* 0x00000004040e7825 */ /* 0x004fc600078e02f4 */
[----:B------:R3:W-:Y:S04]  /*13780*/  LDGSTS.E [R159+0x28000], desc[UR60][R10.64], !P2 ;  /* 0x280000000a9f7fae */ /* 0x0007e8000d12187c */
[----:B------:R2:W-:Y:S01]  /*13790*/  STL.64 [R1+0xd68], R8 ;  /* 0x000d680801007387 */ /* 0x0005e20000100a00 */
[----:B-1----:R-:W-:-:S03]  /*137a0*/  IMAD.WIDE R12, R4, 0x4, R242 ;  /* 0x00000004040c7825 */ /* 0x002fc600078e02f2 */
[----:B------:R2:W-:Y:S01]  /*137b0*/  LDGSTS.E [R159+0x2c000], desc[UR60][R8.64], !P2 ;  /* 0x2c000000089f7fae */ /* 0x0005e2000d12187c */
[----:B------:R-:W-:Y:S01]  /*137c0*/  ISETP.GE.U32.AND P2, PT, R3, 0x7fffff20, PT ;  /* 0x7fffff200300780c */ /* 0x000fe20003f46070 */
[----:B------:R-:W-:Y:S02]  /*137d0*/  IMAD R3, R2, 0x42, RZ ;  /* 0x0000004202037824 */ /* 0x000fe400078e02ff */
[C---:B---3--:R-:W-:Y:S01]  /*137e0*/  IMAD.WIDE R10, R4.reuse, 0x4, R240 ;  /* 0x00000004040a7825 */ /* 0x048fe200078e02f0 */
[----:B------:R1:W-:Y:S04]  /*137f0*/  STL.64 [R1+0xd60], R14 ;  /* 0x000d600e01007387 */ /* 0x0003e80000100a00 */
[----:B------:R1:W-:Y:S01]  /*13800*/  LDGSTS.E [R159+0x20004], desc[UR60][R14.64], !P3 ;  /* 0x200040000e9f7fae */ /* 0x0003e2000d92187c */
[----:B--2---:R-:W-:Y:S01]  /*13810*/  IMAD.WIDE R8, R4, 0x4, R238 ;  /* 0x0000000404087825 */ /* 0x004fe200078e02ee */
[----:B------:R-:W-:-:S02]  /*13820*/  IADD3 R4, R154, -0x62, RZ ;  /* 0xffffff9e9a047810 */ /* 0x000fc40007ffe0ff */
[----:B------:R2:W-:Y:S01]  /*13830*/  STL.64 [R1+0xd58], R12 ;  /* 0x000d580c01007387 */ /* 0x0005e20000100a00 */
[----:B------:R-:W3:Y:S03]  /*13840*/  LDC R154, c[0x0][0x230] ;  /* 0x00008c00ff9a7b82 */ /* 0x000ee60000000800 */
[----:B------:R2:W-:Y:S01]  /*13850*/  LDGSTS.E [R159+0x24004], desc[UR60][R12.64], !P3 ;  /* 0x240040000c9f7fae */ /* 0x0005e2000d92187c */
[----:B-1----:R-:W-:-:S03]  /*13860*/  IMAD.WIDE R14, R3, 0x4, R244 ;  /* 0x00000004030e7825 */ /* 0x002fc600078e02f4 */
        /* <DEDUP_REMOVED lines=8> */
[----:B------:R-:W-:-:S02]  /*138f0*/  IMAD R4, R2, 0x43, RZ ;  /* 0x0000004302047824 */ /* 0x000fc400078e02ff */
        /* <DEDUP_REMOVED lines=33> */
[----:B--2---:R-:W-:-:S03]  /*13b10*/  IMAD.WIDE R8, R3, 0x4, R238 ;  /* 0x0000000403087825 */ /* 0x004fc600078e02ee */
        /* <DEDUP_REMOVED lines=42> */
[----:B------:R-:W-:Y:S02]  /*13dc0*/  ISETP.GE.U32.AND P5, PT, R3, 0x7fffff7a, PT ;  /* 0x7fffff7a0300780c */ /* 0x000fe40003fa6070 */
[----:B------:R-:W-:Y:S01]  /*13dd0*/  SHF.L.U32 R3, R2, 0x2, RZ ;  /* 0x0000000202037819 */ /* 0x000fe200000006ff */
        /* <DEDUP_REMOVED lines=16> */
[----:B------:R-:W-:Y:S02]  /*13ee0*/  STL.64 [R1+0x2c18], R158 ;  /* 0x002c189e01007387 */ /* 0x000fe40000100a00 */
[----:B------:R-:W-:-:S02]  /*13ef0*/  IMAD R4, R2, 0x5, RZ ;  /* 0x0000000502047824 */ /* 0x000fc400078e02ff */
[----:B------:R1:W-:Y:S01]  /*13f00*/  STL.64 [R1+0x1400], R14 ;  /* 0x0014000e01007387 */ /* 0x0003e20000100a00 */
[----:B--2---:R-:W-:-:S03]  /*13f10*/  IMAD.WIDE R8, R3, 0x4, R238 ;  /* 0x0000000403087825 */ /* 0x004fc600078e02ee */
[----:B------:R1:W-:Y:S01]  /*13f20*/  LDGSTS.E [R246], desc[UR60][R14.64], !P2 ;  /* 0x000000000ef67fae */ /* 0x0003e2000d12187c */
[----:B------:R-:W-:-:S03]  /*13f30*/  VIADD R3, R5, 0xffffffdb ;  /* 0xffffffdb05037836 */ /* 0x000fc60000000000 */
[----:B------:R2:W-:Y:S01]  /*13f40*/  STL.64 [R1+0x13f8], R12 ;  /* 0x0013f80c01007387 */ /* 0x0005e20000100a00 */
[----:B------:R-:W3:Y:S03]  /*13f50*/  LDC R5, c[0x0][0x230] ;  /* 0x00008c00ff057b82 */ /* 0x000ee60000000800 */
[----:B------:R2:W-:Y:S04]  /*13f60*/  LDGSTS.E [R246+0x4000], desc[UR60][R12.64], !P2 ;  /* 0x040000000cf67fae */ /* 0x0005e8000d12187c */
        /* <DEDUP_REMOVED lines=43> */
[----:B--2---:R-:W-:Y:S01]  /*14220*/  IMAD.WIDE R8, R4, 0x4, R238 ;  /* 0x0000000404087825 */ /* 0x004fe200078e02ee */
[----:B------:R-:W-:Y:S02]  /*14230*/  IADD3 R4, R5, -0x28, RZ ;  /* 0xffffffd805047810 */ /* 0x000fe40007ffe0ff */
        /* <DEDUP_REMOVED lines=183> */
[----:B------:R2:W-:Y:S01]  /*14db0*/  STL.64 [R1+0x928], R8 ;  /* 0x0009280801007387 */ /* 0x0005e20000100a00 */
[----:B------:R-:W-:-:S03]  /*14dc0*/  LOP3.LUT R247, R0, 0x20, RZ, 0x3c, !PT ;  /* 0x0000002000f77812 */ /* 0x000fc600078e3cff */
[----:B------:R2:W-:Y:S01]  /*14dd0*/  LDGSTS.E [R246+0x3c008], desc[UR60][R8.64], !P5 ;  /* 0x3c00800008f67fae */ /* 0x0005e2000e92187c */
[----:B------:R-:W-:Y:S01]  /*14de0*/  ISETP.GE.U32.AND P5, PT, R3, 0x7fffff75, PT ;  /* 0x7fffff750300780c */ /* 0x000fe20003fa6070 */
[----:B-1----:R-:W-:Y:S01]  /*14df0*/  IMAD.WIDE R10, R4, 0x4, R240 ;  /* 0x00000004040a7825 */ /* 0x002fe200078e02f0 */
[----:B------:R-:W-:Y:S01]  /*14e00*/  SHF.L.U32 R3, R2, 0x3, RZ ;  /* 0x0000000302037819 */ /* 0x000fe200000006ff */
[----:B------:R1:W-:Y:S04]  /*14e10*/  STL.64 [R1+0x920], R14 ;  /* 0x0009200e01007387 */ /* 0x0003e80000100a00 */
[----:B------:R1:W-:Y:S01]  /*14e20*/  LDGSTS.E [R246+0x3000c], desc[UR60][R14.64], !P4 ;  /* 0x3000c0000ef67fae */ /* 0x0003e2000e12187c */
[----:B--2---:R-:W-:-:S03]  /*14e30*/  IMAD.WIDE R8, R4, 0x4, R238 ;  /* 0x0000000404087825 */ /* 0x004fc600078e02ee */
[----:B------:R2:W-:Y:S01]  /*14e40*/  STL.64 [R1+0x918], R12 ;  /* 0x0009180c01007387 */ /* 0x0005e20000100a00 */
[----:B------:R-:W-:Y:S02]  /*14e50*/  VIADD R4, R5, 0xffffffd7 ;  /* 0xffffffd705047836 */ /* 0x000fe40000000000 */
[----:B------:R-:W3:Y:S01]  /*14e60*/  LDC R5, c[0x0][0x230] ;  /* 0x00008c00ff057b82 */ /* 0x000ee20000000800 */
[----:B------:R2:W-:Y:S01]  /*14e70*/  LDGSTS.E [R246+0x3400c], desc[UR60][R12.64], !P4 ;  /* 0x3400c0000cf67fae */ /* 0x0005e2000e12187c */
[----:B------:R-:W-:-:S03]  /*14e80*/  VIADD R247, R247, UR4 ;  /* 0x00000004f7f77c36 */ /* 0x000fc60008000000 */
        /* <DEDUP_REMOVED lines=10> */
[----:B------:R2:W-:Y:S01]  /*14f30*/  LDGSTS.E [R247], desc[UR60][R14.64], !P3 ;  /* 0x000000000ef77fae */ /* 0x0005e2000d92187c */
        /* <DEDUP_REMOVED lines=46> */
[----:B-1----:R-:W-:Y:S01]  /*15220*/  IMAD.WIDE R8, R4, 0x4, R238 ;  /* 0x0000000404087825 */ /* 0x002fe200078e02ee */
[----:B------:R-:W-:Y:S02]  /*15230*/  IADD3 R4, R7, -0x49, RZ ;  /* 0xffffffb707047810 */ /* 0x000fe40007ffe0ff */
[----:B------:R2:W-:Y:S01]  /*15240*/  LDGSTS.E [R247+0xc], desc[UR60][R14.64], !P5 ;  /* 0x0000c0000ef77fae */ /* 0x0005e2000e92187c */
[----:B------:R-:W1:Y:S01]  /*15250*/  LDC R7, c[0x0][0x230] ;  /* 0x00008c00ff077b82 */ /* 0x000e620000000800 */
[----:B------:R-:W-:-:S02]  /*15260*/  IMAD R3, R2, 0x28, RZ ;  /* 0x0000002802037824 */ /* 0x000fc400078e02ff */
[----:B------:R4:W-:Y:S04]  /*15270*/  STL.64 [R1+0x1318], R12 ;  /* 0x0013180c01007387 */ /* 0x0009e80000100a00 */
[----:B------:R4:W-:Y:S04]  /*15280*/  LDGSTS.E [R247+0x400c], desc[UR60][R12.64], !P5 ;  /* 0x0400c0000cf77fae */ /* 0x0009e8000e92187c */
[----:B------:R3:W-:Y:S01]  /*15290*/  STL.64 [R1+0x1310], R10 ;  /* 0x0013100a01007387 */ /* 0x0007e20000100a00 */
[----:B--2---:R-:W-:-:S03]  /*152a0*/  IMAD.WIDE R14, R3, 0x4, R244 ;  /* 0x00000004030e7825 */ /* 0x004fc600078e02f4 */
[----:B------:R3:W-:Y:S04]  /*152b0*/  LDGSTS.E [R247+0x800c], desc[UR60][R10.64], !P5 ;  /* 0x0800c0000af77fae */ /* 0x0007e8000e92187c */
[----:B------:R2:W-:Y:S01]  /*152c0*/  STL.64 [R1+0x1308], R8 ;  /* 0x0013080801007387 */ /* 0x0005e20000100a00 */
[----:B----4-:R-:W-:-:S03]  /*152d0*/  IMAD.WIDE R12, R3, 0x4, R242 ;  /* 0x00000004030c7825 */ /* 0x010fc600078e02f2 */
        /* <DEDUP_REMOVED lines=10> */
[----:B------:R-:W4:Y:S01]  /*15380*/  LDC R154, c[0x0][0x230] ;  /* 0x00008c00ff9a7b82 */ /* 0x000f220000000800 */
[C---:B---3--:R-:W-:Y:S02]  /*15390*/  IMAD.WIDE R14, R4.reuse, 0x4, R244 ;  /* 0x00000004040e7825 */ /* 0x048fe400078e02f4 */
[----:B------:R3:W-:Y:S04]  /*153a0*/  STL.64 [R1+0xff0], R10 ;  /* 0x000ff00a01007387 */ /* 0x0007e80000100a00 */
[----:B------:R3:W-:Y:S01]  /*153b0*/  LDGSTS.E [R247+0x18000], desc[UR60][R10.64], !P4 ;  /* 0x180000000af77fae */ /* 0x0007e2000e12187c */
[----:B--2---:R-:W-:-:S03]  /*153c0*/  IMAD.WIDE R12, R4, 0x4, R242 ;  /* 0x00000004040c7825 */ /* 0x004fc600078e02f2 */
[----:B------:R2:W-:Y:S04]  /*153d0*/  STL.64 [R1+0xfe8], R8 ;  /* 0x000fe80801007387 */ /* 0x0005e80000100a00 */
[----:B------:R2:W-:Y:S01]  /*153e0*/  LDGSTS.E [R247+0x1c000], desc[UR60][R8.64], !P4 ;  /* 0x1c00000008f77fae */ /* 0x0005e2000e12187c */
[----:B------:R-:W-:Y:S01]  /*153f0*/  ISETP.GE.U32.AND P4, PT, R3, 0x7fffff37, PT ;  /* 0x7fffff370300780c */ /* 0x000fe20003f86070 */
[----:B---3--:R-:W-:Y:S02]  /*15400*/  IMAD.WIDE R10, R4, 0x4, R240 ;  /* 0x00000004040a7825 */ /* 0x008fe400078e02f0 */
[----:B------:R3:W-:Y:S02]  /*15410*/  STL.64 [R1+0xfe0], R14 ;  /* 0x000fe00e01007387 */ /* 0x0007e40000100a00 */
[----:B------:R-:W-:-:S02]  /*15420*/  IMAD R3, R2, 0x2a, RZ ;  /* 0x0000002a02037824 */ /* 0x000fc400078e02ff */
[----:B------:R3:W-:Y:S01]  /*15430*/  LDGSTS.E [R247+0x10004], desc[UR60][R14.64], !P3 ;  /* 0x100040000ef77fae */ /* 0x0007e2000d92187c */
[----:B--2---:R-:W-:-:S03]  /*15440*/  IMAD.WIDE R8, R4, 0x4, R238 ;  /* 0x0000000404087825 */ /* 0x004fc600078e02ee */
[----:B------:R2:W-:Y:S01]  /*15450*/  STL.64 [R1+0xfd8], R12 ;  /* 0x000fd80c01007387 */ /* 0x0005e20000100a00 */
[----:B------:R-:W-:-:S03]  /*15460*/  VIADD R4, R5, 0xffffffb5 ;  /* 0xffffffb505047836 */ /* 0x000fc60000000000 */
[----:B------:R2:W-:Y:S01]  /*15470*/  LDGSTS.E [R247+0x14004], desc[UR60][R12.64], !P3 ;  /* 0x140040000cf77fae */ /* 0x0005e2000d92187c */
[----:B------:R-:W4:Y:S03]  /*15480*/  LDC R5, c[0x0][0x230] ;  /* 0x00008c00ff057b82 */ /* 0x000f260000000800 */
[----:B------:R1:W-:Y:S01]  /*15490*/  STL.64 [R1+0xfd0], R10 ;  /* 0x000fd00a01007387 */ /* 0x0003e20000100a00 */
[----:B---3--:R-:W-:-:S03]  /*154a0*/  IMAD.WIDE R14, R3, 0x4, R244 ;  /* 0x00000004030e7825 */ /* 0x008fc600078e02f4 */
[----:B------:R1:W-:Y:S04]  /*154b0*/  LDGSTS.E [R247+0x18004], desc[UR60][R10.64], !P3 ;  /* 0x180040000af77fae */ /* 0x0003e8000d92187c */
[----:B------:R3:W-:Y:S01]  /*154c0*/  STL.64 [R1+0xfc8], R8 ;  /* 0x000fc80801007387 */ /* 0x0007e20000100a00 */
[----:B--2---:R-:W-:-:S03]  /*154d0*/  IMAD.WIDE R12, R3, 0x4, R242 ;  /* 0x00000004030c7825 */ /* 0x004fc600078e02f2 */
[----:B------:R3:W-:Y:S01]  /*154e0*/  LDGSTS.E [R247+0x1c004], desc[UR60][R8.64], !P3 ;  /* 0x1c00400008f77fae */ /* 0x0007e2000d92187c */
[C---:B-1----:R-:W-:Y:S01]  /*154f0*/  IMAD.WIDE R10, R3.reuse, 0x4, R240 ;  /* 0x00000004030a7825 */ /* 0x042fe200078e02f0 */
[----:B------:R-:W-:Y:S02]  /*15500*/  ISETP.GE.U32.AND P3, PT, R4, 0x7fffff36, PT ;  /* 0x7fffff360400780c */ /* 0x000fe40003f66070 */
[----:B------:R1:W-:Y:S01]  /*15510*/  STL.64 [R1+0xfc0], R14 ;  /* 0x000fc00e01007387 */ /* 0x0003e20000100a00 */
[----:B---3--:R-:W-:-:S03]  /*15520*/  IMAD.WIDE R8, R3, 0x4, R238 ;  /* 0x0000000403087825 */ /* 0x008fc600078e02ee */
[----:B------:R1:W-:Y:S01]  /*15530*/  LDGSTS.E [R247+0x10008], desc[UR60][R14.64], !P2 ;  /* 0x100080000ef77fae */ /* 0x0003e2000d12187c */
[----:B------:R-:W-:-:S03]  /*15540*/  VIADD R3, R7, 0xffffffb4 ;  /* 0xffffffb407037836 */ /* 0x000fc60000000000 */
[----:B------:R2:W-:Y:S01]  /*15550*/  STL.64 [R1+0xfb8], R12 ;  /* 0x000fb80c01007387 */ /* 0x0005e20000100a00 */
[----:B------:R-:W3:Y:S01]  /*15560*/  LDC R7, c[0x0][0x230] ;  /* 0x00008c00ff077b82 */ /* 0x000ee20000000800 */
[----:B------:R-:W-:Y:S02]  /*15570*/  IMAD R4, R2, 0x2b, RZ ;  /* 0x0000002b02047824 */ /* 0x000fe400078e02ff */
[----:B------:R2:W-:Y:S01]  /*15580*/  LDGSTS.E [R247+0x14008], desc[UR60][R12.64], !P2 ;  /* 0x140080000cf77fae */ /* 0x0005e2000d12187c */
[----:B------:R-:W-:-:S03]  /*15590*/  ISETP.GE.U32.AND P0, PT, R3, 0x7fffff35, PT ;  /* 0x7fffff350300780c */ /* 0x000fc60003f06070 */
[----:B------:R4:W-:Y:S01]  /*155a0*/  STL.64 [R1+0xfb0], R10 ;  /* 0x000fb00a01007387 */ /* 0x0009e20000100a00 */
[----:B-1----:R-:W-:-:S03]  /*155b0*/  IMAD.WIDE R14, R4, 0x4, R244 ;  /* 0x00000004040e7825 */ /* 0x002fc600078e02f4 */
[----:B------:R4:W-:Y:S01]  /*155c0*/  LDGSTS.E [R247+0x18008], desc[UR60][R10.64], !P2 ;  /* 0x180080000af77fae */ /* 0x0009e2000d12187c */
[----:B------:R-:W-:-:S03]  /*155d0*/  IMAD R3, R2, 0x48, RZ ;  /* 0x0000004802037824 */ /* 0x000fc600078e02ff */
[----:B------:R1:W-:Y:S01]  /*155e0*/  STL.64 [R1+0xfa8], R8 ;  /* 0x000fa80801007387 */ /* 0x0003e20000100a00 */
[----:B--2---:R-:W-:-:S03]  /*155f0*/  IMAD.WIDE R12, R4, 0x4, R242 ;  /* 0x00000004040c7825 */ /* 0x004fc600078e02f2 */
[----:B------:R1:W-:Y:S01]  /*15600*/  LDGSTS.E [R247+0x1c008], desc[UR60][R8.64], !P2 ;  /* 0x1c00800008f77fae */ /* 0x0003e2000d12187c */
[----:B----4-:R-:W-:-:S03]  /*15610*/  IMAD.WIDE R10, R4, 0x4, R240 ;  /* 0x00000004040a7825 */ /* 0x010fc600078e02f0 */
[----:B------:R2:W-:Y:S04]  /*15620*/  STL.64 [R1+0xfa0], R14 ;  /* 0x000fa00e01007387 */ /* 0x0005e80000100a00 */
[----:B------:R2:W-:Y:S01]  /*15630*/  LDGSTS.E [R247+0x1000c], desc[UR60][R14.64], !P6 ;  /* 0x1000c0000ef77fae */ /* 0x0005e2000f12187c */
[----:B-1----:R-:W-:-:S03]  /*15640*/  IMAD.WIDE R8, R4, 0x4, R238 ;  /* 0x0000000404087825 */ /* 0x002fc600078e02ee */
[----:B------:R1:W-:Y:S01]  /*15650*/  STL.64 [R1+0xf98], R12 ;  /* 0x000f980c01007387 */ /* 0x0003e20000100a00 */
[----:B------:R-:W-:-:S03]  /*15660*/  VIADD R4, R154, 0xffffff97 ;  /* 0xffffff979a047836 */ /* 0x000fc60000000000 */
[----:B------:R1:W-:Y:S01]  /*15670*/  LDGSTS.E [R247+0x1400c], desc[UR60][R12.64], !P6 ;  /* 0x1400c0000cf77fae */ /* 0x0003e2000f12187c */
[----:B------:R-:W4:Y:S01]  /*15680*/  LDC R154, c[0x0][0x230] ;  /* 0x00008c00ff9a7b82 */ /* 0x000f220000000800 */
[----:B--2---:R-:W-:Y:S02]  /*15690*/  IMAD.WIDE R14, R3, 0x4, R244 ;  /* 0x00000004030e7825 */ /* 0x004fe400078e02f4 */
[----:B------:R2:W-:Y:S01]  /*156a0*/  STL.64 [R1+0xf90], R10 ;  /* 0x000f900a01007387 */ /* 0x0005e20000100a00 */
[----:B------:R-:W-:-:S03]  /*156b0*/  ISETP.GE.U32.AND P2, PT, R4, 0x7fffff18, PT ;  /* 0x7fffff180400780c */ /* 0x000fc60003f46070 */
[----:B------:R2:W-:Y:S01]  /*156c0*/  LDGSTS.E [R247+0x1800c], desc[UR60][R10.64], !P6 ;  /* 0x1800c0000af77fae */ /* 0x0005e2000f12187c */
[----:B-1----:R-:W-:-:S03]  /*156d0*/  IMAD.WIDE R12, R3, 0x4, R242 ;  /* 0x00000004030c7825 */ /* 0x002fc600078e02f2 */
[----:B------:R1:W-:Y:S04]  /*156e0*/  STL.64 [R1+0xf88], R8 ;  /* 0x000f880801007387 */ /* 0x0003e80000100a00 */
[----:B------:R1:W-:Y:S01]  /*156f0*/  LDGSTS.E [R247+0x1c00c], desc[UR60][R8.64], !P6 ;  /* 0x1c00c00008f77fae */ /* 0x0003e2000f12187c */
[----:B------:R-:W-:Y:S02]  /*15700*/  IMAD R4, R2, 0x49, RZ ;  /* 0x0000004902047824 */ /* 0x000fe400078e02ff */
[C---:B--2---:R-:W-:Y:S01]  /*15710*/  IMAD.WIDE R10, R3.reuse, 0x4, R240 ;  /* 0x00000004030a7825 */ /* 0x044fe200078e02f0 */
[----:B------:R2:W-:Y:S04]  /*15720*/  STL.64 [R1+0xc80], R14 ;  /* 0x000c800e01007387 */ /* 0x0005e80000100a00 */
[----:B------:R2:W-:Y:S01]  /*15730*/  LDGSTS.E [R247+0x20000], desc[UR60][R14.64], !P5 ;  /* 0x200000000ef77fae */ /* 0x0005e2000e92187c */
[----:B-1----:R-:W-:-:S03]  /*15740*/  IMAD.WIDE R8, R3, 0x4, R238 ;  /* 0x0000000403087825 */ /* 0x002fc600078e02ee */
[----:B------:R1:W-:Y:S01]  /*15750*/  STL.64 [R1+0xc78], R12 ;  /* 0x000c780c01007387 */ /* 0x0003e20000100a00 */
[----:B------:R-:W-:-:S03]  /*15760*/  VIADD R3, R5, 0xffffff96 ;  /* 0xffffff9605037836 */ /* 0x000fc60000000000 */
[----:B------:R1:W-:Y:S01]  /*15770*/  LDGSTS.E [R247+0x24000], desc[UR60][R12.64], !P5 ;  /* 0x240000000cf77fae */ /* 0x0003e2000e92187c */
[----:B------:R-:W4:Y:S03]  /*15780*/  LDC R5, c[0x0][0x230] ;  /* 0x00008c00ff057b82 */ /* 0x000f260000000800 */
[----:B------:R3:W-:Y:S01]  /*15790*/  STL.64 [R1+0xc70], R10 ;  /* 0x000c700a01007387 */ /* 0x0007e20000100a00 */
[----:B--2---:R-:W-:-:S03]  /*157a0*/  IMAD.WIDE R14, R4, 0x4, R244 ;  /* 0x00000004040e7825 */ /* 0x004fc600078e02f4 */
[----:B------:R3:W-:Y:S04]  /*157b0*/  LDGSTS.E [R247+0x28000], desc[UR60][R10.64], !P5 ;  /* 0x280000000af77fae */ /* 0x0007e8000e92187c */
[----:B------:R2:W-:Y:S01]  /*157c0*/  STL.64 [R1+0xc68], R8 ;  /* 0x000c680801007387 */ /* 0x0005e20000100a00 */
[----:B-1----:R-:W-:-:S03]  /*157d0*/  IMAD.WIDE R12, R4, 0x4, R242 ;  /* 0x00000004040c7825 */ /* 0x002fc600078e02f2 */
[----:B------:R2:W-:Y:S01]  /*157e0*/  LDGSTS.E [R247+0x2c000], desc[UR60][R8.64], !P5 ;  /* 0x2c00000008f77fae */ /* 0x0005e2000e92187c */
[C---:B---3--:R-:W-:Y:S01]  /*157f0*/  IMAD.WIDE R10, R4.reuse, 0x4, R240 ;  /* 0x00000004040a7825 */ /* 0x048fe200078e02f0 */
[----:B------:R-:W-:Y:S02]  /*15800*/  ISETP.GE.U32.AND P5, PT, R3, 0x7fffff17, PT ;  /* 0x7fffff170300780c */ /* 0x000fe40003fa6070 */
[----:B------:R1:W-:Y:S01]  /*15810*/  STL.64 [R1+0xc60], R14 ;  /* 0x000c600e01007387 */ /* 0x0003e20000100a00 */
[----:B--2---:R-:W-:Y:S01]  /*15820*/  IMAD.WIDE R8, R4, 0x4, R238 ;  /* 0x0000000404087825 */ /* 0x004fe200078e02ee */
[----:B------:R-:W-:Y:S02]  /*15830*/  IADD3 R4, R7, -0x6b, RZ ;  /* 0xffffff9507047810 */ /* 0x000fe40007ffe0ff */
[----:B------:R1:W-:Y:S01]  /*15840*/  LDGSTS.E [R247+0x20004], desc[UR60][R14.64], !P4 ;  /* 0x200040000ef77fae */ /* 0x0003e2000e12187c */
[----:B------:R-:W2:Y:S01]  /*15850*/  LDC R7, c[0x0][0x230] ;  /* 0x00008c00ff077b82 */ /* 0x000ea20000000800 */
[----:B------:R-:W-:-:S02]  /*15860*/  IMAD R3, R2, 0x4a, RZ ;  /* 0x0000004a02037824 */ /* 0x000fc400078e02ff */
[----:B------:R3:W-:Y:S04]  /*15870*/  STL.64 [R1+0xc58], R12 ;  /* 0x000c580c01007387 */ /* 0x0007e80000100a00 */
        /* <DEDUP_REMOVED lines=8> */
[----:B------:R-:W-:Y:S02]  /*15900*/  IMAD R4, R2, 0x4b, RZ ;  /* 0x0000004b02047824 */ /* 0x000fe400078e02ff */
[C---:B----4-:R-:W-:Y:S01]  /*15910*/  IMAD.WIDE R10, R3.reuse, 0x4, R240 ;  /* 0x00000004030a7825 */ /* 0x050fe200078e02f0 */
[----:B------:R3:W-:Y:S04]  /*15920*/  STL.64 [R1+0xc40], R14 ;  /* 0x000c400e01007387 */ /* 0x0007e80000100a00 */
[----:B------:R3:W-:Y:S01]  /*15930*/  LDGSTS.E [R247+0x20008], desc[UR60][R14.64], !P3 ;  /* 0x200080000ef77fae */ /* 0x0007e2000d92187c */
[----:B-1----:R-:W-:-:S03]  /*15940*/  IMAD.WIDE R8, R3, 0x4, R238 ;  /* 0x0000000403087825 */ /* 0x002fc600078e02ee */
[----:B------:R1:W-:Y:S01]  /*15950*/  STL.64 [R1+0xc38], R12 ;  /* 0x000c380c01007387 */ /* 0x0003e20000100a00 */
[----:B------:R-:W-:-:S03]  /*15960*/  VIADD R3, R154, 0xffffff94 ;  /* 0xffffff949a037836 */ /* 0x000fc60000000000 */
[----:B------:R1:W-:Y:S01]  /*15970*/  LDGSTS.E [R247+0x24008], desc[UR60][R12.64], !P3 ;  /* 0x240080000cf77fae */ /* 0x0003e2000d92187c */
[----:B------:R-:W4:Y:S01]  /*15980*/  LDC R154, c[0x0][0x230] ;  /* 0x00008c00ff9a7b82 */ /* 0x000f220000000800 */
[C---:B---3--:R-:W-:Y:S02]  /*15990*/  IMAD.WIDE R14, R4.reuse, 0x4, R244 ;  /* 0x00000004040e7825 */ /* 0x048fe400078e02f4 */
[----:B------:R3:W-:Y:S04]  /*159a0*/  STL.64 [R1+0xc30], R10 ;  /* 0x000c300a01007387 */ /* 0x0007e80000100a00 */
[----:B------:R3:W-:Y:S01]  /*159b0*/  LDGSTS.E [R247+0x28008], desc[UR60][R10.64], !P3 ;  /* 0x280080000af77fae */ /* 0x0007e2000d92187c */
[----:B-1----:R-:W-:-:S03]  /*159c0*/  IMAD.WIDE R12, R4, 0x4, R242 ;  /* 0x00000004040c7825 */ /* 0x002fc600078e02f2 */
[----:B------:R1:W-:Y:S04]  /*159d0*/  STL.64 [R1+0xc28], R8 ;  /* 0x000c280801007387 */ /* 0x0003e80000100a00 */
[----:B------:R1:W-:Y:S01]  /*159e0*/  LDGSTS.E [R247+0x2c008], desc[UR60][R8.64], !P3 ;  /* 0x2c00800008f77fae */ /* 0x0003e2000d92187c */
[----:B------:R-:W-:Y:S01]  /*159f0*/  ISETP.GE.U32.AND P3, PT, R3, 0x7fffff15, PT ;  /* 0x7fffff150300780c */ /* 0x000fe20003f66070 */
[----:B---3--:R-:W-:Y:S02]  /*15a00*/  IMAD.WIDE R10, R4, 0x4, R240 ;  /* 0x00000004040a7825 */ /* 0x008fe400078e02f0 */
[----:B------:R3:W-:Y:S02]  /*15a10*/  STL.64 [R1+0xc20], R14 ;  /* 0x000c200e01007387 */ /* 0x0007e40000100a00 */
[----:B------:R-:W-:-:S02]  /*15a20*/  IMAD R3, R2, 0x68, RZ ;  /* 0x0000006802037824 */ /* 0x000fc400078e02ff */
[----:B------:R3:W-:Y:S01]  /*15a30*/  LDGSTS.E [R247+0x2000c], desc[UR60][R14.64], !P0 ;  /* 0x2000c0000ef77fae */ /* 0x0007e2000c12187c */
[----:B-1----:R-:W-:-:S03]  /*15a40*/  IMAD.WIDE R8, R4, 0x4, R238 ;  /* 0x0000000404087825 */ /* 0x002fc600078e02ee */
        /* <DEDUP_REMOVED lines=8> */
[----:B-1----:R-:W-:-:S03]  /*15ad0*/  IMAD.WIDE R12, R3, 0x4, R242 ;  /* 0x00000004030c7825 */ /* 0x002fc600078e02f2 */
[----:B------:R3:W-:Y:S01]  /*15ae0*/  LDGSTS.E [R247+0x2c00c], desc[UR60][R8.64], !P0 ;  /* 0x2c00c00008f77fae */ /* 0x0007e2000c12187c */
[----:B------:R-:W-:Y:S01]  /*15af0*/  ISETP.GE.U32.AND P0, PT, R4, 0x7fffff74, PT ;  /* 0x7fffff740400780c */ /* 0x000fe20003f06070 */
[C---:B--2---:R-:W-:Y:S02]  /*15b00*/  IMAD.WIDE R10, R3.reuse, 0x4, R240 ;  /* 0x00000004030a7825 */ /* 0x044fe400078e02f0 */
[----:B------:R1:W-:Y:S02]  /*15b10*/  STL.64 [R1+0x900], R14 ;  /* 0x0009000e01007387 */ /* 0x0003e40000100a00 */
[----:B------:R-:W-:Y:S02]  /*15b20*/  IMAD R4, R2, 0x69, RZ ;  /* 0x0000006902047824 */ /* 0x000fe400078e02ff */
        /* <DEDUP_REMOVED lines=13> */
[----:B------:R-:W-:Y:S02]  /*15c00*/  IMAD R3, R2, 0x6a, RZ ;  /* 0x0000006a02037824 */ /* 0x000fe400078e02ff */
[C---:B-1----:R-:W-:Y:S01]  /*15c10*/  IMAD.WIDE R10, R4.reuse, 0x4, R240 ;  /* 0x00000004040a7825 */ /* 0x042fe200078e02f0 */
[----:B------:R1:W-:Y:S04]  /*15c20*/  LDGSTS.E [R247+0x30004], desc[UR60][R14.64], !P5 ;  /* 0x300040000ef77fae */ /* 0x0003e8000e92187c */
[----:B------:R1:W-:Y:S01]  /*15c30*/  LDGSTS.E [R247+0x34004], desc[UR60][R12.64], !P5 ;  /* 0x340040000cf77fae */ /* 0x0003e2000e92187c */
[----:B--2---:R-:W-:-:S03]  /*15c40*/  IMAD.WIDE R8, R4, 0x4, R238 ;  /* 0x0000000404087825 */ /* 0x004fc600078e02ee */
[----:B------:R1:W-:Y:S01]  /*15c50*/  STL.64 [R1+0x8e0], R14 ;  /* 0x0008e00e01007387 */ /* 0x0003e20000100a00 */
[----:B----4-:R-:W-:-:S03]  /*15c60*/  VIADD R4, R154, 0xfffffff1 ;  /* 0xfffffff19a047836 */ /* 0x010fc60000000000 */
[----:B------:R2:W-:Y:S01]  /*15c70*/  LDGSTS.E [R247+0x38004], desc[UR60][R10.64], !P5 ;  /* 0x380040000af77fae */ /* 0x0005e2000e92187c */
[----:B------:R-:W4:Y:S03]  /*15c80*/  LDC R154, c[0x0][0x230] ;  /* 0x00008c00ff9a7b82 */ /* 0x000f260000000800 */
[----:B------:R3:W-:Y:S04]  /*15c90*/  STL.64 [R1+0x8d8], R12 ;  /* 0x0008d80c01007387 */ /* 0x0007e80000100a00 */
[----:B------:R2:W-:Y:S01]  /*15ca0*/  LDGSTS.E [R247+0x3c004], desc[UR60][R8.64], !P5 ;  /* 0x3c00400008f77fae */ /* 0x0005e2000e92187c */
[----:B-1----:R-:W-:Y:S01]  /*15cb0*/  IMAD.WIDE R14, R3, 0x4, R244 ;  /* 0x00000004030e7825 */ /* 0x002fe200078e02f4 */
[----:B------:R-:W-:-:S02]  /*15cc0*/  ISETP.GE.U32.AND P5, PT, R4, 0x7fffff72, PT ;  /* 0x7fffff720400780c */ /* 0x000fc40003fa6070 */
[----:B------:R2:W-:Y:S01]  /*15cd0*/  STL.64 [R1+0x8d0], R10 ;  /* 0x0008d00a01007387 */ /* 0x0005e20000100a00 */
[----:B------:R-:W-:Y:S02]  /*15ce0*/  IMAD R4, R2, 0x6b, RZ ;  /* 0x0000006b02047824 */ /* 0x000fe400078e02ff */
[C---:B---3--:R-:W-:Y:S01]  /*15cf0*/  IMAD.WIDE R12, R3.reuse, 0x4, R242 ;  /* 0x00000004030c7825 */ /* 0x048fe200078e02f2 */
[----:B------:R1:W-:Y:S04]  /*15d00*/  STL.64 [R1+0x8c8], R8 ;  /* 0x0008c80801007387 */ /* 0x0003e80000100a00 */
[----:B------:R3:W-:Y:S01]  /*15d10*/  STL.64 [R1+0x8c0], R14 ;  /* 0x0008c00e01007387 */ /* 0x0007e20000100a00 */
[----:B--2---:R-:W-:-:S03]  /*15d20*/  IMAD.WIDE R10, R3, 0x4, R240 ;  /* 0x00000004030a7825 */ /* 0x004fc600078e02f0 */
[----:B------:R3:W-:Y:S01]  /*15d30*/  LDGSTS.E [R247+0x30008], desc[UR60][R14.64], !P4 ;  /* 0x300080000ef77fae */ /* 0x0007e2000e12187c */
[----:B-1----:R-:W-:-:S03]  /*15d40*/  IMAD.WIDE R8, R3, 0x4, R238 ;  /* 0x0000000403087825 */ /* 0x002fc600078e02ee */
[----:B------:R1:W-:Y:S01]  /*15d50*/  STL.64 [R1+0x8b8], R12 ;  /* 0x0008b80c01007387 */ /* 0x0003e20000100a00 */
[----:B------:R-:W-:-:S03]  /*15d60*/  VIADD R3, R5, 0xfffffff0 ;  /* 0xfffffff005037836 */ /* 0x000fc60000000000 */
[----:B------:R1:W-:Y:S01]  /*15d70*/  LDGSTS.E [R247+0x34008], desc[UR60][R12.64], !P4 ;  /* 0x340080000cf77fae */ /* 0x0003e2000e12187c */
[----:B------:R-:W2:Y:S01]  /*15d80*/  LDC R5, c[0x0][0x230] ;  /* 0x00008c00ff057b82 */ /* 0x000ea20000000800 */
[C---:B---3--:R-:W-:Y:S02]  /*15d90*/  IMAD.WIDE R14, R4.reuse, 0x4, R244 ;  /* 0x00000004040e7825 */ /* 0x048fe400078e02f4 */
[----:B------:R3:W-:Y:S04]  /*15da0*/  STL.64 [R1+0x8b0], R10 ;  /* 0x0008b00a01007387 */ /* 0x0007e80000100a00 */
[----:B------:R3:W-:Y:S01]  /*15db0*/  LDGSTS.E [R247+0x38008], desc[UR60][R10.64], !P4 ;  /* 0x380080000af77fae */ /* 0x0007e2000e12187c */
[----:B-1----:R-:W-:-:S03]  /*15dc0*/  IMAD.WIDE R12, R4, 0x4, R242 ;  /* 0x00000004040c7825 */ /* 0x002fc600078e02f2 */
[----:B------:R1:W-:Y:S04]  /*15dd0*/  STL.64 [R1+0x8a8], R8 ;  /* 0x0008a80801007387 */ /* 0x0003e80000100a00 */
[----:B------:R1:W-:Y:S01]  /*15de0*/  LDGSTS.E [R247+0x3c008], desc[UR60][R8.64], !P4 ;  /* 0x3c00800008f77fae */ /* 0x0003e2000e12187c */
[----:B------:R-:W-:Y:S01]  /*15df0*/  ISETP.GE.U32.AND P4, PT, R3, 0x7fffff71, PT ;  /* 0x7fffff710300780c */ /* 0x000fe20003f86070 */
[----:B---3--:R-:W-:Y:S01]  /*15e00*/  IMAD.WIDE R10, R4, 0x4, R240 ;  /* 0x00000004040a7825 */ /* 0x008fe200078e02f0 */
[----:B------:R-:W-:Y:S01]  /*15e10*/  IADD3 R3, R7, -0x2d, RZ ;  /* 0xffffffd307037810 */ /* 0x000fe20007ffe0ff */
[----:B------:R3:W-:Y:S01]  /*15e20*/  LDGSTS.E [R247+0x3000c], desc[UR60][R14.64], !P3 ;  /* 0x3000c0000ef77fae */ /* 0x0007e2000d92187c */
[----:B------:R-:W-:Y:S01]  /*15e30*/  LOP3.LUT R248, R0, 0x30, RZ, 0x3c, !PT ;  /* 0x0000003000f87812 */ /* 0x000fe200078e3cff */
[----:B------:R-:W2:Y:S02]  /*15e40*/  LDC R7, c[0x0][0x230] ;  /* 0x00008c00ff077b82 */ /* 0x000ea40000000800 */
[----:B------:R4:W-:Y:S01]  /*15e50*/  LDGSTS.E [R247+0x3400c], desc[UR60][R12.64], !P3 ;  /* 0x3400c0000cf77fae */ /* 0x0009e2000d92187c */
[----:B-1----:R-:W-:-:S03]  /*15e60*/  IMAD.WIDE R8, R4, 0x4, R238 ;  /* 0x0000000404087825 */ /* 0x002fc600078e02ee */
[----:B------:R1:W-:Y:S04]  /*15e70*/  LDGSTS.E [R247+0x3800c], desc[UR60][R10.64], !P3 ;  /* 0x3800c0000af77fae */ /* 0x0003e8000d92187c */
[----:B------:R1:W-:Y:S01]  /*15e80*/  LDGSTS.E [R247+0x3c00c], desc[UR60][R8.64], !P3 ;  /* 0x3c00c00008f77fae */ /* 0x0003e2000d92187c */
[----:B------:R-:W-:Y:S01]  /*15e90*/  ISETP.GE.U32.AND P3, PT, R3, 0x7fffff54, PT ;  /* 0x7fffff540300780c */ /* 0x000fe20003f66070 */
[----:B------:R-:W-:Y:S02]  /*15ea0*/  IMAD R3, R2, 0xc, RZ ;  /* 0x0000000c02037824 */ /* 0x000fe400078e02ff */
[----:B------:R3:W-:Y:S01]  /*15eb0*/  STL.64 [R1+0x8a0], R14 ;  /* 0x0008a00e01007387 */ /* 0x0007e20000100a00 */
[----:B------:R-:W-:-:S03]  /*15ec0*/  VIADD R248, R248, UR4 ;  /* 0x00000004f8f87c36 */ /* 0x000fc60008000000 */
[----:B------:R4:W-:Y:S04]  /*15ed0*/  STL.64 [R1+0x898], R12 ;  /* 0x0008980c01007387 */ /* 0x0009e80000100a00 */
[----:B------:R1:W-:Y:S01]  /*15ee0*/  STL.64 [R1+0x890], R10 ;  /* 0x0008900a01007387 */ /* 0x0003e20000100a00 */
[----:B---3--:R-:W-:-:S03]  /*15ef0*/  IMAD.WIDE R14, R3, 0x4, R244 ;  /* 0x00000004030e7825 */ /* 0x008fc600078e02f4 */
[----:B------:R3:W-:Y:S01]  /*15f00*/  STL.64 [R1+0x888], R8 ;  /* 0x0008880801007387 */ /* 0x0007e20000100a00 */
[----:B----4-:R-:W-:-:S03]  /*15f10*/  IMAD.WIDE R12, R3, 0x4, R242 ;  /* 0x00000004030c7825 */ /* 0x010fc600078e02f2 */
[----:B------:R-:W-:Y:S01]  /*15f20*/  STL.64 [R1+0x2c20], R246 ;  /* 0x002c20f601007387 */ /* 0x000fe20000100a00 */
[----:B-1----:R-:W-:-:S03]  /*15f30*/  IMAD.WIDE R10, R3, 0x4, R240 ;  /* 0x00000004030a7825 */ /* 0x002fc600078e02f0 */
[----:B------:R1:W-:Y:S01]  /*15f40*/  STL.64 [R1+0x1300], R14 ;  /* 0x0013000e01007387 */ /* 0x0003e20000100a00 */
[----:B---3--:R-:W-:-:S03]  /*15f50*/  IMAD.WIDE R8, R3, 0x4, R238 ;  /* 0x0000000403087825 */ /* 0x008fc600078e02ee */
[----:B------:R1:W-:Y:S01]  /*15f60*/  LDGSTS.E [R248], desc[UR60][R14.64], !P0 ;  /* 0x000000000ef87fae */ /* 0x0003e2000c12187c */
[----:B------:R-:W-:-:S03]  /*15f70*/  VIADD R3, R154, 0xffffffd2 ;  /* 0xffffffd29a037836 */ /* 0x000fc60000000000 */
[----:B------:R3:W-:Y:S01]  /*15f80*/  STL.64 [R1+0x12f8], R12 ;  /* 0x0012f80c01007387 */ /* 0x0007e20000100a00 */
[----:B------:R-:W-:Y:S01]  /*15f90*/  IMAD R4, R2, 0xd, RZ ;  /* 0x0000000d02047824 */ /* 0x000fe200078e02ff */
[----:B------:R-:W4:Y:S02]  /*15fa0*/  LDC R154, c[0x0][0x230] ;  /* 0x00008c00ff9a7b82 */ /* 0x000f240000000800 */
[----:B------:R3:W-:Y:S04]  /*15fb0*/  LDGSTS.E [R248+0x4000], desc[UR60][R12.64], !P0 ;  /* 0x040000000cf87fae */ /* 0x0007e8000c12187c */
[----:B------:R2:W-:Y:S01]  /*15fc0*/  STL.64 [R1+0x12f0], R10 ;  /* 0x0012f00a01007387 */ /* 0x0005e20000100a00 */
[----:B-1----:R-:W-:-:S03]  /*15fd0*/  IMAD.WIDE R14, R4, 0x4, R244 ;  /* 0x00000004040e7825 */ /* 0x002fc600078e02f4 */
[----:B------:R2:W-:Y:S04]  /*15fe0*/  LDGSTS.E [R248+0x8000], desc[UR60][R10.64], !P0 ;  /* 0x080000000af87fae */ /* 0x0005e8000c12187c */
[----:B------:R1:W-:Y:S01]  /*15ff0*/  STL.64 [R1+0x12e8], R8 ;  /* 0x0012e80801007387 */ /* 0x0003e20000100a00 */
[----:B---3--:R-:W-:-:S03]  /*16000*/  IMAD.WIDE R12, R4, 0x4, R242 ;  /* 0x00000004040c7825 */ /* 0x008fc600078e02f2 */
[----:B------:R1:W-:Y:S01]  /*16010*/  LDGSTS.E [R248+0xc000], desc[UR60][R8.64], !P0 ;  /* 0x0c00000008f87fae */ /* 0x0003e2000c12187c */
[C---:B--2---:R-:W-:Y:S01]  /*16020*/  IMAD.WIDE R10, R4.reuse, 0x4, R240 ;  /* 0x00000004040a7825 */ /* 0x044fe200078e02f0 */
[----:B------:R-:W-:Y:S02]  /*16030*/  ISETP.GE.U32.AND P0, PT, R3, 0x7fffff53, PT ;  /* 0x7fffff530300780c */ /* 0x000fe40003f06070 */
[----:B------:R2:W-:Y:S01]  /*16040*/  STL.64 [R1+0x12e0], R14 ;  /* 0x0012e00e01007387 */ /* 0x0005e20000100a00 */
[----:B-1----:R-:W-:-:S03]  /*16050*/  IMAD.WIDE R8, R4, 0x4, R238 ;  /* 0x0000000404087825 */ /* 0x002fc600078e02ee */
[----:B------:R2:W-:Y:S01]  /*16060*/  LDGSTS.E [R248+0x4], desc[UR60][R14.64], !P2 ;  /* 0x000040000ef87fae */ /* 0x0005e2000d12187c */
[----:B------:R-:W-:Y:S02]  /*16070*/  VIADD R4, R5, 0xffffffd1 ;  /* 0xffffffd105047836 */ /* 0x000fe40000000000 */
[----:B------:R-:W-:Y:S01]  /*16080*/  IMAD R3, R2, 0xe, RZ ;  /* 0x0000000e02037824 */ /* 0x000fe200078e02ff */
[----:B------:R-:W1:Y:S01]  /*16090*/  LDC R5, c[0x0][0x230] ;  /* 0x00008c00ff057b82 */ /* 0x000e620000000800 */
[----:B------:R3:W-:Y:S04]  /*160a0*/  STL.64 [R1+0x12d8], R12 ;  /* 0x0012d80c01007387 */ /* 0x0007e80000100a00 */
[----:B------:R3:W-:Y:S01]  /*160b0*/  LDGSTS.E [R248+0x4004], desc[UR60][R12.64], !P2 ;  /* 0x040040000cf87fae */ /* 0x0007e2000d12187c */
[----:B--2---:R-:W-:-:S03]  /*160c0*/  IMAD.WIDE R14, R3, 0x4, R244 ;  /* 0x00000004030e7825 */ /* 0x004fc600078e02f4 */
[----:B------:R2:W-:Y:S04]  /*160d0*/  STL.64 [R1+0x12d0], R10 ;  /* 0x0012d00a01007387 */ /* 0x0005e80000100a00 */
[----:B------:R2:W-:Y:S04]  /*160e0*/  LDGSTS.E [R248+0x8004], desc[UR60][R10.64], !P2 ;  /* 0x080040000af87fae */ /* 0x0005e8000d12187c */
[----:B------:R4:W-:Y:S01]  /*160f0*/  STL.64 [R1+0x12c8], R8 ;  /* 0x0012c80801007387 */ /* 0x0009e20000100a00 */
[----:B---3--:R-:W-:-:S03]  /*16100*/  IMAD.WIDE R12, R3, 0x4, R242 ;  /* 0x00000004030c7825 */ /* 0x008fc600078e02f2 */
[----:B------:R4:W-:Y:S01]  /*16110*/  LDGSTS.E [R248+0xc004], desc[UR60][R8.64], !P2 ;  /* 0x0c00400008f87fae */ /* 0x0009e2000d12187c */
[----:B------:R-:W-:Y:S01]  /*16120*/  ISETP.GE.U32.AND P2, PT, R4, 0x7fffff52, PT ;  /* 0x7fffff520400780c */ /* 0x000fe20003f46070 */
[----:B------:R-:W-:Y:S02]  /*16130*/  IMAD R4, R2, 0xf, RZ ;  /* 0x0000000f02047824 */ /* 0x000fe400078e02ff */
[C---:B--2---:R-:W-:Y:S01]  /*16140*/  IMAD.WIDE R10, R3.reuse, 0x4, R240 ;  /* 0x00000004030a7825 */ /* 0x044fe200078e02f0 */
[----:B------:R2:W-:Y:S04]  /*16150*/  STL.64 [R1+0x12c0], R14 ;  /* 0x0012c00e01007387 */ /* 0x0005e80000100a00 */
[----:B------:R2:W-:Y:S01]  /*16160*/  LDGSTS.E [R248+0x8], desc[UR60][R14.64], !P5 ;  /* 0x000080000ef87fae */ /* 0x0005e2000e92187c */
[----:B----4-:R-:W-:-:S03]  /*16170*/  IMAD.WIDE R8, R3, 0x4, R238 ;  /* 0x0000000403087825 */ /* 0x010fc600078e02ee */
[----:B------:R3:W-:Y:S01]  /*16180*/  STL.64 [R1+0x12b8], R12 ;  /* 0x0012b80c01007387 */ /* 0x0007e20000100a00 */
[----:B------:R-:W-:-:S03]  /*16190*/  VIADD R3, R7, 0xffffffd0 ;  /* 0xffffffd007037836 */ /* 0x000fc60000000000 */
[----:B------:R3:W-:Y:S01]  /*161a0*/  LDGSTS.E [R248+0x4008], desc[UR60][R12.64], !P5 ;  /* 0x040080000cf87fae */ /* 0x0007e2000e92187c */
[----:B------:R-:W4:Y:S01]  /*161b0*/  LDC R7, c[0x0][0x230] ;  /* 0x00008c00ff077b82 */ /* 0x000f220000000800 */
[C---:B--2---:R-:W-:Y:S02]  /*161c0*/  IMAD.WIDE R14, R4.reuse, 0x4, R244 ;  /* 0x00000004040e7825 */ /* 0x044fe400078e02f4 */
[----:B------:R2:W-:Y:S04]  /*161d0*/  STL.64 [R1+0x12b0], R10 ;  /* 0x0012b00a01007387 */ /* 0x0005e80000100a00 */
[----:B------:R2:W-:Y:S01]  /*161e0*/  LDGSTS.E [R248+0x8008], desc[UR60][R10.64], !P5 ;  /* 0x080080000af87fae */ /* 0x0005e2000e92187c */
[----:B---3--:R-:W-:-:S03]  /*161f0*/  IMAD.WIDE R12, R4, 0x4, R242 ;  /* 0x00000004040c7825 */ /* 0x008fc600078e02f2 */
[----:B------:R3:W-:Y:S04]  /*16200*/  STL.64 [R1+0x12a8], R8 ;  /* 0x0012a80801007387 */ /* 0x0007e80000100a00 */
[----:B------:R3:W-:Y:S01]  /*16210*/  LDGSTS.E [R248+0xc008], desc[UR60][R8.64], !P5 ;  /* 0x0c00800008f87fae */ /* 0x0007e2000e92187c */
[----:B------:R-:W-:Y:S01]  /*16220*/  ISETP.GE.U32.AND P5, PT, R3, 0x7fffff51, PT ;  /* 0x7fffff510300780c */ /* 0x000fe20003fa6070 */
[----:B--2---:R-:W-:Y:S02]  /*16230*/  IMAD.WIDE R10, R4, 0x4, R240 ;  /* 0x00000004040a7825 */ /* 0x004fe400078e02f0 */
[----:B------:R2:W-:Y:S02]  /*16240*/  STL.64 [R1+0x12a0], R14 ;  /* 0x0012a00e01007387 */ /* 0x0005e40000100a00 */
[----:B------:R-:W-:-:S02]  /*16250*/  IMAD R3, R2, 0x2c, RZ ;  /* 0x0000002c02037824 */ /* 0x000fc400078e02ff */
[----:B------:R2:W-:Y:S01]  /*16260*/  LDGSTS.E [R248+0xc], desc[UR60][R14.64], !P4 ;  /* 0x0000c0000ef87fae */ /* 0x0005e2000e12187c */
[----:B---3--:R-:W-:-:S03]  /*16270*/  IMAD.WIDE R8, R4, 0x4, R238 ;  /* 0x0000000404087825 */ /* 0x008fc600078e02ee */
        /* <DEDUP_REMOVED lines=8> */
[----:B---3--:R-:W-:-:S03]  /*16300*/  IMAD.WIDE R12, R3, 0x4, R242 ;  /* 0x00000004030c7825 */ /* 0x008fc600078e02f2 */
[----:B------:R2:W-:Y:S01]  /*16310*/  LDGSTS.E [R248+0xc00c], desc[UR60][R8.64], !P4 ;  /* 0x0c00c00008f87fae */ /* 0x0005e2000e12187c */
[C---:B-1----:R-:W-:Y:S01]  /*16320*/  IMAD.WIDE R10, R3.reuse, 0x4, R240 ;  /* 0x00000004030a7825 */ /* 0x042fe200078e02f0 */
        /* <DEDUP_REMOVED lines=47> */
[C---:B--2---:R-:W-:Y:S01]  /*16620*/  IMAD.WIDE R10, R4.reuse, 0x4, R240 ;  /* 0x00000004040a7825 */ /* 0x044fe200078e02f0 */
[----:B------:R-:W-:Y:S02]  /*16630*/  ISETP.GE.U32.AND P2, PT, R3, 0x7fffff31, PT ;  /* 0x7fffff310300780c */ /* 0x000fe40003f46070 */
[----:B------:R1:W-:Y:S01]  /*16640*/  STL.64 [R1+0xf20], R14 ;  /* 0x000f200e01007387 */ /* 0x0003e20000100a00 */
[----:B---3--:R-:W-:-:S03]  /*16650*/  IMAD.WIDE R8, R4, 0x4, R238 ;  /* 0x0000000404087825 */ /* 0x008fc600078e02ee */
[----:B------:R1:W-:Y:S01]  /*16660*/  LDGSTS.E [R248+0x1000c], desc[UR60][R14.64], !P5 ;  /* 0x1000c0000ef87fae */ /* 0x0003e2000e92187c */
[----:B------:R-:W-:Y:S02]  /*16670*/  VIADD R4, R5, 0xffffff93 ;  /* 0xffffff9305047836 */ /* 0x000fe40000000000 */
[----:B------:R-:W-:Y:S01]  /*16680*/  IMAD R3, R2, 0x4c, RZ ;  /* 0x0000004c02037824 */ /* 0x000fe200078e02ff */
[----:B------:R-:W2:Y:S01]  /*16690*/  LDC R5, c[0x0][0x230] ;  /* 0x00008c00ff057b82 */ /* 0x000ea20000000800 */
[----:B------:R3:W-:Y:S04]  /*166a0*/  STL.64 [R1+0xf18], R12 ;  /* 0x000f180c01007387 */ /* 0x0007e80000100a00 */
[----:B------:R3:W-:Y:S01]  /*166b0*/  LDGSTS.E [R248+0x1400c], desc[UR60][R12.64], !P5 ;  /* 0x1400c0000cf87fae */ /* 0x0007e2000e92187c */
[----:B-1----:R-:W-:-:S03]  /*166c0*/  IMAD.WIDE R14, R3, 0x4, R244 ;  /* 0x00000004030e7825 */ /* 0x002fc600078e02f4 */
[----:B------:R1:W-:Y:S04]  /*166d0*/  STL.64 [R1+0xf10], R10 ;  /* 0x000f100a01007387 */ /* 0x0003e80000100a00 */
[----:B------:R1:W-:Y:S04]  /*166e0*/  LDGSTS.E [R248+0x1800c], desc[UR60][R10.64], !P5 ;  /* 0x1800c0000af87fae */ /* 0x0003e8000e92187c */
[----:B------:R4:W-:Y:S01]  /*166f0*/  STL.64 [R1+0xf08], R8 ;  /* 0x000f080801007387 */ /* 0x0009e20000100a00 */
[----:B---3--:R-:W-:-:S03]  /*16700*/  IMAD.WIDE R12, R3, 0x4, R242 ;  /* 0x00000004030c7825 */ /* 0x008fc600078e02f2 */
[----:B------:R4:W-:Y:S01]  /*16710*/  LDGSTS.E [R248+0x1c00c], desc[UR60][R8.64], !P5 ;  /* 0x1c00c00008f87fae */ /* 0x0009e2000e92187c */
[----:B------:R-:W-:Y:S01]  /*16720*/  ISETP.GE.U32.AND P5, PT, R4, 0x7fffff14, PT ;  /* 0x7fffff140400780c */ /* 0x000fe20003fa6070 */
[----:B------:R-:W-:Y:S02]  /*16730*/  IMAD R4, R2, 0x4d, RZ ;  /* 0x0000004d02047824 */ /* 0x000fe400078e02ff */
[C---:B-1----:R-:W-:Y:S01]  /*16740*/  IMAD.WIDE R10, R3.reuse, 0x4, R240 ;  /* 0x00000004030a7825 */ /* 0x042fe200078e02f0 */
[----:B------:R1:W-:Y:S04]  /*16750*/  STL.64 [R1+0xc00], R14 ;  /* 0x000c000e01007387 */ /* 0x0003e80000100a00 */
[----:B------:R1:W-:Y:S01]  /*16760*/  LDGSTS.E [R248+0x20000], desc[UR60][R14.64], !P4 ;  /* 0x200000000ef87fae */ /* 0x0003e2000e12187c */
[----:B----4-:R-:W-:-:S03]  /*16770*/  IMAD.WIDE R8, R3, 0x4, R238 ;  /* 0x0000000403087825 */ /* 0x010fc600078e02ee */
[----:B------:R3:W-:Y:S01]  /*16780*/  STL.64 [R1+0xbf8], R12 ;  /* 0x000bf80c01007387 */ /* 0x0007e20000100a00 */
[----:B------:R-:W-:-:S03]  /*16790*/  VIADD R3, R7, 0xffffff92 ;  /* 0xffffff9207037836 */ /* 0x000fc60000000000 */
[----:B------:R3:W-:Y:S01]  /*167a0*/  LDGSTS.E [R248+0x24000], desc[UR60][R12.64], !P4 ;  /* 0x240000000cf87fae */ /* 0x0007e2000e12187c */
[----:B------:R-:W4:Y:S01]  /*167b0*/  LDC R7, c[0x0][0x230] ;  /* 0x00008c00ff077b82 */ /* 0x000f220000000800 */
        /* <DEDUP_REMOVED lines=104> */
[----:B------:R1:W-:Y:S01]  /*16e40*/  STL.64 [R1+0x820], R14 ;  /* 0x0008200e01007387 */ /* 0x0003e20000100a00 */
[----:B------:R-:W-:Y:S01]  /*16e50*/  LOP3.LUT R249, R0, 0x40, RZ, 0x3c, !PT ;  /* 0x0000004000f97812 */ /* 0x000fe200078e3cff */
[----:B------:R-:W-:-:S02]  /*16e60*/  IMAD.SHL.U32 R3, R2, 0x10, RZ ;  /* 0x0000001002037824 */ /* 0x000fc400078e00ff */
[----:B------:R1:W-:Y:S01]  /*16e70*/  LDGSTS.E [R248+0x3000c], desc[UR60][R14.64], !P0 ;  /* 0x3000c0000ef87fae */ /* 0x0003e2000c12187c */
[----:B---3--:R-:W-:Y:S01]  /*16e80*/  IMAD.WIDE R8, R4, 0x4, R238 ;  /* 0x0000000404087825 */ /* 0x008fe200078e02ee */
[----:B------:R-:W-:Y:S02]  /*16e90*/  IADD3 R4, R154, -0x31, RZ ;  /* 0xffffffcf9a047810 */ /* 0x000fe40007ffe0ff */
[----:B------:R3:W-:Y:S01]  /*16ea0*/  STL.64 [R1+0x818], R12 ;  /* 0x0008180c01007387 */ /* 0x0007e20000100a00 */
[----:B------:R-:W4:Y:S03]  /*16eb0*/  LDC R154, c[0x0][0x230] ;  /* 0x00008c00ff9a7b82 */ /* 0x000f260000000800 */
[----:B------:R3:W-:Y:S04]  /*16ec0*/  LDGSTS.E [R248+0x3400c], desc[UR60][R12.64], !P0 ;  /* 0x3400c0000cf87fae */ /* 0x0007e8000c12187c */
[----:B------:R2:W-:Y:S01]  /*16ed0*/  STL.64 [R1+0x810], R10 ;  /* 0x0008100a01007387 */ /* 0x0005e20000100a00 */
[----:B-1----:R-:W-:-:S03]  /*16ee0*/  IMAD.WIDE R14, R3, 0x4, R244 ;  /* 0x00000004030e7825 */ /* 0x002fc600078e02f4 */
[----:B------:R2:W-:Y:S01]  /*16ef0*/  LDGSTS.E [R248+0x3800c], desc[UR60][R10.64], !P0 ;  /* 0x3800c0000af87fae */ /* 0x0005e2000c12187c */
[----:B------:R-:W-:-:S03]  /*16f00*/  VIADD R249, R249, UR4 ;  /* 0x00000004f9f97c36 */ /* 0x000fc60008000000 */
[----:B------:R1:W-:Y:S01]  /*16f10*/  STL.64 [R1+0x808], R8 ;  /* 0x0008080801007387 */ /* 0x0003e20000100a00 */
[----:B---3--:R-:W-:-:S03]  /*16f20*/  IMAD.WIDE R12, R3, 0x4, R242 ;  /* 0x00000004030c7825 */ /* 0x008fc600078e02f2 */
[----:B------:R1:W-:Y:S01]  /*16f30*/  LDGSTS.E [R248+0x3c00c], desc[UR60][R8.64], !P0 ;  /* 0x3c00c00008f87fae */ /* 0x0003e2000c12187c */
[C---:B--2---:R-:W-:Y:S01]  /*16f40*/  IMAD.WIDE R10, R3.reuse, 0x4, R240 ;  /* 0x00000004030a7825 */ /* 0x044fe200078e02f0 */
[----:B------:R-:W-:Y:S02]  /*16f50*/  ISETP.GE.U32.AND P0, PT, R4, 0x7fffff50, PT ;  /* 0x7fffff500400780c */ /* 0x000fe40003f06070 */
[----:B------:R2:W-:Y:S01]  /*16f60*/  STL.64 [R1+0x1280], R14 ;  /* 0x0012800e01007387 */ /* 0x0005e20000100a00 */
[----:B-1----:R-:W-:-:S03]  /*16f70*/  IMAD.WIDE R8, R3, 0x4, R238 ;  /* 0x0000000403087825 */ /* 0x002fc600078e02ee */
[----:B------:R2:W-:Y:S01]  /*16f80*/  LDGSTS.E [R249], desc[UR60][R14.64], !P2 ;  /* 0x000000000ef97fae */ /* 0x0005e2000d12187c */
        /* <DEDUP_REMOVED lines=46> */
[----:B--2---:R-:W-:-:S03]  /*17270*/  IMAD.WIDE R8, R4, 0x4, R238 ;  /* 0x0000000404087825 */ /* 0x004fc600078e02ee */
        /* <DEDUP_REMOVED lines=17> */
[----:B----4-:R-:W-:Y:S01]  /*17390*/  IMAD.WIDE R8, R3, 0x4, R238 ;  /* 0x0000000403087825 */ /* 0x010fe200078e02ee */
[----:B------:R-:W-:-:S02]  /*173a0*/  IADD3 R3, R7, -0x52, RZ ;  /* 0xffffffae07037810 */ /* 0x000fc40007ffe0ff */
[----:B------:R3:W-:Y:S01]  /*173b0*/  STL.64 [R1+0xef8], R12 ;  /* 0x000ef80c01007387 */ /* 0x0007e20000100a00 */
[----:B------:R-:W4:Y:S03]  /*173c0*/  LDC R7, c[0x0][0x230] ;  /* 0x00008c00ff077b82 */ /* 0x000f260000000800 */
[----:B------:R3:W-:Y:S01]  /*173d0*/  LDGSTS.E [R249+0x14000], desc[UR60][R12.64], !P0 ;  /* 0x140000000cf97fae */ /* 0x0007e2000c12187c */
[----:B-1----:R-:W-:-:S03]  /*173e0*/  IMAD.WIDE R14, R4, 0x4, R244 ;  /* 0x00000004040e7825 */ /* 0x002fc600078e02f4 */
        /* <DEDUP_REMOVED lines=117> */
[----:B------:R-:W-:Y:S01]  /*17b40*/  ISETP.GE.U32.AND P5, PT, R4, 0x7fffff6c, PT ;  /* 0x7fffff6c0400780c */ /* 0x000fe20003fa6070 */
[C---:B--2---:R-:W-:Y:S02]  /*17b50*/  IMAD.WIDE R10, R3.reuse, 0x4, R240 ;  /* 0x00000004030a7825 */ /* 0x044fe400078e02f0 */
[----:B------:R2:W-:Y:S02]  /*17b60*/  STL.64 [R1+0x800], R14 ;  /* 0x0008000e01007387 */ /* 0x0005e40000100a00 */
[----:B------:R-:W-:Y:S02]  /*17b70*/  IMAD R4, R2, 0x71, RZ ;  /* 0x0000007102047824 */ /* 0x000fe400078e02ff */
[----:B------:R2:W-:Y:S01]  /*17b80*/  LDGSTS.E [R249+0x30000], desc[UR60][R14.64], !P4 ;  /* 0x300000000ef97fae */ /* 0x0005e2000e12187c */
[----:B-1----:R-:W-:-:S03]  /*17b90*/  IMAD.WIDE R8, R3, 0x4, R238 ;  /* 0x0000000403087825 */ /* 0x002fc600078e02ee */
[----:B------:R1:W-:Y:S01]  /*17ba0*/  STL.64 [R1+0x7f8], R12 ;  /* 0x0007f80c01007387 */ /* 0x0003e20000100a00 */
[----:B------:R-:W-:-:S03]  /*17bb0*/  VIADD R3, R5, 0xffffffea ;  /* 0xffffffea05037836 */ /* 0x000fc60000000000 */
[----:B------:R1:W-:Y:S01]  /*17bc0*/  LDGSTS.E [R249+0x34000], desc[UR60][R12.64], !P4 ;  /* 0x340000000cf97fae */ /* 0x0003e2000e12187c */
[----:B------:R-:W3:Y:S01]  /*17bd0*/  LDC R5, c[0x0][0x230] ;  /* 0x00008c00ff057b82 */ /* 0x000ee20000000800 */
[C---:B--2---:R-:W-:Y:S02]  /*17be0*/  IMAD.WIDE R14, R4.reuse, 0x4, R244 ;  /* 0x00000004040e7825 */ /* 0x044fe400078e02f4 */
[----:B------:R2:W-:Y:S04]  /*17bf0*/  STL.64 [R1+0x7f0], R10 ;  /* 0x0007f00a01007387 */ /* 0x0005e80000100a00 */
[----:B------:R2:W-:Y:S01]  /*17c00*/  LDGSTS.E [R249+0x38000], desc[UR60][R10.64], !P4 ;  /* 0x380000000af97fae */ /* 0x0005e2000e12187c */
[----:B-1----:R-:W-:-:S03]  /*17c10*/  IMAD.WIDE R12, R4, 0x4, R242 ;  /* 0x00000004040c7825 */ /* 0x002fc600078e02f2 */
[----:B------:R1:W-:Y:S04]  /*17c20*/  STL.64 [R1+0x7e8], R8 ;  /* 0x0007e80801007387 */ /* 0x0003e80000100a00 */
[----:B------:R1:W-:Y:S01]  /*17c30*/  LDGSTS.E [R249+0x3c000], desc[UR60][R8.64], !P4 ;  /* 0x3c00000008f97fae */ /* 0x0003e2000e12187c */
[----:B------:R-:W-:Y:S01]  /*17c40*/  ISETP.GE.U32.AND P4, PT, R3, 0x7fffff6b, PT ;  /* 0x7fffff6b0300780c */ /* 0x000fe20003f86070 */
[----:B------:R-:W-:Y:S02]  /*17c50*/  IMAD R3, R2, 0x72, RZ ;  /* 0x0000007202037824 */ /* 0x000fe400078e02ff */
[C---:B--2---:R-:W-:Y:S01]  /*17c60*/  IMAD.WIDE R10, R4.reuse, 0x4, R240 ;  /* 0x00000004040a7825 */ /* 0x044fe200078e02f0 */
[----:B------:R2:W-:Y:S04]  /*17c70*/  LDGSTS.E [R249+0x30004], desc[UR60][R14.64], !P3 ;  /* 0x300040000ef97fae */ /* 0x0005e8000d92187c */
[----:B------:R2:W-:Y:S01]  /*17c80*/  LDGSTS.E [R249+0x34004], desc[UR60][R12.64], !P3 ;  /* 0x340040000cf97fae */ /* 0x0005e2000d92187c */
[----:B-1----:R-:W-:-:S03]  /*17c90*/  IMAD.WIDE R8, R4, 0x4, R238 ;  /* 0x0000000404087825 */ /* 0x002fc600078e02ee */
[----:B------:R2:W-:Y:S01]  /*17ca0*/  STL.64 [R1+0x7e0], R14 ;  /* 0x0007e00e01007387 */ /* 0x0005e20000100a00 */
[----:B----4-:R-:W-:-:S03]  /*17cb0*/  VIADD R4, R7, 0xffffffe9 ;  /* 0xffffffe907047836 */ /* 0x010fc60000000000 */
[----:B------:R1:W-:Y:S01]  /*17cc0*/  LDGSTS.E [R249+0x38004], desc[UR60][R10.64], !P3 ;  /* 0x380040000af97fae */ /* 0x0003e2000d92187c */
[----:B------:R-:W4:Y:S03]  /*17cd0*/  LDC R7, c[0x0][0x230] ;  /* 0x00008c00ff077b82 */ /* 0x000f260000000800 */
[----:B------:R3:W-:Y:S04]  /*17ce0*/  STL.64 [R1+0x7d8], R12 ;  /* 0x0007d80c01007387 */ /* 0x0007e80000100a00 */
[----:B------:R1:W-:Y:S01]  /*17cf0*/  LDGSTS.E [R249+0x3c004], desc[UR60][R8.64], !P3 ;  /* 0x3c00400008f97fae */ /* 0x0003e2000d92187c */
[----:B--2---:R-:W-:Y:S01]  /*17d00*/  IMAD.WIDE R14, R3, 0x4, R244 ;  /* 0x00000004030e7825 */ /* 0x004fe200078e02f4 */
[----:B------:R-:W-:-:S02]  /*17d10*/  ISETP.GE.U32.AND P3, PT, R4, 0x7fffff6a, PT ;  /* 0x7fffff6a0400780c */ /* 0x000fc40003f66070 */
[----:B------:R1:W-:Y:S01]  /*17d20*/  STL.64 [R1+0x7d0], R10 ;  /* 0x0007d00a01007387 */ /* 0x0003e20000100a00 */
[----:B------:R-:W-:Y:S02]  /*17d30*/  IMAD R4, R2, 0x73, RZ ;  /* 0x0000007302047824 */ /* 0x000fe400078e02ff */
[C---:B---3--:R-:W-:Y:S01]  /*17d40*/  IMAD.WIDE R12, R3.reuse, 0x4, R242 ;  /* 0x00000004030c7825 */ /* 0x048fe200078e02f2 */
[----:B------:R2:W-:Y:S04]  /*17d50*/  STL.64 [R1+0x7c8], R8 ;  /* 0x0007c80801007387 */ /* 0x0005e80000100a00 */
[----:B------:R3:W-:Y:S01]  /*17d60*/  STL.64 [R1+0x7c0], R14 ;  /* 0x0007c00e01007387 */ /* 0x0007e20000100a00 */
[----:B-1----:R-:W-:-:S03]  /*17d70*/  IMAD.WIDE R10, R3, 0x4, R240 ;  /* 0x00000004030a7825 */ /* 0x002fc600078e02f0 */
[----:B------:R3:W-:Y:S01]  /*17d80*/  LDGSTS.E [R249+0x30008], desc[UR60][R14.64], !P0 ;  /* 0x300080000ef97fae */ /* 0x0007e2000c12187c */
[----:B--2---:R-:W-:-:S03]  /*17d90*/  IMAD.WIDE R8, R3, 0x4, R238 ;  /* 0x0000000403087825 */ /* 0x004fc600078e02ee */
        /* <DEDUP_REMOVED lines=12> */
[----:B------:R3:W-:Y:S02]  /*17e60*/  LDGSTS.E [R249+0x3000c], desc[UR60][R14.64], !P2 ;  /* 0x3000c0000ef97fae */ /* 0x0007e4000d12187c */
[----:B------:R-:W-:-:S02]  /*17e70*/  VIADD R3, R5, 0xffffffcb ;  /* 0xffffffcb05037836 */ /* 0x000fc40000000000 */
[----:B------:R4:W-:Y:S01]  /*17e80*/  LDGSTS.E [R249+0x3400c], desc[UR60][R12.64], !P2 ;  /* 0x3400c0000cf97fae */ /* 0x0009e2000d12187c */
[----:B------:R-:W2:Y:S01]  /*17e90*/  LDC R5, c[0x0][0x230] ;  /* 0x00008c00ff057b82 */ /* 0x000ea20000000800 */
[----:B-1----:R-:W-:Y:S02]  /*17ea0*/  IMAD.WIDE R8, R4, 0x4, R238 ;  /* 0x0000000404087825 */ /* 0x002fe400078e02ee */
[----:B------:R1:W-:Y:S04]  /*17eb0*/  LDGSTS.E [R249+0x3800c], desc[UR60][R10.64], !P2 ;  /* 0x3800c0000af97fae */ /* 0x0003e8000d12187c */
[----:B------:R1:W-:Y:S01]  /*17ec0*/  LDGSTS.E [R249+0x3c00c], desc[UR60][R8.64], !P2 ;  /* 0x3c00c00008f97fae */ /* 0x0003e2000d12187c */
[----:B------:R-:W-:Y:S01]  /*17ed0*/  ISETP.GE.U32.AND P2, PT, R3, 0x7fffff4c, PT ;  /* 0x7fffff4c0300780c */ /* 0x000fe20003f46070 */
[----:B------:R-:W-:-:S02]  /*17ee0*/  IMAD R3, R2, 0x14, RZ ;  /* 0x0000001402037824 */ /* 0x000fc400078e02ff */
[----:B------:R3:W-:Y:S01]  /*17ef0*/  STL.64 [R1+0x7a0], R14 ;  /* 0x0007a00e01007387 */ /* 0x0007e20000100a00 */
[----:B------:R-:W-:-:S03]  /*17f00*/  LOP3.LUT R250, R0, 0x50, RZ, 0x3c, !PT ;  /* 0x0000005000fa7812 */ /* 0x000fc600078e3cff */
[----:B------:R4:W-:Y:S04]  /*17f10*/  STL.64 [R1+0x798], R12 ;  /* 0x0007980c01007387 */ /* 0x0009e80000100a00 */
[----:B------:R1:W-:Y:S01]  /*17f20*/  STL.64 [R1+0x790], R10 ;  /* 0x0007900a01007387 */ /* 0x0003e20000100a00 */
[----:B------:R-:W-:-:S03]  /*17f30*/  IADD3 R250, R250, UR4, RZ ;  /* 0x00000004fafa7c10 */ /* 0x000fc6000fffe0ff */
[----:B------:R1:W-:Y:S01]  /*17f40*/  STL.64 [R1+0x788], R8 ;  /* 0x0007880801007387 */ /* 0x0003e20000100a00 */
[----:B---3--:R-:W-:-:S04]  /*17f50*/  IMAD.WIDE R14, R3, 0x4, R244 ;  /* 0x00000004030e7825 */ /* 0x008fc800078e02f4 */
[----:B----4-:R-:W-:-:S04]  /*17f60*/  IMAD.WIDE R12, R3, 0x4, R242 ;  /* 0x00000004030c7825 */ /* 0x010fc800078e02f2 */
[----:B-1----:R-:W-:-:S04]  /*17f70*/  IMAD.WIDE R10, R3, 0x4, R240 ;  /* 0x00000004030a7825 */ /* 0x002fc800078e02f0 */
[----:B------:R-:W-:Y:S01]  /*17f80*/  IMAD.WIDE R8, R3, 0x4, R238 ;  /* 0x0000000403087825 */ /* 0x000fe200078e02ee */
[----:B------:R1:W-:Y:S03]  /*17f90*/  LDGSTS.E [R250], desc[UR60][R14.64], !P5 ;  /* 0x000000000efa7fae */ /* 0x0003e6000e92187c */
[----:B------:R-:W-:Y:S01]  /*17fa0*/  VIADD R3, R7, 0xffffffca ;  /* 0xffffffca07037836 */ /* 0x000fe20000000000 */
[----:B------:R1:W-:Y:S01]  /*17fb0*/  STL.64 [R1+0x1200], R14 ;  /* 0x0012000e01007387 */ /* 0x0003e20000100a00 */
[----:B------:R-:W3:Y:S01]  /*17fc0*/  LDC R7, c[0x0][0x230] ;  /* 0x00008c00ff077b82 */ /* 0x000ee20000000800 */
[----:B------:R-:W-:Y:S02]  /*17fd0*/  IMAD R4, R2, 0x15, RZ ;  /* 0x0000001502047824 */ /* 0x000fe400078e02ff */
[----:B------:R4:W-:Y:S04]  /*17fe0*/  STL.64 [R1+0x11f8], R12 ;  /* 0x0011f80c01007387 */ /* 0x0009e80000100a00 */
[----:B------:R4:W-:Y:S04]  /*17ff0*/  LDGSTS.E [R250+0x4000], desc[UR60][R12.64], !P5 ;  /* 0x040000000cfa7fae */ /* 0x0009e8000e92187c */
[----:B------:R2:W-:Y:S01]  /*18000*/  STL.64 [R1+0x11f0], R10 ;  /* 0x0011f00a01007387 */ /* 0x0005e20000100a00 */
[----:B-1----:R-:W-:-:S03]  /*18010*/  IMAD.WIDE R14, R4, 0x4, R244 ;  /* 0x00000004040e7825 */ /* 0x002fc600078e02f4 */
[----:B------:R2:W-:Y:S04]  /*18020*/  LDGSTS.E [R250+0x8000], desc[UR60][R10.64], !P5 ;  /* 0x080000000afa7fae */ /* 0x0005e8000e92187c */
[----:B------:R1:W-:Y:S01]  /*18030*/  STL.64 [R1+0x11e8], R8 ;  /* 0x0011e80801007387 */ /* 0x0003e20000100a00 */
[----:B----4-:R-:W-:-:S03]  /*18040*/  IMAD.WIDE R12, R4, 0x4, R242 ;  /* 0x00000004040c7825 */ /* 0x010fc600078e02f2 */
[----:B------:R1:W-:Y:S01]  /*18050*/  LDGSTS.E [R250+0xc000], desc[UR60][R8.64], !P5 ;  /* 0x0c00000008fa7fae */ /* 0x0003e2000e92187c */
[----:B------:R-:W-:Y:S01]  /*18060*/  ISETP.GE.U32.AND P5, PT, R3, 0x7fffff4b, PT ;  /* 0x7fffff4b0300780c */ /* 0x000fe20003fa6070 */
        /* <DEDUP_REMOVED lines=8> */
[----:B------:R-:W4:Y:S01]  /*180f0*/  LDC R154, c[0x0][0x230] ;  /* 0x00008c00ff9a7b82 */ /* 0x000f220000000800 */
[C---:B--2---:R-:W-:Y:S02]  /*18100*/  IMAD.WIDE R14, R3.reuse, 0x4, R244 ;  /* 0x00000004030e7825 */ /* 0x044fe400078e02f4 */
[----:B------:R2:W-:Y:S04]  /*18110*/  STL.64 [R1+0x11d0], R10 ;  /* 0x0011d00a01007387 */ /* 0x0005e80000100a00 */
[----:B------:R2:W-:Y:S01]  /*18120*/  LDGSTS.E [R250+0x8004], desc[UR60][R10.64], !P4 ;  /* 0x080040000afa7fae */ /* 0x0005e2000e12187c */
[----:B-1----:R-:W-:-:S03]  /*18130*/  IMAD.WIDE R12, R3, 0x4, R242 ;  /* 0x00000004030c7825 */ /* 0x002fc600078e02f2 */
[----:B------:R1:W-:Y:S04]  /*18140*/  STL.64 [R1+0x11c8], R8 ;  /* 0x0011c80801007387 */ /* 0x0003e80000100a00 */
[----:B------:R1:W-:Y:S01]  /*18150*/  LDGSTS.E [R250+0xc004], desc[UR60][R8.64], !P4 ;  /* 0x0c00400008fa7fae */ /* 0x0003e2000e12187c */
[----:B------:R-:W-:Y:S01]  /*18160*/  ISETP.GE.U32.AND P4, PT, R4, 0x7fffff4a, PT ;  /* 0x7fffff4a0400780c */ /* 0x000fe20003f86070 */
[----:B--2---:R-:W-:Y:S02]  /*18170*/  IMAD.WIDE R10, R3, 0x4, R240 ;  /* 0x00000004030a7825 */ /* 0x004fe400078e02f0 */
        /* <DEDUP_REMOVED lines=213> */
[----:B------:R1:W-:Y:S01]  /*18ed0*/  LDGSTS.E [R250+0x3800c], desc[UR60][R10.64], !P5 ;  /* 0x3800c0000afa7fae */ /* 0x0003e2000e92187c */
[----:B------:R-:W-:-:S03]  /*18ee0*/  LOP3.LUT R251, R0, 0x60, RZ, 0x3c, !PT ;  /* 0x0000006000fb7812 */ /* 0x000fc600078e3cff */
[----:B------:R1:W-:Y:S01]  /*18ef0*/  LDGSTS.E [R250+0x3c00c], desc[UR60][R8.64], !P5 ;  /* 0x3c00c00008fa7fae */ /* 0x0003e2000e92187c */
[----:B------:R-:W-:Y:S01]  /*18f00*/  ISETP.GE.U32.AND P5, PT, R3, 0x7fffff48, PT ;  /* 0x7fffff480300780c */ /* 0x000fe20003fa6070 */
[----:B------:R-:W-:Y:S02]  /*18f10*/  IMAD R3, R2, 0x18, RZ ;  /* 0x0000001802037824 */ /* 0x000fe400078e02ff */
[----:B------:R3:W-:Y:S04]  /*18f20*/  STL.64 [R1+0x720], R14 ;  /* 0x0007200e01007387 */ /* 0x0007e80000100a00 */
[----:B------:R4:W-:Y:S04]  /*18f30*/  STL.64 [R1+0x718], R12 ;  /* 0x0007180c01007387 */ /* 0x0009e80000100a00 */
[----:B------:R1:W-:Y:S01]  /*18f40*/  STL.64 [R1+0x710], R10 ;  /* 0x0007100a01007387 */ /* 0x0003e20000100a00 */
[----:B------:R-:W-:-:S03]  /*18f50*/  VIADD R251, R251, UR4 ;  /* 0x00000004fbfb7c36 */ /* 0x000fc60008000000 */
[----:B------:R1:W-:Y:S01]  /*18f60*/  STL.64 [R1+0x708], R8 ;  /* 0x0007080801007387 */ /* 0x0003e20000100a00 */
[----:B---3--:R-:W-:-:S04]  /*18f70*/  IMAD.WIDE R14, R3, 0x4, R244 ;  /* 0x00000004030e7825 */ /* 0x008fc800078e02f4 */
[----:B----4-:R-:W-:-:S04]  /*18f80*/  IMAD.WIDE R12, R3, 0x4, R242 ;  /* 0x00000004030c7825 */ /* 0x010fc800078e02f2 */
[----:B-1----:R-:W-:-:S04]  /*18f90*/  IMAD.WIDE R10, R3, 0x4, R240 ;  /* 0x00000004030a7825 */ /* 0x002fc800078e02f0 */
[----:B------:R-:W-:Y:S01]  /*18fa0*/  IMAD.WIDE R8, R3, 0x4, R238 ;  /* 0x0000000403087825 */ /* 0x000fe200078e02ee */
[----:B------:R-:W-:Y:S01]  /*18fb0*/  IADD3 R3, R154, -0x3a, RZ ;  /* 0xffffffc69a037810 */ /* 0x000fe20007ffe0ff */
[----:B------:R1:W-:Y:S01]  /*18fc0*/  LDGSTS.E [R251], desc[UR60][R14.64], !P4 ;  /* 0x000000000efb7fae */ /* 0x0003e2000e12187c */
[----:B------:R-:W3:Y:S01]  /*18fd0*/  LDC R154, c[0x0][0x230] ;  /* 0x00008c00ff9a7b82 */ /* 0x000ee20000000800 */
[----:B------:R-:W-:Y:S02]  /*18fe0*/  IMAD R4, R2, 0x19, RZ ;  /* 0x0000001902047824 */ /* 0x000fe400078e02ff */
[----:B------:R1:W-:Y:S04]  /*18ff0*/  STL.64 [R1+0x1180], R14 ;  /* 0x0011800e01007387 */ /* 0x0003e80000100a00 */
        /* <DEDUP_REMOVED lines=189> */
[----:B-1----:R-:W-:Y:S01]  /*19bd0*/  IMAD.WIDE R8, R3, 0x4, R238 ;  /* 0x0000000403087825 */ /* 0x002fe200078e02ee */
[----:B------:R-:W-:-:S02]  /*19be0*/  IADD3 R3, R154, -0x1e, RZ ;  /* 0xffffffe29a037810 */ /* 0x000fc40007ffe0ff */
[----:B------:R1:W-:Y:S01]  /*19bf0*/  STL.64 [R1+0x6f8], R12 ;  /* 0x0006f80c01007387 */ /* 0x0003e20000100a00 */
[----:B------:R-:W3:Y:S03]  /*19c00*/  LDC R154, c[0x0][0x230] ;  /* 0x00008c00ff9a7b82 */ /* 0x000ee60000000800 */
[----:B------:R1:W-:Y:S01]  /*19c10*/  LDGSTS.E [R251+0x34000], desc[UR60][R12.64], !P0 ;  /* 0x340000000cfb7fae */ /* 0x0003e2000c12187c */
[----:B--2---:R-:W-:-:S03]  /*19c20*/  IMAD.WIDE R14, R4, 0x4, R244 ;  /* 0x00000004040e7825 */ /* 0x004fc600078e02f4 */
[----:B------:R2:W-:Y:S04]  /*19c30*/  STL.64 [R1+0x6f0], R10 ;  /* 0x0006f00a01007387 */ /* 0x0005e80000100a00 */
[----:B------:R2:W-:Y:S01]  /*19c40*/  LDGSTS.E [R251+0x38000], desc[UR60][R10.64], !P0 ;  /* 0x380000000afb7fae */ /* 0x0005e2000c12187c */
[----:B-1----:R-:W-:-:S03]  /*19c50*/  IMAD.WIDE R12, R4, 0x4, R242 ;  /* 0x00000004040c7825 */ /* 0x002fc600078e02f2 */
[----:B------:R1:W-:Y:S04]  /*19c60*/  STL.64 [R1+0x6e8], R8 ;  /* 0x0006e80801007387 */ /* 0x0003e80000100a00 */
[----:B------:R1:W-:Y:S01]  /*19c70*/  LDGSTS.E [R251+0x3c000], desc[UR60][R8.64], !P0 ;  /* 0x3c00000008fb7fae */ /* 0x0003e2000c12187c */
[----:B------:R-:W-:Y:S01]  /*19c80*/  ISETP.GE.U32.AND P0, PT, R3, 0x7fffff63, PT ;  /* 0x7fffff630300780c */ /* 0x000fe20003f06070 */
[----:B--2---:R-:W-:Y:S02]  /*19c90*/  IMAD.WIDE R10, R4, 0x4, R240 ;  /* 0x00000004040a7825 */ /* 0x004fe400078e02f0 */
[----:B------:R2:W-:Y:S02]  /*19ca0*/  LDGSTS.E [R251+0x30004], desc[UR60][R14.64], !P2 ;  /* 0x300040000efb7fae */ /* 0x0005e4000d12187c */
[----:B------:R-:W-:-:S02]  /*19cb0*/  IMAD R3, R2, 0x7a, RZ ;  /* 0x0000007a02037824 */ /* 0x000fc400078e02ff */
        /* <DEDUP_REMOVED lines=33> */
[----:B-1----:R-:W-:-:S03]  /*19ed0*/  IMAD.WIDE R8, R4, 0x4, R238 ;  /* 0x0000000404087825 */ /* 0x002fc600078e02ee */
[----:B------:R1:W-:Y:S01]  /*19ee0*/  LDGSTS.E [R251+0x3800c], desc[UR60][R10.64], !P4 ;  /* 0x3800c0000afb7fae */ /* 0x0003e2000e12187c */
[----:B------:R-:W-:Y:S01]  /*19ef0*/  LOP3.LUT R252, R0, 0x70, RZ, 0x3c, !PT ;  /* 0x0000007000fc7812 */ /* 0x000fe200078e3cff */
[----:B------:R-:W2:Y:S02]  /*19f00*/  LDC R4, c[0x0][0x230] ;  /* 0x00008c00ff047b82 */ /* 0x000ea40000000800 */
        /* <DEDUP_REMOVED lines=10> */
[----:B------:R4:W-:Y:S01]  /*19fb0*/  STL.64 [R1+0x680], R14 ;  /* 0x0006800e01007387 */ /* 0x0009e20000100a00 */
[----:B-1----:R-:W-:-:S03]  /*19fc0*/  IMAD.WIDE R10, R3, 0x4, R240 ;  /* 0x00000004030a7825 */ /* 0x002fc600078e02f0 */
[----:B------:R4:W-:Y:S01]  /*19fd0*/  LDGSTS.E [R252], desc[UR60][R14.64], !P3 ;  /* 0x000000000efc7fae */ /* 0x0009e2000d92187c */
[----:B---3--:R-:W-:-:S03]  /*19fe0*/  IMAD.WIDE R8, R3, 0x4, R238 ;  /* 0x0000000403087825 */ /* 0x008fc600078e02ee */
[----:B------:R1:W-:Y:S01]  /*19ff0*/  STL.64 [R1+0x678], R12 ;  /* 0x0006780c01007387 */ /* 0x0003e20000100a00 */
[----:B------:R-:W-:-:S03]  /*1a000*/  VIADD R3, R5, 0xffffffc2 ;  /* 0xffffffc205037836 */ /* 0x000fc60000000000 */
[----:B------:R1:W-:Y:S01]  /*1a010*/  LDGSTS.E [R252+0x4000], desc[UR60][R12.64], !P3 ;  /* 0x040000000cfc7fae */ /* 0x0003e2000d92187c */
[----:B------:R-:W-:Y:S01]  /*1a020*/  IMAD R0, R2, 0x1d, RZ ;  /* 0x0000001d02007824 */ /* 0x000fe200078e02ff */
[----:B------:R-:W3:Y:S02]  /*1a030*/  LDC R5, c[0x0][0x230] ;  /* 0x00008c00ff057b82 */ /* 0x000ee40000000800 */
[----:B------:R2:W-:Y:S01]  /*1a040*/  STL.64 [R1+0x670], R10 ;  /* 0x0006700a01007387 */ /* 0x0005e20000100a00 */
[----:B----4-:R-:W-:-:S03]  /*1a050*/  IMAD.WIDE R14, R0, 0x4, R244 ;  /* 0x00000004000e7825 */ /* 0x010fc600078e02f4 */
[----:B------:R2:W-:Y:S04]  /*1a060*/  LDGSTS.E [R252+0x8000], desc[UR60][R10.64], !P3 ;  /* 0x080000000afc7fae */ /* 0x0005e8000d92187c */
[----:B------:R4:W-:Y:S01]  /*1a070*/  STL.64 [R1+0x668], R8 ;  /* 0x0006680801007387 */ /* 0x0009e20000100a00 */
[----:B-1----:R-:W-:-:S03]  /*1a080*/  IMAD.WIDE R12, R0, 0x4, R242 ;  /* 0x00000004000c7825 */ /* 0x002fc600078e02f2 */
[----:B------:R4:W-:Y:S01]  /*1a090*/  LDGSTS.E [R252+0xc000], desc[UR60][R8.64], !P3 ;  /* 0x0c00000008fc7fae */ /* 0x0009e2000d92187c */
[C---:B--2---:R-:W-:Y:S01]  /*1a0a0*/  IMAD.WIDE R10, R0.reuse, 0x4, R240 ;  /* 0x00000004000a7825 */ /* 0x044fe200078e02f0 */
[----:B------:R-:W-:Y:S02]  /*1a0b0*/  ISETP.GE.U32.AND P3, PT, R3, 0x7fffff43, PT ;  /* 0x7fffff430300780c */ /* 0x000fe40003f66070 */
[----:B------:R1:W-:Y:S01]  /*1a0c0*/  LDGSTS.E [R252+0x4], desc[UR60][R14.64], !P0 ;  /* 0x000040000efc7fae */ /* 0x0003e2000c12187c */
[----:B----4-:R-:W-:Y:S01]  /*1a0d0*/  IMAD.WIDE R8, R0, 0x4, R238 ;  /* 0x0000000400087825 */ /* 0x010fe200078e02ee */
[----:B------:R-:W-:Y:S02]  /*1a0e0*/  IADD3 R0, R7, -0x3f, RZ ;  /* 0xffffffc107007810 */ /* 0x000fe40007ffe0ff */
[----:B------:R2:W-:Y:S01]  /*1a0f0*/  LDGSTS.E [R252+0x4004], desc[UR60][R12.64], !P0 ;  /* 0x040040000cfc7fae */ /* 0x0005e2000c12187c */
[----:B------:R-:W4:Y:S01]  /*1a100*/  LDC R7, c[0x0][0x230] ;  /* 0x00008c00ff077b82 */ /* 0x000f220000000800 */
[----:B------:R-:W-:-:S02]  /*1a110*/  IMAD R3, R2, 0x1e, RZ ;  /* 0x0000001e02037824 */ /* 0x000fc400078e02ff */
[----:B------:R1:W-:Y:S04]  /*1a120*/  STL.64 [R1+0x660], R14 ;  /* 0x0006600e01007387 */ /* 0x0003e80000100a00 */
[----:B------:R3:W-:Y:S04]  /*1a130*/  LDGSTS.E [R252+0x8004], desc[UR60][R10.64], !P0 ;  /* 0x080040000afc7fae */ /* 0x0007e8000c12187c */
[----:B------:R2:W-:Y:S04]  /*1a140*/  STL.64 [R1+0x658], R12 ;  /* 0x0006580c01007387 */ /* 0x0005e80000100a00 */
[----:B------:R3:W-:Y:S01]  /*1a150*/  LDGSTS.E [R252+0xc004], desc[UR60][R8.64], !P0 ;  /* 0x0c00400008fc7fae */ /* 0x0007e2000c12187c */
[----:B-1----:R-:W-:Y:S01]  /*1a160*/  IMAD.WIDE R14, R3, 0x4, R244 ;  /* 0x00000004030e7825 */ /* 0x002fe200078e02f4 */
[----:B------:R-:W-:-:S02]  /*1a170*/  ISETP.GE.U32.AND P0, PT, R0, 0x7fffff42, PT ;  /* 0x7fffff420000780c */ /* 0x000fc40003f06070 */
[----:B------:R3:W-:Y:S01]  /*1a180*/  STL.64 [R1+0x650], R10 ;  /* 0x0006500a01007387 */ /* 0x0007e20000100a00 */
[----:B------:R-:W-:Y:S02]  /*1a190*/  IMAD R0, R2, 0x1f, RZ ;  /* 0x0000001f02007824 */ /* 0x000fe400078e02ff */
[C---:B--2---:R-:W-:Y:S01]  /*1a1a0*/  IMAD.WIDE R12, R3.reuse, 0x4, R242 ;  /* 0x00000004030c7825 */ /* 0x044fe200078e02f2 */
[----:B------:R1:W-:Y:S04]  /*1a1b0*/  STL.64 [R1+0x648], R8 ;  /* 0x0006480801007387 */ /* 0x0003e80000100a00 */
[----:B------:R2:W-:Y:S01]  /*1a1c0*/  STL.64 [R1+0x640], R14 ;  /* 0x0006400e01007387 */ /* 0x0005e20000100a00 */
[----:B---3--:R-:W-:-:S03]  /*1a1d0*/  IMAD.WIDE R10, R3, 0x4, R240 ;  /* 0x00000004030a7825 */ /* 0x008fc600078e02f0 */
        /* <DEDUP_REMOVED lines=21> */
[----:B------:R-:W3:Y:S03]  /*1a330*/  LDC R5, c[0x0][0x230] ;  /* 0x00008c00ff057b82 */ /* 0x000ee60000000800 */
[----:B------:R4:W-:Y:S01]  /*1a340*/  STL.64 [R1+0x610], R10 ;  /* 0x0006100a01007387 */ /* 0x0009e20000100a00 */
[----:B--2---:R-:W-:-:S03]  /*1a350*/  IMAD.WIDE R14, R3, 0x4, R244 ;  /* 0x00000004030e7825 */ /* 0x004fc600078e02f4 */
[----:B------:R4:W-:Y:S04]  /*1a360*/  LDGSTS.E [R252+0x800c], desc[UR60][R10.64], !P5 ;  /* 0x0800c0000afc7fae */ /* 0x0009e8000e92187c */
[----:B------:R2:W-:Y:S01]  /*1a370*/  STL.64 [R1+0x608], R8 ;  /* 0x0006080801007387 */ /* 0x0005e20000100a00 */
[----:B-1----:R-:W-:-:S03]  /*1a380*/  IMAD.WIDE R12, R3, 0x4, R242 ;  /* 0x00000004030c7825 */ /* 0x002fc600078e02f2 */
[----:B------:R2:W-:Y:S01]  /*1a390*/  LDGSTS.E [R252+0xc00c], desc[UR60][R8.64], !P5 ;  /* 0x0c00c00008fc7fae */ /* 0x0005e2000e92187c */
[C---:B----4-:R-:W-:Y:S01]  /*1a3a0*/  IMAD.WIDE R10, R3.reuse, 0x4, R240 ;  /* 0x00000004030a7825 */ /* 0x050fe200078e02f0 */
[----:B------:R-:W-:Y:S02]  /*1a3b0*/  ISETP.GE.U32.AND P5, PT, R0, 0x7fffff24, PT ;  /* 0x7fffff240000780c */ /* 0x000fe40003fa6070 */
[----:B------:R1:W-:Y:S01]  /*1a3c0*/  LDGSTS.E [R252+0x10000], desc[UR60][R14.64], !P4 ;  /* 0x100000000efc7fae */ /* 0x0003e2000e12187c */
[----:B--2---:R-:W-:-:S03]  /*1a3d0*/  IMAD.WIDE R8, R3, 0x4, R238 ;  /* 0x0000000403087825 */ /* 0x004fc600078e02ee */
[----:B------:R2:W-:Y:S01]  /*1a3e0*/  LDGSTS.E [R252+0x14000], desc[UR60][R12.64], !P4 ;  /* 0x140000000cfc7fae */ /* 0x0005e2000e12187c */
[----:B------:R-:W-:-:S03]  /*1a3f0*/  VIADD R3, R7, 0xffffffa2 ;  /* 0xffffffa207037836 */ /* 0x000fc60000000000 */
[----:B------:R1:W-:Y:S01]  /*1a400*/  STL.64 [R1+0x600], R14 ;  /* 0x0006000e01007387 */ /* 0x0003e20000100a00 */
[----:B------:R-:W4:Y:S01]  /*1a410*/  LDC R7, c[0x0][0x230] ;  /* 0x00008c00ff077b82 */ /* 0x000f220000000800 */
[----:B------:R-:W-:Y:S02]  /*1a420*/  IMAD R0, R2, 0x3d, RZ ;  /* 0x0000003d02007824 */ /* 0x000fe400078e02ff */
        /* <DEDUP_REMOVED lines=42> */
[----:B--2---:R-:W-:Y:S01]  /*1a6d0*/  IMAD.WIDE R8, R0, 0x4, R238 ;  /* 0x0000000400087825 */ /* 0x004fe200078e02ee */
        /* <DEDUP_REMOVED lines=21> */
[----:B--2---:R-:W-:-:S03]  /*1a830*/  IMAD.WIDE R14, R0, 0x4, R244 ;  /* 0x00000004000e7825 */ /* 0x004fc600078e02f4 */
[----:B------:R2:W-:Y:S04]  /*1a840*/  STL.64 [R1+0x570], R10 ;  /* 0x0005700a01007387 */ /* 0x0005e80000100a00 */
[----:B------:R2:W-:Y:S01]  /*1a850*/  LDGSTS.E [R252+0x28000], desc[UR60][R10.64], !P5 ;  /* 0x280000000afc7fae */ /* 0x0005e2000e92187c */
[----:B-1----:R-:W-:-:S03]  /*1a860*/  IMAD.WIDE R12, R0, 0x4, R242 ;  /* 0x00000004000c7825 */ /* 0x002fc600078e02f2 */
[----:B------:R1:W-:Y:S04]  /*1a870*/  STL.64 [R1+0x568], R8 ;  /* 0x0005680801007387 */ /* 0x0003e80000100a00 */
[----:B------:R1:W-:Y:S01]  /*1a880*/  LDGSTS.E [R252+0x2c000], desc[UR60][R8.64], !P5 ;  /* 0x2c00000008fc7fae */ /* 0x0003e2000e92187c */
[----:B--2---:R-:W-:-:S03]  /*1a890*/  IMAD.WIDE R10, R0, 0x4, R240 ;  /* 0x00000004000a7825 */ /* 0x004fc600078e02f0 */
[----:B------:R-:W-:Y:S01]  /*1a8a0*/  LDGSTS.E [R252+0x20004], desc[UR60][R14.64], !P4 ;  /* 0x200040000efc7fae */ /* 0x000fe2000e12187c */
[----:B------:R-:W-:Y:S01]  /*1a8b0*/  ISETP.GE.U32.AND P5, PT, R3, 0x7fffff03, PT ;  /* 0x7fffff030300780c */ /* 0x000fe20003fa6070 */
[----:B------:R-:W-:Y:S02]  /*1a8c0*/  IMAD R3, R2, 0x5e, RZ ;  /* 0x0000005e02037824 */ /* 0x000fe400078e02ff */
[----:B------:R2:W-:Y:S01]  /*1a8d0*/  LDGSTS.E [R252+0x24004], desc[UR60][R12.64], !P4 ;  /* 0x240040000cfc7fae */ /* 0x0005e2000e12187c */
[----:B-1----:R-:W-:-:S03]  /*1a8e0*/  IMAD.WIDE R8, R0, 0x4, R238 ;  /* 0x0000000400087825 */ /* 0x002fc600078e02ee */
[----:B------:R1:W-:Y:S01]  /*1a8f0*/  LDGSTS.E [R252+0x28004], desc[UR60][R10.64], !P4 ;  /* 0x280040000afc7fae */ /* 0x0003e2000e12187c */
[----:B------:R-:W-:-:S03]  /*1a900*/  VIADD R0, R5, 0xffffff81 ;  /* 0xffffff8105007836 */ /* 0x000fc60000000000 */
[----:B------:R3:W-:Y:S04]  /*1a910*/  LDGSTS.E [R252+0x2c004], desc[UR60][R8.64], !P4 ;  /* 0x2c00400008fc7fae */ /* 0x0007e8000e12187c */
[----:B------:R-:W-:Y:S01]  /*1a920*/  STL.64 [R1+0x560], R14 ;  /* 0x0005600e01007387 */ /* 0x000fe20000100a00 */
[----:B------:R-:W-:Y:S01]  /*1a930*/  ISETP.GE.U32.AND P4, PT, R0, 0x7fffff02, PT ;  /* 0x7fffff020000780c */ /* 0x000fe20003f86070 */
[----:B----4-:R-:W-:Y:S02]  /*1a940*/  VIADD R0, R7, 0xffffff80 ;  /* 0xffffff8007007836 */ /* 0x010fe40000000000 */
[----:B------:R2:W-:Y:S04]  /*1a950*/  STL.64 [R1+0x558], R12 ;  /* 0x0005580c01007387 */ /* 0x0005e80000100a00 */
[----:B------:R1:W-:Y:S01]  /*1a960*/  STL.64 [R1+0x550], R10 ;  /* 0x0005500a01007387 */ /* 0x0003e20000100a00 */
[----:B------:R-:W-:Y:S01]  /*1a970*/  ISETP.GE.AND P6, PT, R153, R0, PT ;  /* 0x000000009900720c */ /* 0x000fe20003fc6270 */
[----:B------:R-:W-:-:S02]  /*1a980*/  IMAD R156, R2, 0x5f, RZ ;  /* 0x0000005f029c7824 */ /* 0x000fc400078e02ff */
[----:B------:R3:W-:Y:S01]  /*1a990*/  STL.64 [R1+0x548], R8 ;  /* 0x0005480801007387 */ /* 0x0007e20000100a00 */
[----:B--2---:R-:W-:-:S04]  /*1a9a0*/  IMAD.WIDE R12, R3, 0x4, R244 ;  /* 0x00000004030c7825 */ /* 0x004fc800078e02f4 */
[C---:B-1----:R-:W-:Y:S01]  /*1a9b0*/  IMAD.WIDE R10, R3.reuse, 0x4, R242 ;  /* 0x00000004030a7825 */ /* 0x042fe200078e02f2 */
[----:B------:R1:W-:Y:S03]  /*1a9c0*/  STL.64 [R1+0x540], R12 ;  /* 0x0005400c01007387 */ /* 0x0003e60000100a00 */
[C---:B---3--:R-:W-:Y:S01]  /*1a9d0*/  IMAD.WIDE R8, R3.reuse, 0x4, R240 ;  /* 0x0000000403087825 */ /* 0x048fe200078e02f0 */
[----:B------:R1:W-:Y:S03]  /*1a9e0*/  LDGSTS.E [R252+0x20008], desc[UR60][R12.64], !P3 ;  /* 0x200080000cfc7fae */ /* 0x0003e6000d92187c */
[----:B------:R-:W-:Y:S01]  /*1a9f0*/  IMAD.WIDE R4, R3, 0x4, R238 ;  /* 0x0000000403047825 */ /* 0x000fe200078e02ee */
[----:B------:R2:W-:Y:S01]  /*1aa00*/  STL.64 [R1+0x538], R10 ;  /* 0x0005380a01007387 */ /* 0x0005e20000100a00 */
[----:B------:R-:W-:-:S03]  /*1aa10*/  SEL R3, RZ, 0x4, P6 ;  /* 0x00000004ff037807 */ /* 0x000fc60003000000 */
[----:B------:R2:W-:Y:S01]  /*1aa20*/  LDGSTS.E [R252+0x24008], desc[UR60][R10.64], !P3 ;  /* 0x240080000afc7fae */ /* 0x0005e2000d92187c */
[----:B------:R-:W-:-:S04]  /*1aa30*/  IMAD.WIDE R116, R156, 0x4, R244 ;  /* 0x000000049c747825 */ /* 0x000fc800078e02f4 */
[C---:B-1----:R-:W-:Y:S02]  /*1aa40*/  IMAD R13, R2.reuse, 0x7c, RZ ;  /* 0x0000007c020d7824 */ /* 0x042fe400078e02ff */
[----:B------:R-:W-:Y:S01]  /*1aa50*/  IMAD R12, R2, 0x7d, RZ ;  /* 0x0000007d020c7824 */ /* 0x000fe200078e02ff */
[----:B------:R1:W-:Y:S01]  /*1aa60*/  STL.64 [R1+0x530], R8 ;  /* 0x0005300801007387 */ /* 0x0003e20000100a00 */
[----:B------:R-:W-:-:S03]  /*1aa70*/  IMAD.WIDE R52, R13, 0x4, R244 ;  /* 0x000000040d347825 */ /* 0x000fc600078e02f4 */
[----:B------:R1:W-:Y:S01]  /*1aa80*/  LDGSTS.E [R252+0x28008], desc[UR60][R8.64], !P3 ;  /* 0x2800800008fc7fae */ /* 0x0003e2000d92187c */
[C---:B--2---:R-:W-:Y:S02]  /*1aa90*/  IMAD R11, R2.reuse, 0x7e, RZ ;  /* 0x0000007e020b7824 */ /* 0x044fe400078e02ff */
[----:B------:R-:W-:Y:S01]  /*1aaa0*/  IMAD R10, R2, 0x7f, RZ ;  /* 0x0000007f020a7824 */ /* 0x000fe200078e02ff */
[----:B------:R-:W-:Y:S01]  /*1aab0*/  STL.64 [R1+0x528], R4 ;  /* 0x0005280401007387 */ /* 0x000fe20000100a00 */
[----:B------:R-:W-:-:S03]  /*1aac0*/  IMAD.WIDE R28, R11, 0x4, R244 ;  /* 0x000000040b1c7825 */ /* 0x000fc600078e02f4 */
[----:B------:R-:W-:Y:S01]  /*1aad0*/  STL [R1+0x1448], R3 ;  /* 0x0014480301007387 */ /* 0x000fe20000100800 */
[----:B------:R-:W-:-:S04]  /*1aae0*/  IMAD.WIDE R100, R156, 0x4, R242 ;  /* 0x000000049c647825 */ /* 0x000fc800078e02f2 */
[--C-:B-1----:R-:W-:Y:S01]  /*1aaf0*/  IMAD.WIDE R8, R12, 0x4, R244.reuse ;  /* 0x000000040c087825 */ /* 0x102fe200078e02f4 */
[----:B------:R-:W-:Y:S03]  /*1ab00*/  STL.64 [R1+0x520], R116 ;  /* 0x0005207401007387 */ /* 0x000fe60000100a00 */
[----:B------:R-:W-:Y:S01]  /*1ab10*/  IMAD.WIDE R16, R10, 0x4, R244 ;  /* 0x000000040a107825 */ /* 0x000fe200078e02f4 */
[----:B------:R-:W-:Y:S03]  /*1ab20*/  STL.64 [R1+0x500], R52 ;  /* 0x0005003401007387 */ /* 0x000fe60000100a00 */
[C---:B------:R-:W-:Y:S01]  /*1ab30*/  IMAD.WIDE R84, R156.reuse, 0x4, R240 ;  /* 0x000000049c547825 */ /* 0x040fe200078e02f0 */
[----:B------:R1:W-:Y:S03]  /*1ab40*/  STL.64 [R1+0x4e0], R8 ;  /* 0x0004e00801007387 */ /* 0x0003e60000100a00 */
[----:B------:R-:W-:Y:S01]  /*1ab50*/  IMAD.WIDE R68, R156, 0x4, R238 ;  /* 0x000000049c447825 */ /* 0x000fe200078e02ee */
[----:B------:R-:W-:Y:S03]  /*1ab60*/  STL.64 [R1+0x4c0], R28 ;  /* 0x0004c01c01007387 */ /* 0x000fe60000100a00 */
[C---:B------:R-:W-:Y:S01]  /*1ab70*/  IMAD.WIDE R36, R13.reuse, 0x4, R242 ;  /* 0x000000040d247825 */ /* 0x040fe200078e02f2 */
[----:B------:R2:W-:Y:S03]  /*1ab80*/  STL.64 [R1+0x518], R100 ;  /* 0x0005186401007387 */ /* 0x0005e60000100a00 */
[C---:B------:R-:W-:Y:S01]  /*1ab90*/  IMAD.WIDE R20, R13.reuse, 0x4, R240 ;  /* 0x000000040d147825 */ /* 0x040fe200078e02f0 */
[----:B------:R-:W-:Y:S03]  /*1aba0*/  STL.64 [R1+0x4a0], R16 ;  /* 0x0004a01001007387 */ /* 0x000fe60000100a00 */
[----:B------:R-:W-:Y:S01]  /*1abb0*/  IMAD.WIDE R18, R13, 0x4, R238 ;  /* 0x000000040d127825 */ /* 0x000fe200078e02ee */
[----:B------:R3:W-:Y:S03]  /*1abc0*/  STL.64 [R1+0x510], R84 ;  /* 0x0005105401007387 */ /* 0x0007e60000100a00 */
[C---:B------:R-:W-:Y:S01]  /*1abd0*/  IMAD.WIDE R34, R12.reuse, 0x4, R242 ;  /* 0x000000040c227825 */ /* 0x040fe200078e02f2 */
[----:B------:R4:W-:Y:S03]  /*1abe0*/  STL.64 [R1+0x508], R68 ;  /* 0x0005084401007387 */ /* 0x0009e60000100a00 */
[C---:B------:R-:W-:Y:S01]  /*1abf0*/  IMAD.WIDE R32, R12.reuse, 0x4, R240 ;  /* 0x000000040c207825 */ /* 0x040fe200078e02f0 */
[----:B------:R4:W-:Y:S03]  /*1ac00*/  STL.64 [R1+0x4f8], R36 ;  /* 0x0004f82401007387 */ /* 0x0009e60000100a00 */
[----:B------:R-:W-:Y:S01]  /*1ac10*/  IMAD.WIDE R30, R12, 0x4, R238 ;  /* 0x000000040c1e7825 */ /* 0x000fe200078e02ee */
[----:B------:R4:W-:Y:S03]  /*1ac20*/  STL.64 [R1+0x4f0], R20 ;  /* 0x0004f01401007387 */ /* 0x0009e60000100a00 */
[C---:B------:R-:W-:Y:S01]  /*1ac30*/  IMAD.WIDE R26, R11.reuse, 0x4, R242 ;  /* 0x000000040b1a7825 */ /* 0x040fe200078e02f2 */
[----:B------:R4:W-:Y:S03]  /*1ac40*/  LDGSTS.E [R252+0x2c008], desc[UR60][R4.64], !P3 ;  /* 0x2c00800004fc7fae */ /* 0x0009e6000d92187c */
[C---:B------:R-:W-:Y:S01]  /*1ac50*/  IMAD.WIDE R24, R11.reuse, 0x4, R240 ;  /* 0x000000040b187825 */ /* 0x040fe200078e02f0 */
[----:B------:R4:W-:Y:S03]  /*1ac60*/  STL.64 [R1+0x4e8], R18 ;  /* 0x0004e81201007387 */ /* 0x0009e60000100a00 */
[----:B------:R-:W-:Y:S01]  /*1ac70*/  IMAD.WIDE R22, R11, 0x4, R238 ;  /* 0x000000040b167825 */ /* 0x000fe200078e02ee */
[----:B------:R4:W-:Y:S03]  /*1ac80*/  STL.64 [R1+0x4d8], R34 ;  /* 0x0004d82201007387 */ /* 0x0009e60000100a00 */
[C---:B------:R-:W-:Y:S01]  /*1ac90*/  IMAD.WIDE R14, R10.reuse, 0x4, R242 ;  /* 0x000000040a0e7825 */ /* 0x040fe200078e02f2 */
[----:B------:R-:W-:Y:S03]  /*1aca0*/  LDGSTS.E [R252+0x2000c], desc[UR60][R116.64], !P0 ;  /* 0x2000c00074fc7fae */ /* 0x000fe6000c12187c */
[C---:B------:R-:W-:Y:S01]  /*1acb0*/  IMAD.WIDE R12, R10.reuse, 0x4, R240 ;  /* 0x000000040a0c7825 */ /* 0x040fe200078e02f0 */
[----:B------:R4:W-:Y:S04]  /*1acc0*/  STL.64 [R1+0x4d0], R32 ;  /* 0x0004d02001007387 */ /* 0x0009e80000100a00 */
[----:B------:R-:W-:Y:S01]  /*1acd0*/  LDGSTS.E [R252+0x2400c], desc[UR60][R100.64], !P0 ;  /* 0x2400c00064fc7fae */ /* 0x000fe2000c12187c */
[----:B------:R-:W-:-:S03]  /*1ace0*/  IMAD.WIDE R10, R10, 0x4, R238 ;  /* 0x000000040a0a7825 */ /* 0x000fc600078e02ee */
[----:B------:R4:W-:Y:S04]  /*1acf0*/  STL.64 [R1+0x4c8], R30 ;  /* 0x0004c81e01007387 */ /* 0x0009e80000100a00 */
[----:B------:R-:W-:Y:S04]  /*1ad00*/  LDGSTS.E [R252+0x2800c], desc[UR60][R84.64], !P0 ;  /* 0x2800c00054fc7fae */ /* 0x000fe8000c12187c */
        /* <DEDUP_REMOVED lines=12> */
[----:B------:R-:W4:Y:S04]  /*1add0*/  LDL.64 R246, [R1+0x440] ;  /* 0x0004400001f67983 */ /* 0x000f280000100a00 */
[----:B------:R-:W4:Y:S04]  /*1ade0*/  LDL.64 R158, [R1+0x400] ;  /* 0x00040000019e7983 */ /* 0x000f280000100a00 */
[----:B-1----:R-:W4:Y:S04]  /*1adf0*/  LDL.64 R8, [R1+0x480] ;  /* 0x0004800001087983 */ /* 0x002f280000100a00 */
[----:B------:R-:W4:Y:S04]  /*1ae00*/  LDL.64 R236, [R1+0x3c0] ;  /* 0x0003c00001ec7983 */ /* 0x000f280000100a00 */
[----:B------:R-:W4:Y:S04]  /*1ae10*/  LDL.64 R220, [R1+0x380] ;  /* 0x0003800001dc7983 */ /* 0x000f280000100a00 */
[----:B------:R-:W4:Y:S04]  /*1ae20*/  LDL.64 R204, [R1+0x340] ;  /* 0x0003400001cc7983 */ /* 0x000f280000100a00 */
[----:B------:R-:W4:Y:S04]  /*1ae30*/  LDL.64 R188, [R1+0x300] ;  /* 0x0003000001bc7983 */ /* 0x000f280000100a00 */
[----:B------:R-:W4:Y:S04]  /*1ae40*/  LDL.64 R172, [R1+0x2c0] ;  /* 0x0002c00001ac7983 */ /* 0x000f280000100a00 */
[----:B------:R-:W4:Y:S04]  /*1ae50*/  LDL.64 R148, [R1+0x280] ;  /* 0x0002800001947983 */ /* 0x000f280000100a00 */
[----:B------:R-:W4:Y:S04]  /*1ae60*/  LDL.64 R132, [R1+0x240] ;  /* 0x0002400001847983 */ /* 0x000f280000100a00 */
[----:B------:R-:W4:Y:S04]  /*1ae70*/  LDL.64 R116, [R1+0x200] ;  /* 0x0002000001747983 */ /* 0x000f280000100a00 */
[----:B--2---:R-:W2:Y:S04]  /*1ae80*/  LDL.64 R100, [R1+0x1c0] ;  /* 0x0001c00001647983 */ /* 0x004ea80000100a00 */
[----:B---3--:R-:W3:Y:S04]  /*1ae90*/  LDL.64 R84, [R1+0x180] ;  /* 0x0001800001547983 */ /* 0x008ee80000100a00 */
[----:B----4-:R-:W4:Y:S04]  /*1aea0*/  LDL.64 R68, [R1+0x140] ;  /* 0x0001400001447983 */ /* 0x010f280000100a00 */
[----:B------:R-:W4:Y:S04]  /*1aeb0*/  LDL.64 R52, [R1+0x100] ;  /* 0x0001000001347983 */ /* 0x000f280000100a00 */
[----:B------:R-:W4:Y:S04]  /*1aec0*/  LDL.64 R36, [R1+0xc0] ;  /* 0x0000c00001247983 */ /* 0x000f280000100a00 */
[----:B------:R-:W4:Y:S04]  /*1aed0*/  LDL.64 R20, [R1+0x80] ;  /* 0x0000800001147983 */ /* 0x000f280000100a00 */
[----:B------:R-:W4:Y:S04]  /*1aee0*/  LDL.64 R18, [R1+0x40] ;  /* 0x0000400001127983 */ /* 0x000f280000100a00 */
[----:B------:R-:W4:Y:S01]  /*1aef0*/  LDL.64 R152, [R1] ;  /* 0x0000000001987983 */ /* 0x000f220000100a00 */
[----:B------:R-:W-:-:S03]  /*1af00*/  ISETP.GE.U32.AND P3, PT, R0, 0x7fffff01, PT ;  /* 0x7fffff010000780c */ /* 0x000fc60003f66070 */
[----:B------:R-:W-:Y:S04]  /*1af10*/  LDGSTS.E [R252+0x34004], desc[UR60][R34.64], !P5 ;  /* 0x3400400022fc7fae */ /* 0x000fe8000e92187c */
[----:B------:R-:W-:Y:S04]  /*1af20*/  LDGSTS.E [R252+0x38004], desc[UR60][R32.64], !P5 ;  /* 0x3800400020fc7fae */ /* 0x000fe8000e92187c */
[----:B------:R-:W-:Y:S04]  /*1af30*/  LDGSTS.E [R252+0x3c004], desc[UR60][R30.64], !P5 ;  /* 0x3c0040001efc7fae */ /* 0x000fe8000e92187c */
[----:B------:R-:W4:Y:S04]  /*1af40*/  LDL.LU.64 R34, [R1+0x2c88] ;  /* 0x002c880001227983 */ /* 0x000f280000300a00 */
[----:B------:R-:W4:Y:S04]  /*1af50*/  LDL.LU.64 R32, [R1+0x2c80] ;  /* 0x002c800001207983 */ /* 0x000f280000300a00 */
[----:B------:R-:W4:Y:S04]  /*1af60*/  LDL.LU.64 R30, [R1+0x2c78] ;  /* 0x002c7800011e7983 */ /* 0x000f280000300a00 */
[----:B------:R-:W-:Y:S01]  /*1af70*/  LDGSTS.E [R252+0x30008], desc[UR60][R28.64], !P4 ;  /* 0x300080001cfc7fae */ /* 0x000fe2000e12187c */
[----:B------:R-:W-:-:S03]  /*1af80*/  IMAD.U32 R156, RZ, RZ, UR4 ;  /* 0x00000004ff9c7e24 */ /* 0x000fc6000f8e00ff */
[----:B------:R-:W-:Y:S01]  /*1af90*/  LDGSTS.E [R252+0x34008], desc[UR60][R26.64], !P4 ;  /* 0x340080001afc7fae */ /* 0x000fe2000e12187c */
[----:B------:R-:W-:-:S03]  /*1afa0*/  LOP3.LUT R0, R6, 0x10, RZ, 0x3c, !PT ;  /* 0x0000001006007812 */ /* 0x000fc600078e3cff */
[----:B------:R-:W-:Y:S04]  /*1afb0*/  LDGSTS.E [R252+0x38008], desc[UR60][R24.64], !P4 ;  /* 0x3800800018fc7fae */ /* 0x000fe8000e12187c */
[----:B------:R-:W4:Y:S01]  /*1afc0*/  LDL.LU.64 R28, [R1+0x2c70] ;  /* 0x002c7000011c7983 */ /* 0x000f220000300a00 */
[----:B------:R-:W-:-:S03]  /*1afd0*/  LOP3.LUT R2, R6, 0x20, RZ, 0x3c, !PT ;  /* 0x0000002006027812 */ /* 0x000fc600078e3cff */
[----:B------:R-:W4:Y:S01]  /*1afe0*/  LDL.LU.64 R26, [R1+0x2c68] ;  /* 0x002c6800011a7983 */ /* 0x000f220000300a00 */
[----:B------:R-:W-:-:S03]  /*1aff0*/  LOP3.LUT R3, R6, 0x30, RZ, 0x3c, !PT ;  /* 0x0000003006037812 */ /* 0x000fc600078e3cff */
[----:B------:R-:W4:Y:S01]  /*1b000*/  LDL.LU.64 R24, [R1+0x2c60] ;  /* 0x002c600001187983 */ /* 0x000f220000300a00 */
[----:B------:R-:W-:-:S03]  /*1b010*/  LOP3.LUT R4, R6, 0x40, RZ, 0x3c, !PT ;  /* 0x0000004006047812 */ /* 0x000fc600078e3cff */
[----:B------:R-:W-:Y:S01]  /*1b020*/  LDGSTS.E [R252+0x3c008], desc[UR60][R22.64], !P4 ;  /* 0x3c00800016fc7fae */ /* 0x000fe2000e12187c */
[C---:B------:R-:W-:Y:S02]  /*1b030*/  LOP3.LUT R5, R6.reuse, 0x50, RZ, 0x3c, !PT ;  /* 0x0000005006057812 */ /* 0x040fe400078e3cff */
[C---:B------:R-:W-:Y:S01]  /*1b040*/  LOP3.LUT R7, R6.reuse, 0x60, RZ, 0x3c, !PT ;  /* 0x0000006006077812 */ /* 0x040fe200078e3cff */
[----:B------:R-:W-:Y:S01]  /*1b050*/  LDGSTS.E [R252+0x3000c], desc[UR60][R16.64], !P3 ;  /* 0x3000c00010fc7fae */ /* 0x000fe2000d92187c */
[----:B------:R-:W-:Y:S02]  /*1b060*/  LOP3.LUT R154, R6, 0x70, RZ, 0x3c, !PT ;  /* 0x00000070069a7812 */ /* 0x000fe400078e3cff */
[C---:B------:R-:W-:Y:S01]  /*1b070*/  IADD3 R0, R156.reuse, 0x100000, R0 ;  /* 0x001000009c007810 */ /* 0x040fe20007ffe000 */
[----:B------:R-:W-:Y:S04]  /*1b080*/  LDGSTS.E [R252+0x3400c], desc[UR60][R14.64], !P3 ;  /* 0x3400c0000efc7fae */ /* 0x000fe8000d92187c */
[----:B------:R-:W4:Y:S01]  /*1b090*/  LDL.LU.64 R22, [R1+0x2c58] ;  /* 0x002c580001167983 */ /* 0x000f220000300a00 */
[----:B------:R-:W-:-:S02]  /*1b0a0*/  IADD3 R2, R156, 0x100000, R2 ;  /* 0x001000009c027810 */ /* 0x000fc40007ffe002 */
[C---:B------:R-:W-:Y:S01]  /*1b0b0*/  IADD3 R3, R156.reuse, 0x100000, R3 ;  /* 0x001000009c037810 */ /* 0x040fe20007ffe003 */
[----:B------:R-:W4:Y:S01]  /*1b0c0*/  LDL.LU.64 R16, [R1+0x2c50] ;  /* 0x002c500001107983 */ /* 0x000f220000300a00 */
[C---:B------:R-:W-:Y:S02]  /*1b0d0*/  IADD3 R4, R156.reuse, 0x100000, R4 ;  /* 0x001000009c047810 */ /* 0x040fe40007ffe004 */
[C---:B------:R-:W-:Y:S01]  /*1b0e0*/  IADD3 R5, R156.reuse, 0x100000, R5 ;  /* 0x001000009c057810 */ /* 0x040fe20007ffe005 */
[----:B------:R-:W-:Y:S01]  /*1b0f0*/  LDGSTS.E [R252+0x3800c], desc[UR60][R12.64], !P3 ;  /* 0x3800c0000cfc7fae */ /* 0x000fe2000d92187c */
[C---:B------:R-:W-:Y:S02]  /*1b100*/  IADD3 R7, R156.reuse, 0x100000, R7 ;  /* 0x001000009c077810 */ /* 0x040fe40007ffe007 */
[C---:B------:R-:W-:Y:S01]  /*1b110*/  IADD3 R154, R156.reuse, 0x100000, R154 ;  /* 0x001000009c9a7810 */ /* 0x040fe20007ffe09a */
[----:B------:R-:W4:Y:S01]  /*1b120*/  LDL.LU.64 R14, [R1+0x2c48] ;  /* 0x002c4800010e7983 */ /* 0x000f220000300a00 */
[----:B------:R-:W-:-:S03]  /*1b130*/  IADD3 R156, R156, 0x100000, R6 ;  /* 0x001000009c9c7810 */ /* 0x000fc60007ffe006 */
[----:B------:R-:W-:Y:S04]  /*1b140*/  LDGSTS.E [R252+0x3c00c], desc[UR60][R10.64], !P3 ;  /* 0x3c00c0000afc7fae */ /* 0x000fe8000d92187c */
[----:B------:R-:W4:Y:S04]  /*1b150*/  LDL.LU.64 R12, [R1+0x2c40] ;  /* 0x002c4000010c7983 */ /* 0x000f280000300a00 */
[----:B------:R-:W0:Y:S04]  /*1b160*/  LDGDEPBAR ;  /* 0x00000000000079af */ /* 0x000e280000000000 */
[----:B------:R-:W4:Y:S04]  /*1b170*/  LDL.LU.64 R10, [R1+0x2c38] ;  /* 0x002c3800010a7983 */ /* 0x000f280000300a00 */
[----:B------:R-:W-:Y:S04]  /*1b180*/  LDGSTS.E [R156+-0x40000], desc[UR60][R8.64], P1 ;  /* 0xc0000000089c7fae */ /* 0x000fe8000892187c */
[----:B------:R-:W-:Y:S04]  /*1b190*/  LDGSTS.E [R156+-0x3fc00], desc[UR60][R246.64], P1 ;  /* 0xc0400000f69c7fae */ /* 0x000fe8000892187c */
[----:B------:R-:W-:Y:S04]  /*1b1a0*/  LDGSTS.E [R156+-0x3f800], desc[UR60][R158.64], P1 ;  /* 0xc08000009e9c7fae */ /* 0x000fe8000892187c */
[----:B------:R-:W4:Y:S04]  /*1b1b0*/  LDL.LU.64 R8, [R1+0x2c30] ;  /* 0x002c300001087983 */ /* 0x000f280000300a00 */
[----:B------:R-:W4:Y:S04]  /*1b1c0*/  LDL.64 R246, [R1+0x478] ;  /* 0x0004780001f67983 */ /* 0x000f280000100a00 */
[----:B------:R-:W-:Y:S04]  /*1b1d0*/  LDGSTS.E [R156+-0x3f400], desc[UR60][R236.64], P1 ;  /* 0xc0c00000ec9c7fae */ /* 0x000fe8000892187c */
        /* <DEDUP_REMOVED lines=15> */
[----:B--2---:R-:W-:Y:S04]  /*1b2d0*/  LDGSTS.E [R156+-0x3d400], desc[UR60][R100.64], P1 ;  /* 0xc2c00000649c7fae */ /* 0x004fe8000892187c */
[----:B------:R-:W2:Y:S04]  /*1b2e0*/  LDL.64 R116, [R1+0x238] ;  /* 0x0002380001747983 */ /* 0x000ea80000100a00 */
[----:B---3--:R-:W-:Y:S04]  /*1b2f0*/  LDGSTS.E [R156+-0x3d000], desc[UR60][R84.64], P1 ;  /* 0xc3000000549c7fae */ /* 0x008fe8000892187c */
[----:B------:R-:W3:Y:S04]  /*1b300*/  LDL.64 R100, [R1+0x1f8] ;  /* 0x0001f80001647983 */ /* 0x000ee80000100a00 */
[----:B----4-:R-:W-:Y:S04]  /*1b310*/  LDGSTS.E [R156+-0x3cc00], desc[UR60][R68.64], P1 ;  /* 0xc3400000449c7fae */ /* 0x010fe8000892187c */
        /* <DEDUP_REMOVED lines=259> */
[----:B------:R-:W2:Y:S04]  /*1c350*/  LDL.64 R18, [R1+0x450] ;  /* 0x0004500001127983 */ /* 0x000ea80000100a00 */
        /* <DEDUP_REMOVED lines=15> */
[----:B--2---:R-:W-:Y:S04]  /*1c450*/  LDGSTS.E [R7+-0x3fd00], desc[UR60][R18.64], P1 ;  /* 0xc030000012077fae */ /* 0x004fe8000892187c */
[----:B------:R-:W-:Y:S04]  /*1c460*/  LDGSTS.E [R7+-0x3f900], desc[UR60][R246.64], P1 ;  /* 0xc0700000f6077fae */ /* 0x000fe8000892187c */
[----:B------:R-:W-:Y:S04]  /*1c470*/  LDGSTS.E [R7+-0x3f500], desc[UR60][R158.64], P1 ;  /* 0xc0b000009e077fae */ /* 0x000fe8000892187c */
[----:B------:R-:W2:Y:S04]  /*1c480*/  LDL.LU.64 R18, [R1+0x2c28] ;  /* 0x002c280001127983 */ /* 0x000ea80000300a00 */
[----:B------:R-:W2:Y:S04]  /*1c490*/  LDL.64 R246, [R1+0x448] ;  /* 0x0004480001f67983 */ /* 0x000ea80000100a00 */
[----:B------:R-:W-:Y:S04]  /*1c4a0*/  LDGSTS.E [R7+-0x3f100], desc[UR60][R236.64], P1 ;  /* 0xc0f00000ec077fae */ /* 0x000fe8000892187c */
[----:B------:R-:W2:Y:S04]  /*1c4b0*/  LDL.64 R158, [R1+0x408] ;  /* 0x00040800019e7983 */ /* 0x000ea80000100a00 */
[----:B------:R-:W-:Y:S04]  /*1c4c0*/  LDGSTS.E [R7+-0x3ed00], desc[UR60][R220.64], P1 ;  /* 0xc1300000dc077fae */ /* 0x000fe8000892187c */
[----:B------:R-:W2:Y:S04]  /*1c4d0*/  LDL.64 R236, [R1+0x3c8] ;  /* 0x0003c80001ec7983 */ /* 0x000ea80000100a00 */
[----:B------:R-:W-:Y:S04]  /*1c4e0*/  LDGSTS.E [R7+-0x3e900], desc[UR60][R204.64], P1 ;  /* 0xc1700000cc077fae */ /* 0x000fe8000892187c */
        /* <DEDUP_REMOVED lines=25> */
[----:B------:R-:W4:Y:S04]  /*1c680*/  LDL.64 R152, [R1+0x48] ;  /* 0x0000480001987983 */ /* 0x000f280000100a00 */
[----:B--2---:R-:W-:Y:S04]  /*1c690*/  LDGSTS.E [R7+-0x3b500], desc[UR60][R18.64], P1 ;  /* 0xc4b0000012077fae */ /* 0x004fe8000892187c */
[----:B------:R-:W-:Y:S04]  /*1c6a0*/  LDGSTS.E [R7+-0x3b100], desc[UR60][R34.64], P1 ;  /* 0xc4f0000022077fae */ /* 0x000fe8000892187c */
[----:B------:R1:W-:Y:S04]  /*1c6b0*/  LDGSTS.E [R7+-0x3ad00], desc[UR60][R50.64], P1 ;  /* 0xc530000032077fae */ /* 0x0003e8000892187c */
[----:B------:R2:W-:Y:S04]  /*1c6c0*/  LDGSTS.E [R7+-0x3a900], desc[UR60][R66.64], P1 ;  /* 0xc570000042077fae */ /* 0x0005e8000892187c */
[----:B------:R-:W-:Y:S04]  /*1c6d0*/  LDGSTS.E [R7+-0x3a500], desc[UR60][R82.64], P1 ;  /* 0xc5b0000052077fae */ /* 0x000fe8000892187c */
[----:B------:R-:W-:Y:S04]  /*1c6e0*/  LDGSTS.E [R7+-0x3a100], desc[UR60][R98.64], P1 ;  /* 0xc5f0000062077fae */ /* 0x000fe8000892187c */
[----:B------:R-:W-:Y:S04]  /*1c6f0*/  LDGSTS.E [R7+-0x39d00], desc[UR60][R114.64], P1 ;  /* 0xc630000072077fae */ /* 0x000fe8000892187c */
[----:B------:R-:W-:Y:S04]  /*1c700*/  LDGSTS.E [R7+-0x39900], desc[UR60][R130.64], P1 ;  /* 0xc670000082077fae */ /* 0x000fe8000892187c */
[----:B------:R-:W-:Y:S04]  /*1c710*/  LDGSTS.E [R7+-0x39500], desc[UR60][R146.64], P1 ;  /* 0xc6b0000092077fae */ /* 0x000fe8000892187c */
[----:B------:R-:W-:Y:S04]  /*1c720*/  LDGSTS.E [R7+-0x39100], desc[UR60][R170.64], P1 ;  /* 0xc6f00000aa077fae */ /* 0x000fe8000892187c */
[----:B------:R2:W-:Y:S04]  /*1c730*/  LDGSTS.E [R7+-0x38d00], desc[UR60][R186.64], P1 ;  /* 0xc7300000ba077fae */ /* 0x0005e8000892187c */
[----:B------:R-:W-:Y:S04]  /*1c740*/  LDGSTS.E [R7+-0x38900], desc[UR60][R202.64], P1 ;  /* 0xc7700000ca077fae */ /* 0x000fe8000892187c */
[----:B------:R-:W-:Y:S04]  /*1c750*/  LDGSTS.E [R7+-0x38500], desc[UR60][R218.64], P1 ;  /* 0xc7b00000da077fae */ /* 0x000fe8000892187c */
[----:B------:R2:W-:Y:S04]  /*1c760*/  LDGSTS.E [R7+-0x38100], desc[UR60][R234.64], P1 ;  /* 0xc7f00000ea077fae */ /* 0x0005e8000892187c */
[----:B------:R-:W-:Y:S04]  /*1c770*/  LDGSTS.E [R154+-0x3fc80], desc[UR60][R246.64], P1 ;  /* 0xc0380000f69a7fae */ /* 0x000fe8000892187c */
[----:B------:R-:W-:Y:S04]  /*1c780*/  LDGSTS.E [R154+-0x3f880], desc[UR60][R158.64], P1 ;  /* 0xc07800009e9a7fae */ /* 0x000fe8000892187c */
[----:B------:R-:W-:Y:S04]  /*1c790*/  LDGSTS.E [R154+-0x3f480], desc[UR60][R236.64], P1 ;  /* 0xc0b80000ec9a7fae */ /* 0x000fe8000892187c */
[----:B------:R-:W2:Y:S04]  /*1c7a0*/  LDL.LU.64 R246, [R1+0x2c20] ;  /* 0x002c200001f67983 */ /* 0x000ea80000300a00 */
[----:B------:R-:W2:Y:S04]  /*1c7b0*/  LDL.LU.64 R158, [R1+0x2c18] ;  /* 0x002c1800019e7983 */ /* 0x000ea80000300a00 */
[----:B------:R-:W2:Y:S04]  /*1c7c0*/  LDL.LU.64 R236, [R1+0x2c10] ;  /* 0x002c100001ec7983 */ /* 0x000ea80000300a00 */
[----:B------:R-:W-:Y:S04]  /*1c7d0*/  LDGSTS.E [R154+-0x3f080], desc[UR60][R220.64], P1 ;  /* 0xc0f80000dc9a7fae */ /* 0x000fe8000892187c */
[----:B---3--:R-:W-:Y:S04]  /*1c7e0*/  LDGSTS.E [R154+-0x3ec80], desc[UR60][R204.64], P1 ;  /* 0xc1380000cc9a7fae */ /* 0x008fe8000892187c */
[----:B----4-:R-:W-:Y:S04]  /*1c7f0*/  LDGSTS.E [R154+-0x3e880], desc[UR60][R188.64], P1 ;  /* 0xc1780000bc9a7fae */ /* 0x010fe8000892187c */
[----:B------:R-:W3:Y:S04]  /*1c800*/  LDL.LU.64 R220, [R1+0x2c08] ;  /* 0x002c080001dc7983 */ /* 0x000ee80000300a00 */
[----:B------:R-:W4:Y:S04]  /*1c810*/  LDL.LU.64 R204, [R1+0x2c00] ;  /* 0x002c000001cc7983 */ /* 0x000f280000300a00 */
[----:B------:R-:W2:Y:S04]  /*1c820*/  LDL.LU.64 R188, [R1+0x2bf8] ;  /* 0x002bf80001bc7983 */ /* 0x000ea80000300a00 */
[----:B------:R-:W-:Y:S04]  /*1c830*/  LDGSTS.E [R154+-0x3e480], desc[UR60][R172.64], P1 ;  /* 0xc1b80000ac9a7fae */ /* 0x000fe8000892187c */
[----:B------:R-:W-:Y:S04]  /*1c840*/  LDGSTS.E [R154+-0x3e080], desc[UR60][R148.64], P1 ;  /* 0xc1f80000949a7fae */ /* 0x000fe8000892187c */
[----:B------:R-:W-:Y:S04]  /*1c850*/  LDGSTS.E [R154+-0x3dc80], desc[UR60][R132.64], P1 ;  /* 0xc2380000849a7fae */ /* 0x000fe8000892187c */
        /* <DEDUP_REMOVED lines=17> */
[----:B------:R-:W3:Y:S04]  /*1c970*/  LDL.LU.64 R20, [R1+0x2ba8] ;  /* 0x002ba80001147983 */ /* 0x000ee80000300a00 */
[----:B------:R-:W4:Y:S04]  /*1c980*/  LDL.LU.64 R152, [R1+0x2ba0] ;  /* 0x002ba00001987983 */ /* 0x000f280000300a00 */
[----:B----4-:R-:W-:Y:S04]  /*1c990*/  LDGSTS.E [R154+-0x3b880], desc[UR60][R152.64], P1 ;  /* 0xc4780000989a7fae */ /* 0x010fe8000892187c */
[----:B---3--:R3:W-:Y:S04]  /*1c9a0*/  LDGSTS.E [R154+-0x3b480], desc[UR60][R20.64], P1 ;  /* 0xc4b80000149a7fae */ /* 0x0087e8000892187c */
[----:B--2---:R-:W-:Y:S04]  /*1c9b0*/  LDGSTS.E [R154+-0x3b080], desc[UR60][R36.64], P1 ;  /* 0xc4f80000249a7fae */ /* 0x004fe8000892187c */
[----:B------:R-:W2:Y:S04]  /*1c9c0*/  LDL.LU.64 R152, [R1+0x2b98] ;  /* 0x002b980001987983 */ /* 0x000ea80000300a00 */
        /* <DEDUP_REMOVED lines=12> */
[----:B------:R-:W0:Y:S01]  /*1ca90*/  LDGDEPBAR ;  /* 0x00000000000079af */ /* 0x000e220000000000 */
[----:B------:R-:W-:-:S02]  /*1caa0*/  UISETP.GE.AND UP0, UPT, UR6, 0x80, UPT ;  /* 0x000000800600788c */ /* 0x000fc4000bf06270 */
[----:B------:R-:W-:Y:S01]  /*1cab0*/  UISETP.GT.AND UP1, UPT, UR6, 0xff, UPT ;  /* 0x000000ff0600788c */ /* 0x000fe2000bf24270 */
[----:B------:R-:W-:Y:S06]  /*1cac0*/  BAR.SYNC.DEFER_BLOCKING 0x0 ;  /* 0x0000000000007b1d */ /* 0x000fec0000010000 */
[----:B------:R1:W-:Y:S01]  /*1cad0*/  STL.64 [R1+0x2c78], R50 ;  /* 0x002c783201007387 */ /* 0x0003e20000100a00 */
[----:B------:R-:W-:Y:S01]  /*1cae0*/  PLOP3.LUT P0, PT, PT, PT, UP1, 0x80, 0x0 ;  /* 0x000000000000781c */ /* 0x000fe20003f0f018 */
[----:B------:R-:W-:Y:S02]  /*1caf0*/  ULDC UR4, c[0x0][0x230] ;  /* 0x00008c0000047ab9 */ /* 0x000fe40000000800 */
[----:B-1----:R-:W2:Y:S01]  /*1cb00*/  LDL.LU R51, [R1+0x1448] ;  /* 0x0014480001337983 */ /* 0x002ea20000300800 */
[----:B------:R-:W1:Y:S03]  /*1cb10*/  LDC R50, c[0x0][0x230] ;  /* 0x00008c00ff327b82 */ /* 0x000e660000000800 */
[----:B------:R3:W-:Y:S04]  /*1cb20*/  STL.64 [R1+0x2c70], R66 ;  /* 0x002c704201007387 */ /* 0x0007e80000100a00 */
[----:B------:R-:W-:Y:S04]  /*1cb30*/  STL.64 [R1+0x2c68], R82 ;  /* 0x002c685201007387 */ /* 0x000fe80000100a00 */
[----:B------:R-:W-:Y:S01]  /*1cb40*/  STL.64 [R1+0x2c60], R98 ;  /* 0x002c606201007387 */ /* 0x000fe20000100a00 */
[----:B---3--:R-:W3:Y:S03]  /*1cb50*/  LDC R66, c[0x0][0x230] ;  /* 0x00008c00ff427b82 */ /* 0x008ee60000000800 */
[----:B------:R-:W-:Y:S04]  /*1cb60*/  STL.64 [R1+0x2c58], R130 ;  /* 0x002c588201007387 */ /* 0x000fe80000100a00 */
[----:B------:R-:W-:Y:S01]  /*1cb70*/  STL.64 [R1+0x2c50], R146 ;  /* 0x002c509201007387 */ /* 0x000fe20000100a00 */
[----:B------:R-:W4:Y:S03]  /*1cb80*/  LDC R67, c[0x0][0x230] ;  /* 0x00008c00ff437b82 */ /* 0x000f260000000800 */
[----:B------:R-:W-:Y:S04]  /*1cb90*/  STL.64 [R1+0x2c48], R114 ;  /* 0x002c487201007387 */ /* 0x000fe80000100a00 */
[----:B------:R-:W-:Y:S04]  /*1cba0*/  STL.64 [R1+0x2c40], R170 ;  /* 0x002c40aa01007387 */ /* 0x000fe80000100a00 */
[----:B------:R1:W-:Y:S04]  /*1cbb0*/  STL.64 [R1+0x2c38], R186 ;  /* 0x002c38ba01007387 */ /* 0x0003e80000100a00 */
[----:B------:R-:W-:Y:S04]  /*1cbc0*/  STL.64 [R1+0x2c30], R202 ;  /* 0x002c30ca01007387 */ /* 0x000fe80000100a00 */
[----:B------:R-:W-:Y:S04]  /*1cbd0*/  STL.64 [R1+0x2c28], R218 ;  /* 0x002c28da01007387 */ /* 0x000fe80000100a00 */
[----:B------:R-:W-:Y:S01]  /*1cbe0*/  STL.64 [R1+0x2c20], R234 ;  /* 0x002c20ea01007387 */ /* 0x000fe20000100a00 */
[----:B-1----:R-:W1:Y:S03]  /*1cbf0*/  LDC R187, c[0x0][0x230] ;  /* 0x00008c00ffbb7b82 */ /* 0x002e660000000800 */
[----:B------:R4:W-:Y:S04]  /*1cc00*/  STL.64 [R1+0x2c18], R6 ;  /* 0x002c180601007387 */ /* 0x0009e80000100a00 */
[----:B------:R3:W-:Y:S04]  /*1cc10*/  STL.64 [R1+0x2c10], R20 ;  /* 0x002c101401007387 */ /* 0x0007e80000100a00 */
[----:B------:R-:W-:Y:S01]  /*1cc20*/  STL.64 [R1+0x2c08], R36 ;  /* 0x002c082401007387 */ /* 0x000fe20000100a00 */
[----:B----4-:R-:W-:-:S03]  /*1cc30*/  IADD3 R7, R67, -0x82, RZ ;  /* 0xffffff7e43077810 */ /* 0x010fc60007ffe0ff */
[----:B------:R-:W-:Y:S01]  /*1cc40*/  STL.64 [R1+0x2c00], R52 ;  /* 0x002c003401007387 */ /* 0x000fe20000100a00 */
[----:B------:R-:W4:Y:S01]  /*1cc50*/  LDC R67, c[0x0][0x230] ;  /* 0x00008c00ff437b82 */ /* 0x000f220000000800 */
[----:B------:R-:W-:Y:S02]  /*1cc60*/  VIADD R6, R50, 0xffffff7d ;  /* 0xffffff7d32067836 */ /* 0x000fe40000000000 */
[----:B---3--:R-:W-:Y:S01]  /*1cc70*/  VIADD R20, R66, 0xffffff7f ;  /* 0xffffff7f42147836 */ /* 0x008fe20000000000 */
[----:B------:R3:W-:Y:S04]  /*1cc80*/  STL.64 [R1+0x2bf8], R68 ;  /* 0x002bf84401007387 */ /* 0x0007e80000100a00 */
[----:B------:R-:W1:Y:S01]  /*1cc90*/  LDC R66, c[0x0][0x230] ;  /* 0x00008c00ff427b82 */ /* 0x000e620000000800 */
[----:B------:R2:W-:Y:S01]  /*1cca0*/  STL.64 [R1+0x2bf0], R84 ;  /* 0x002bf05401007387 */ /* 0x0005e20000100a00 */
[----:B------:R-:W-:-:S02]  /*1ccb0*/  ISETP.GE.U32.AND P2, PT, R20, 0x7fffff00, PT ;  /* 0x7fffff001400780c */ /* 0x000fc40003f46070 */
[----:B------:R-:W-:Y:S01]  /*1ccc0*/  ISETP.GE.U32.AND P3, PT, R7, 0x7ffffeff, PT ;  /* 0x7ffffeff0700780c */ /* 0x000fe20003f66070 */
[----:B------:R-:W-:Y:S01]  /*1ccd0*/  STL.64 [R1+0x2be8], R100 ;  /* 0x002be86401007387 */ /* 0x000fe20000100a00 */
[----:B------:R-:W-:Y:S02]  /*1cce0*/  ISETP.GE.U32.AND P4, PT, R6, 0x7ffffefe, PT ;  /* 0x7ffffefe0600780c */ /* 0x000fe40003f86070 */
[----:B---3--:R-:W3:Y:S01]  /*1ccf0*/  LDC R68, c[0x0][0x230] ;  /* 0x00008c00ff447b82 */ /* 0x008ee20000000800 */
[----:B------:R-:W-:Y:S04]  /*1cd00*/  STL.64 [R1+0x2be0], R116 ;  /* 0x002be07401007387 */ /* 0x000fe80000100a00 */
[----:B------:R-:W-:Y:S01]  /*1cd10*/  STL.64 [R1+0x2bd8], R132 ;  /* 0x002bd88401007387 */ /* 0x000fe20000100a00 */
[----:B----4-:R-:W-:-:S03]  /*1cd20*/  VIADD R7, R67, 0xffffff5f ;  /* 0xffffff5f43077836 */ /* 0x010fc60000000000 */
[----:B------:R-:W-:Y:S01]  /*1cd30*/  STL.64 [R1+0x2bd0], R148 ;  /* 0x002bd09401007387 */ /* 0x000fe20000100a00 */
[----:B------:R-:W4:Y:S03]  /*1cd40*/  LDC R67, c[0x0][0x238] ;  /* 0x00008e00ff437b82 */ /* 0x000f260000000800 */
[----:B------:R-:W-:Y:S01]  /*1cd50*/  STL.64 [R1+0x2bc8], R172 ;  /* 0x002bc8ac01007387 */ /* 0x000fe20000100a00 */
[----:B-1----:R-:W-:-:S03]  /*1cd60*/  VIADD R20, R66, 0xffffff7c ;  /* 0xffffff7c42147836 */ /* 0x002fc60000000000 */
[----:B------:R-:W-:Y:S01]  /*1cd70*/  STL.64 [R1+0x2bc0], R188 ;  /* 0x002bc0bc01007387 */ /* 0x000fe20000100a00 */
[----:B------:R-:W1:Y:S03]  /*1cd80*/  LDC R66, c[0x0][0x230] ;  /* 0x00008c00ff427b82 */ /* 0x000e660000000800 */
[----:B------:R-:W-:Y:S04]  /*1cd90*/  STL.64 [R1+0x2bb8], R204 ;  /* 0x002bb8cc01007387 */ /* 0x000fe80000100a00 */
[----:B------:R-:W-:Y:S01]  /*1cda0*/  STL.64 [R1+0x2bb0], R220 ;  /* 0x002bb0dc01007387 */ /* 0x000fe20000100a00 */
[----:B------:R-:W3:Y:S03]  /*1cdb0*/  LDC R53, c[0x0][0x230] ;  /* 0x00008c00ff357b82 */ /* 0x000ee60000000800 */
[----:B------:R-:W-:Y:S04]  /*1cdc0*/  STL.64 [R1+0x2ba8], R236 ;  /* 0x002ba8ec01007387 */ /* 0x000fe80000100a00 */
[----:B------:R-:W-:Y:S04]  /*1cdd0*/  STL.64 [R1+0x2ba0], R154 ;  /* 0x002ba09a01007387 */ /* 0x000fe80000100a00 */
[----:B--2---:R-:W-:Y:S01]  /*1cde0*/  STL.64 [R1+0x2b98], R152 ;  /* 0x002b989801007387 */ /* 0x004fe20000100a00 */
[----:B----4-:R-:W-:-:S02]  /*1cdf0*/  IMAD.SHL.U32 R52, R67, 0x80, RZ ;  /* 0x0000008043347824 */ /* 0x010fc400078e00ff */
[----:B-1----:R-:W-:Y:S01]  /*1ce00*/  VIADD R6, R66, 0xffffff5e ;  /* 0xffffff5e42067836 */ /* 0x002fe20000000000 */
[----:B------:R-:W-:-:S04]  /*1ce10*/  SEL R51, R51, RZ, P0 ;  /* 0x000000ff33337207 */ /* 0x000fc80000000000 */
[----:B------:R-:W-:Y:S02]  /*1ce20*/  ISETP.NE.U32.AND P0, PT, R51, RZ, PT ;  /* 0x000000ff3300720c */ /* 0x000fe40003f05070 */
[----:B------:R-:W2:Y:S04]  /*1ce30*/  LDL.LU.64 R50, [R1+0x1468] ;  /* 0x0014680001327983 */ /* 0x000ea80000300a00 */
[----:B------:R-:W4:Y:S04]  /*1ce40*/  LDL.LU.64 R98, [R1+0x1460] ;  /* 0x0014600001627983 */ /* 0x000f280000300a00 */
[----:B------:R-:W3:Y:S04]  /*1ce50*/  LDL.LU.64 R170, [R1+0x1458] ;  /* 0x0014580001aa7983 */ /* 0x000ee80000300a00 */
[----:B------:R-:W3:Y:S01]  /*1ce60*/  LDL.LU.64 R82, [R1+0x1450] ;  /* 0x0014500001527983 */ /* 0x000ee20000300a00 */
[----:B------:R-:W-:Y:S01]  /*1ce70*/  IMAD.WIDE R84, R52, 0x4, R244 ;  /* 0x0000000434547825 */ /* 0x000fe200078e02f4 */
[----:B------:R-:W-:Y:S01]  /*1ce80*/  ISETP.GE.U32.AND P5, PT, R20, 0x7ffffefd, PT ;  /* 0x7ffffefd1400780c */ /* 0x000fe20003fa6070 */
[----:B------:R-:W1:Y:S01]  /*1ce90*/  LDC R244, c[0x0][0x230] ;  /* 0x00008c00fff47b82 */ /* 0x000e620000000800 */
[----:B------:R-:W3:Y:S01]  /*1cea0*/  LDL.LU.64 R66, [R1+0x1440] ;  /* 0x0014400001427983 */ /* 0x000ee20000300a00 */
[----:B------:R-:W-:Y:S01]  /*1ceb0*/  IMAD.WIDE R36, R52, 0x4, R242 ;  /* 0x0000000434247825 */ /* 0x000fe200078e02f2 */
[----:B------:R-:W-:-:S02]  /*1cec0*/  ISETP.GE.U32.AND P6, PT, R7, 0x7ffffee0, PT ;  /* 0x7ffffee00700780c */ /* 0x000fc40003fc6070 */
[----:B------:R-:W3:Y:S01]  /*1ced0*/  LDL.LU.64 R114, [R1+0x1438] ;  /* 0x0014380001727983 */ /* 0x000ee20000300a00 */
[----:B------:R-:W-:Y:S01]  /*1cee0*/  ISETP.GE.U32.AND P1, PT, R6, 0x7ffffedf, PT ;  /* 0x7ffffedf0600780c */ /* 0x000fe20003f26070 */
[C---:B------:R-:W-:Y:S01]  /*1cef0*/  IMAD.WIDE R20, R52.reuse, 0x4, R240 ;  /* 0x0000000434147825 */ /* 0x040fe200078e02f0 */
[----:B------:R-:W1:Y:S01]  /*1cf00*/  LDC R242, c[0x0][0x230] ;  /* 0x00008c00fff27b82 */ /* 0x000e620000000800 */
[----:B------:R-:W3:Y:S02]  /*1cf10*/  LDL.LU.64 R146, [R1+0x1430] ;  /* 0x0014300001927983 */ /* 0x000ee40000300a00 */
[----:B------:R-:W-:Y:S02]  /*1cf20*/  IMAD.WIDE R6, R52, 0x4, R238 ;  /* 0x0000000434067825 */ /* 0x000fe400078e02ee */
[----:B------:R-:W3:Y:S03]  /*1cf30*/  LDL.LU.64 R130, [R1+0x1428] ;  /* 0x0014280001827983 */ /* 0x000ee60000300a00 */
[----:B------:R-:W1:Y:S01]  /*1cf40*/  LDC R240, c[0x0][0x230] ;  /* 0x00008c00fff07b82 */ /* 0x000e620000000800 */
[----:B------:R-:W-:Y:S04]  /*1cf50*/  STL.64 [R1+0x14b0], R84 ;  /* 0x0014b05401007387 */ /* 0x000fe80000100a00 */
[----:B------:R4:W-:Y:S03]  /*1cf60*/  STL.64 [R1+0x14c0], R36 ;  /* 0x0014c02401007387 */ /* 0x0009e60000100a00 */
[----:B------:R-:W1:Y:S01]  /*1cf70*/  LDC R239, c[0x0][0x230] ;  /* 0x00008c00ffef7b82 */ /* 0x000e620000000800 */
[----:B------:R-:W-:Y:S01]  /*1cf80*/  @!PT LDS RZ, [RZ] ;  /* 0x00000000fffff984 */ /* 0x000fe20000000800 */
[----:B------:R-:W-:Y:S01]  /*1cf90*/  @!PT LDS RZ, [RZ] ;  /* 0x00000000fffff984 */ /* 0x000fe20000000800 */
[----:B------:R-:W-:Y:S01]  /*1cfa0*/  @!PT LDS RZ, [RZ] ;  /* 0x00000000fffff984 */ /* 0x000fe20000000800 */
[----:B------:R-:W-:Y:S04]  /*1cfb0*/  LDGSTS.E [R159+0x40000], desc[UR60][R84.64], !P2 ;  /* 0x40000000549f7fae */ /* 0x000fe8000d12187c */
[----:B------:R3:W-:Y:S03]  /*1cfc0*/  STL.64 [R1+0x14c8], R20 ;  /* 0x0014c81401007387 */ /* 0x0007e60000100a00 */
[----:B------:R-:W1:Y:S01]  /*1cfd0*/  LDC R241, c[0x0][0x230] ;  /* 0x00008c00fff17b82 */ /* 0x000e620000000800 */
[----:B------:R4:W-:Y:S01]  /*1cfe0*/  LDGSTS.E [R159+0x44000], desc[UR60][R36.64], !P2 ;  /* 0x44000000249f7fae */ /* 0x0009e2000d12187c */
[----:B------:R-:W-:-:S03]  /*1cff0*/  IADD3 R238, R187, -0xa3, RZ ;  /* 0xffffff5dbbee7810 */ /* 0x000fc60007ffe0ff */
[----:B------:R3:W-:Y:S03]  /*1d000*/  STL.64 [R1+0x14d0], R6 ;  /* 0x0014d00601007387 */ /* 0x0007e60000100a00 */
[----:B------:R-:W1:Y:S01]  /*1d010*/  LDC R243, c[0x0][0x230] ;  /* 0x00008c00fff37b82 */ /* 0x000e620000000800 */
[----:B------:R3:W-:Y:S04]  /*1d020*/  LDGSTS.E [R159+0x48000], desc[UR60][R20.64], !P2 ;  /* 0x48000000149f7fae */ /* 0x0007e8000d12187c */
[----:B------:R-:W3:Y:S03]  /*1d030*/  LDL.LU.64 R218, [R1+0x1420] ;  /* 0x0014200001da7983 */ /* 0x000ee60000300a00 */
[----:B------:R-:W1:Y:S01]  /*1d040*/  LDC R245, c[0x0][0x230] ;  /* 0x00008c00fff57b82 */ /* 0x000e620000000800 */
[----:B------:R3:W-:Y:S04]  /*1d050*/  LDGSTS.E [R159+0x4c000], desc[UR60][R6.64], !P2 ;  /* 0x4c000000069f7fae */ /* 0x0007e8000d12187c */
[----:B------:R-:W3:Y:S01]  /*1d060*/  LDL.LU.64 R202, [R1+0x1418] ;  /* 0x0014180001ca7983 */ /* 0x000ee20000300a00 */
[----:B--2---:R-:W-:-:S04]  /*1d070*/  IMAD.WIDE R50, R52, 0x4, R50 ;  /* 0x0000000434327825 */ /* 0x004fc800078e0232 */
[C---:B----4-:R-:W-:Y:S01]  /*1d080*/  IMAD.WIDE R36, R52.reuse, 0x4, R98 ;  /* 0x0000000434247825 */ /* 0x050fe200078e0262 */
[----:B------:R2:W-:Y:S03]  /*1d090*/  STL.64 [R1+0x1468], R50 ;  /* 0x0014683201007387 */ /* 0x0005e60000100a00 */
[C---:B---3--:R-:W-:Y:S01]  /*1d0a0*/  IMAD.WIDE R20, R52.reuse, 0x4, R170 ;  /* 0x0000000434147825 */ /* 0x048fe200078e02aa */
[----:B------:R-:W3:Y:S03]  /*1d0b0*/  LDL.LU.64 R186, [R1+0x1410] ;  /* 0x0014100001ba7983 */ /* 0x000ee60000300a00 */
[C---:B------:R-:W-:Y:S01]  /*1d0c0*/  IMAD.WIDE R6, R52.reuse, 0x4, R82 ;  /* 0x0000000434067825 */ /* 0x040fe200078e0252 */
[----:B------:R4:W-:Y:S04]  /*1d0d0*/  STL.64 [R1+0x1460], R36 ;  /* 0x0014602401007387 */ /* 0x0009e80000100a00 */
[----:B------:R-:W3:Y:S04]  /*1d0e0*/  LDL.LU.64 R98, [R1+0x1408] ;  /* 0x0014080001627983 */ /* 0x000ee80000300a00 */
[----:B------:R1:W-:Y:S04]  /*1d0f0*/  STL.64 [R1+0x1458], R20 ;  /* 0x0014581401007387 */ /* 0x0003e80000100a00 */
[----:B------:R1:W-:Y:S04]  /*1d100*/  STL.64 [R1+0x1450], R6 ;  /* 0x0014500601007387 */ /* 0x0003e80000100a00 */
[----:B------:R-:W3:Y:S01]  /*1d110*/  LDL.LU.64 R170, [R1+0x1100] ;  /* 0x0011000001aa7983 */ /* 0x000ee20000300a00 */
[----:B------:R-:W-:-:S03]  /*1d120*/  IMAD.WIDE R66, R52, 0x4, R66 ;  /* 0x0000000434427825 */ /* 0x000fc600078e0242 */
[----:B------:R-:W-:Y:S04]  /*1d130*/  LDGSTS.E [R159+0x40004], desc[UR60][R50.64], !P3 ;  /* 0x40004000329f7fae */ /* 0x000fe8000d92187c */
[----:B------:R-:W3:Y:S04]  /*1d140*/  LDL.LU.64 R82, [R1+0x10f8] ;  /* 0x0010f80001527983 */ /* 0x000ee80000300a00 */
[----:B------:R4:W-:Y:S04]  /*1d150*/  LDGSTS.E [R159+0x44004], desc[UR60][R36.64], !P3 ;  /* 0x44004000249f7fae */ /* 0x0009e8000d92187c */
[----:B--2---:R-:W2:Y:S04]  /*1d160*/  LDL.LU.64 R50, [R1+0x10f0] ;  /* 0x0010f00001327983 */ /* 0x004ea80000300a00 */
[----:B------:R1:W-:Y:S01]  /*1d170*/  LDGSTS.E [R159+0x48004], desc[UR60][R20.64], !P3 ;  /* 0x48004000149f7fae */ /* 0x0003e2000d92187c */
[----:B----4-:R-:W-:-:S03]  /*1d180*/  IMAD.WIDE R36, R52, 0x4, R114 ;  /* 0x0000000434247825 */ /* 0x010fc600078e0272 */
[----:B------:R4:W-:Y:S01]  /*1d190*/  STL.64 [R1+0x1440], R66 ;  /* 0x0014404201007387 */ /* 0x0009e20000100a00 */
[----:B-1----:R-:W-:-:S03]  /*1d1a0*/  IMAD.WIDE R20, R52, 0x4, R146 ;  /* 0x0000000434147825 */ /* 0x002fc600078e0292 */
[----:B------:R1:W-:Y:S04]  /*1d1b0*/  STL.64 [R1+0x1438], R36 ;  /* 0x0014382401007387 */ /* 0x0003e80000100a00 */
[----:B------:R3:W-:Y:S04]  /*1d1c0*/  STL.64 [R1+0x1430], R20 ;  /* 0x0014301401007387 */ /* 0x0007e80000100a00 */
[----:B------:R-:W2:Y:S04]  /*1d1d0*/  LDL.LU.64 R114, [R1+0x10e8] ;  /* 0x0010e80001727983 */ /* 0x000ea80000300a00 */
[----:B------:R4:W-:Y:S01]  /*1d1e0*/  LDGSTS.E [R159+0x4c004], desc[UR60][R6.64], !P3 ;  /* 0x4c004000069f7fae */ /* 0x0009e2000d92187c */
[----:B------:R-:W-:Y:S01]  /*1d1f0*/  ISETP.GE.U32.AND P2, PT, R238, 0x7ffffede, PT ;  /* 0x7ffffedeee00780c */ /* 0x000fe20003f46070 */
[----:B------:R-:W-:-:S02]  /*1d200*/  VIADD R238, R68, 0xffffff5c ;  /* 0xffffff5c44ee7836 */ /* 0x000fc40000000000 */
[----:B------:R-:W-:Y:S01]  /*1d210*/  LDGSTS.E [R159+0x40008], desc[UR60][R66.64], !P4 ;  /* 0x40008000429f7fae */ /* 0x000fe2000e12187c */
[----:B------:R-:W-:-:S03]  /*1d220*/  IMAD.WIDE R68, R52, 0x4, R218 ;  /* 0x0000000434447825 */ /* 0x000fc600078e02da */
[----:B------:R1:W-:Y:S01]  /*1d230*/  LDGSTS.E [R159+0x44008], desc[UR60][R36.64], !P4 ;  /* 0x44008000249f7fae */ /* 0x0003e2000e12187c */
[----:B----4-:R-:W-:-:S03]  /*1d240*/  IMAD.WIDE R6, R52, 0x4, R130 ;  /* 0x0000000434067825 */ /* 0x010fc600078e0282 */
[----:B------:R3:W-:Y:S04]  /*1d250*/  LDGSTS.E [R159+0x48008], desc[UR60][R20.64], !P4 ;  /* 0x48008000149f7fae */ /* 0x0007e8000e12187c */
[----:B------:R4:W-:Y:S04]  /*1d260*/  STL.64 [R1+0x1428], R6 ;  /* 0x0014280601007387 */ /* 0x0009e80000100a00 */
[----:B------:R-:W2:Y:S01]  /*1d270*/  LDL.LU.64 R66, [R1+0x10e0] ;  /* 0x0010e00001427983 */ /* 0x000ea20000300a00 */
[----:B-1----:R-:W-:-:S03]  /*1d280*/  IMAD.WIDE R36, R52, 0x4, R202 ;  /* 0x0000000434247825 */ /* 0x002fc600078e02ca */
[----:B------:R-:W2:Y:S04]  /*1d290*/  LDL.LU.64 R146, [R1+0x10d8] ;  /* 0x0010d80001927983 */ /* 0x000ea80000300a00 */
[----:B------:R4:W-:Y:S04]  /*1d2a0*/  LDGSTS.E [R159+0x4c008], desc[UR60][R6.64], !P4 ;  /* 0x4c008000069f7fae */ /* 0x0009e8000e12187c */
[----:B------:R-:W2:Y:S04]  /*1d2b0*/  LDL.LU.64 R130, [R1+0x10d0] ;  /* 0x0010d00001827983 */ /* 0x000ea80000300a00 */
[----:B------:R1:W-:Y:S04]  /*1d2c0*/  STL.64 [R1+0x1420], R68 ;  /* 0x0014204401007387 */ /* 0x0003e80000100a00 */
[----:B------:R1:W-:Y:S04]  /*1d2d0*/  LDGSTS.E [R159+0x4000c], desc[UR60][R68.64], !P5 ;  /* 0x4000c000449f7fae */ /* 0x0003e8000e92187c */
[----:B------:R1:W-:Y:S01]  /*1d2e0*/  LDGSTS.E [R159+0x4400c], desc[UR60][R36.64], !P5 ;  /* 0x4400c000249f7fae */ /* 0x0003e2000e92187c */
[----:B---3--:R-:W-:-:S05]  /*1d2f0*/  IMAD.WIDE R20, R52, 0x4, R186 ;  /* 0x0000000434147825 */ /* 0x008fca00078e02ba */
[----:B------:R2:W-:Y:S01]  /*1d300*/  LDGSTS.E [R159+0x4800c], desc[UR60][R20.64], !P5 ;  /* 0x4800c000149f7fae */ /* 0x0005e2000e92187c */
[----:B----4-:R-:W-:-:S03]  /*1d310*/  IMAD.WIDE R6, R52, 0x4, R98 ;  /* 0x0000000434067825 */ /* 0x010fc600078e0262 */
[----:B------:R-:W3:Y:S04]  /*1d320*/  LDL.LU.64 R98, [R1+0x10c8] ;  /* 0x0010c80001627983 */ /* 0x000ee80000300a00 */
[----:B------:R4:W-:Y:S04]  /*1d330*/  STL.64 [R1+0x1418], R36 ;  /* 0x0014182401007387 */ /* 0x0009e80000100a00 */
[----:B------:R2:W-:Y:S01]  /*1d340*/  STL.64 [R1+0x1410], R20 ;  /* 0x0014101401007387 */ /* 0x0005e20000100a00 */
[----:B-1----:R-:W-:-:S03]  /*1d350*/  IMAD.WIDE R68, R52, 0x4, R170 ;  /* 0x0000000434447825 */ /* 0x002fc600078e02aa */
[----:B------:R1:W-:Y:S04]  /*1d360*/  STL.64 [R1+0x1408], R6 ;  /* 0x0014080601007387 */ /* 0x0003e80000100a00 */
[----:B------:R1:W-:Y:S01]  /*1d370*/  LDGSTS.E [R159+0x4c00c], desc[UR60][R6.64], !P5 ;  /* 0x4c00c000069f7fae */ /* 0x0003e2000e92187c */
[----:B----4-:R-:W-:-:S03]  /*1d380*/  IMAD.WIDE R36, R52, 0x4, R82 ;  /* 0x0000000434247825 */ /* 0x010fc600078e0252 */
[----:B------:R-:W-:Y:S04]  /*1d390*/  LDGSTS.E [R159+0x50000], desc[UR60][R68.64], !P6 ;  /* 0x50000000449f7fae */ /* 0x000fe8000f12187c */
[----:B------:R4:W-:Y:S01]  /*1d3a0*/  LDGSTS.E [R159+0x54000], desc[UR60][R36.64], !P6 ;  /* 0x54000000249f7fae */ /* 0x0009e2000f12187c */
[----:B--2---:R-:W-:-:S03]  /*1d3b0*/  IMAD.WIDE R20, R52, 0x4, R50 ;  /* 0x0000000434147825 */ /* 0x004fc600078e0232 */
[----:B------:R-:W2:Y:S04]  /*1d3c0*/  LDL.LU.64 R50, [R1+0x10c0] ;  /* 0x0010c00001327983 */ /* 0x000ea80000300a00 */
[----:B------:R-:W-:Y:S04]  /*1d3d0*/  STL.64 [R1+0x18b8], R68 ;  /* 0x0018b84401007387 */ /* 0x000fe80000100a00 */
[----:B------:R-:W2:Y:S04]  /*1d3e0*/  LDL.LU.64 R234, [R1+0x10b8] ;  /* 0x0010b80001ea7983 */ /* 0x000ea80000300a00 */
[----:B------:R4:W-:Y:S04]  /*1d3f0*/  STL.64 [R1+0x18c0], R36 ;  /* 0x0018c02401007387 */ /* 0x0009e80000100a00 */
[----:B------:R-:W2:Y:S04]  /*1d400*/  LDL.LU.64 R170, [R1+0x10b0] ;  /* 0x0010b00001aa7983 */ /* 0x000ea80000300a00 */
[----:B------:R4:W-:Y:S04]  /*1d410*/  STL.64 [R1+0x18c8], R20 ;  /* 0x0018c81401007387 */ /* 0x0009e80000100a00 */
[----:B------:R-:W2:Y:S01]  /*1d420*/  LDL.LU.64 R82, [R1+0x10a8] ;  /* 0x0010a80001527983 */ /* 0x000ea20000300a00 */
[----:B-1----:R-:W-:-:S03]  /*1d430*/  IMAD.WIDE R6, R52, 0x4, R114 ;  /* 0x0000000434067825 */ /* 0x002fc600078e0272 */
[----:B------:R1:W-:Y:S04]  /*1d440*/  LDGSTS.E [R159+0x58000], desc[UR60][R20.64], !P6 ;  /* 0x58000000149f7fae */ /* 0x0003e8000f12187c */
[----:B------:R3:W-:Y:S04]  /*1d450*/  STL.64 [R1+0x18d0], R6 ;  /* 0x0018d00601007387 */ /* 0x0007e80000100a00 */
[----:B------:R-:W2:Y:S04]  /*1d460*/  LDL.LU.64 R114, [R1+0x10a0] ;  /* 0x0010a00001727983 */ /* 0x000ea80000300a00 */
[----:B------:R3:W-:Y:S01]  /*1d470*/  LDGSTS.E [R159+0x5c000], desc[UR60][R6.64], !P6 ;  /* 0x5c000000069f7fae */ /* 0x0007e2000f12187c */
[----:B------:R-:W-:-:S04]  /*1d480*/  IMAD.WIDE R66, R52, 0x4, R66 ;  /* 0x0000000434427825 */ /* 0x000fc800078e0242 */
[C---:B----4-:R-:W-:Y:S01]  /*1d490*/  IMAD.WIDE R36, R52.reuse, 0x4, R146 ;  /* 0x0000000434247825 */ /* 0x050fe200078e0292 */
[----:B------:R4:W-:Y:S04]  /*1d4a0*/  STL.64 [R1+0x18d8], R66 ;  /* 0x0018d84201007387 */ /* 0x0009e80000100a00 */
[----:B------:R-:W2:Y:S01]  /*1d4b0*/  LDL.LU.64 R218, [R1+0x1098] ;  /* 0x0010980001da7983 */ /* 0x000ea20000300a00 */
[----:B-1----:R-:W-:-:S03]  /*1d4c0*/  IMAD.WIDE R20, R52, 0x4, R130 ;  /* 0x0000000434147825 */ /* 0x002fc600078e0282 */
[----:B------:R1:W-:Y:S04]  /*1d4d0*/  STL.64 [R1+0x18e0], R36 ;  /* 0x0018e02401007387 */ /* 0x0003e80000100a00 */
[----:B------:R-:W2:Y:S04]  /*1d4e0*/  LDL.LU.64 R202, [R1+0x1090] ;  /* 0x0010900001ca7983 */ /* 0x000ea80000300a00 */
[----:B------:R1:W-:Y:S04]  /*1d4f0*/  STL.64 [R1+0x18e8], R20 ;  /* 0x0018e81401007387 */ /* 0x0003e80000100a00 */
[----:B------:R-:W2:Y:S04]  /*1d500*/  LDL.LU.64 R186, [R1+0x1088] ;  /* 0x0010880001ba7983 */ /* 0x000ea80000300a00 */
[----:B------:R-:W-:Y:S04]  /*1d510*/  LDGSTS.E [R159+0x50004], desc[UR60][R66.64], !P1 ;  /* 0x50004000429f7fae */ /* 0x000fe8000c92187c */
[----:B------:R1:W-:Y:S04]  /*1d520*/  LDGSTS.E [R159+0x54004], desc[UR60][R36.64], !P1 ;  /* 0x54004000249f7fae */ /* 0x0003e8000c92187c */
[----:B------:R1:W-:Y:S01]  /*1d530*/  LDGSTS.E [R159+0x58004], desc[UR60][R20.64], !P1 ;  /* 0x58004000149f7fae */ /* 0x0003e2000c92187c */
[----:B---3--:R-:W-:-:S05]  /*1d540*/  IMAD.WIDE R6, R52, 0x4, R98 ;  /* 0x0000000434067825 */ /* 0x008fca00078e0262 */
[----:B------:R3:W-:Y:S04]  /*1d550*/  STL.64 [R1+0x18f0], R6 ;  /* 0x0018f00601007387 */ /* 0x0007e80000100a00 */
[----:B----4-:R-:W4:Y:S04]  /*1d560*/  LDL.LU.64 R66, [R1+0xd80] ;  /* 0x000d800001427983 */ /* 0x010f280000300a00 */
[----:B------:R-:W4:Y:S04]  /*1d570*/  LDL.LU.64 R146, [R1+0xd78] ;  /* 0x000d780001927983 */ /* 0x000f280000300a00 */
[----:B------:R-:W4:Y:S04]  /*1d580*/  LDL.LU.64 R130, [R1+0xd70] ;  /* 0x000d700001827983 */ /* 0x000f280000300a00 */
[----:B------:R-:W4:Y:S04]  /*1d590*/  LDL.LU.64 R98, [R1+0xd68] ;  /* 0x000d680001627983 */ /* 0x000f280000300a00 */
[----:B------:R3:W-:Y:S01]  /*1d5a0*/  LDGSTS.E [R159+0x5c004], desc[UR60][R6.64], !P1 ;  /* 0x5c004000069f7fae */ /* 0x0007e2000c92187c */
[----:B--2---:R-:W-:-:S04]  /*1d5b0*/  IMAD.WIDE R50, R52, 0x4, R50 ;  /* 0x0000000434327825 */ /* 0x004fc800078e0232 */
[C---:B-1----:R-:W-:Y:S01]  /*1d5c0*/  IMAD.WIDE R36, R52.reuse, 0x4, R234 ;  /* 0x0000000434247825 */ /* 0x042fe200078e02ea */
[----:B------:R1:W-:Y:S03]  /*1d5d0*/  STL.64 [R1+0x18f8], R50 ;  /* 0x0018f83201007387 */ /* 0x0003e60000100a00 */
[C---:B------:R-:W-:Y:S01]  /*1d5e0*/  IMAD.WIDE R20, R52.reuse, 0x4, R170 ;  /* 0x0000000434147825 */ /* 0x040fe200078e02aa */
[----:B------:R2:W-:Y:S03]  /*1d5f0*/  STL.64 [R1+0x1900], R36 ;  /* 0x0019002401007387 */ /* 0x0005e60000100a00 */
[C---:B---3--:R-:W-:Y:S01]  /*1d600*/  IMAD.WIDE R6, R52.reuse, 0x4, R82 ;  /* 0x0000000434067825 */ /* 0x048fe200078e0252 */
[----:B------:R3:W-:Y:S04]  /*1d610*/  STL.64 [R1+0x1908], R20 ;  /* 0x0019081401007387 */ /* 0x0007e80000100a00 */
[----:B------:R-:W-:Y:S04]  /*1d620*/  LDGSTS.E [R159+0x50008], desc[UR60][R50.64], !P2 ;  /* 0x50008000329f7fae */ /* 0x000fe8000d12187c */
[----:B------:R3:W-:Y:S01]  /*1d630*/  STL.64 [R1+0x1910], R6 ;  /* 0x0019100601007387 */ /* 0x0007e20000100a00 */
[----:B------:R-:W-:Y:S01]  /*1d640*/  IMAD.WIDE R68, R52, 0x4, R114 ;  /* 0x0000000434447825 */ /* 0x000fe200078e0272 */
[----:B------:R-:W-:-:S02]  /*1d650*/  ISETP.GE.U32.AND P3, PT, R238, 0x7ffffedd, PT ;  /* 0x7ffffeddee00780c */ /* 0x000fc40003f66070 */
[----:B------:R2:W-:Y:S04]  /*1d660*/  LDGSTS.E [R159+0x54008], desc[UR60][R36.64], !P2 ;  /* 0x54008000249f7fae */ /* 0x0005e8000d12187c */
[----:B-1----:R-:W4:Y:S04]  /*1d670*/  LDL.LU.64 R50, [R1+0xd60] ;  /* 0x000d600001327983 */ /* 0x002f280000300a00 */
[----:B------:R-:W4:Y:S04]  /*1d680*/  LDL.LU.64 R170, [R1+0xd58] ;  /* 0x000d580001aa7983 */ /* 0x000f280000300a00 */
[----:B------:R-:W4:Y:S04]  /*1d690*/  LDL.LU.64 R82, [R1+0xd50] ;  /* 0x000d500001527983 */ /* 0x000f280000300a00 */
[----:B------:R-:W4:Y:S01]  /*1d6a0*/  LDL.LU.64 R114, [R1+0xd48] ;  /* 0x000d480001727983 */ /* 0x000f220000300a00 */
[----:B------:R-:W-:-:S02]  /*1d6b0*/  VIADD R238, R53, 0xffffff3f ;  /* 0xffffff3f35ee7836 */ /* 0x000fc40000000000 */
[----:B--2---:R-:W-:Y:S01]  /*1d6c0*/  IMAD.WIDE R36, R52, 0x4, R218 ;  /* 0x0000000434247825 */ /* 0x004fe200078e02da */
[----:B------:R3:W-:Y:S01]  /*1d6d0*/  LDGSTS.E [R159+0x58008], desc[UR60][R20.64], !P2 ;  /* 0x58008000149f7fae */ /* 0x0007e2000d12187c */
[----:B------:R-:W1:Y:S01]  /*1d6e0*/  LDC R53, c[0x0][0x230] ;  /* 0x00008c00ff357b82 */ /* 0x000e620000000800 */
[----:B------:R-:W-:Y:S02]  /*1d6f0*/  ISETP.GE.U32.AND P4, PT, R238, 0x7ffffec0, PT ;  /* 0x7ffffec0ee00780c */ /* 0x000fe40003f86070 */
[----:B------:R2:W-:Y:S01]  /*1d700*/  LDGSTS.E [R159+0x5c008], desc[UR60][R6.64], !P2 ;  /* 0x5c008000069f7fae */ /* 0x0005e2000d12187c */
[----:B------:R-:W-:-:S03]  /*1d710*/  VIADD R238, R240, 0xffffff3e ;  /* 0xffffff3ef0ee7836 */ /* 0x000fc60000000000 */
[----:B------:R-:W-:Y:S01]  /*1d720*/  STL.64 [R1+0x1918], R68 ;  /* 0x0019184401007387 */ /* 0x000fe20000100a00 */
[----:B------:R-:W1:Y:S01]  /*1d730*/  LDC R240, c[0x0][0x230] ;  /* 0x00008c00fff07b82 */ /* 0x000e620000000800 */
[C---:B---3--:R-:W-:Y:S02]  /*1d740*/  IMAD.WIDE R20, R52.reuse, 0x4, R202 ;  /* 0x0000000434147825 */ /* 0x048fe400078e02ca */
[----:B------:R-:W-:Y:S02]  /*1d750*/  LDGSTS.E [R159+0x5000c], desc[UR60][R68.64], !P3 ;  /* 0x5000c000449f7fae */ /* 0x000fe4000d92187c */
[----:B--2---:R-:W-:Y:S02]  /*1d760*/  IMAD.WIDE R6, R52, 0x4, R186 ;  /* 0x0000000434067825 */ /* 0x004fe400078e02ba */
[----:B------:R2:W-:Y:S04]  /*1d770*/  STL.64 [R1+0x1920], R36 ;  /* 0x0019202401007387 */ /* 0x0005e80000100a00 */
[----:B------:R2:W-:Y:S04]  /*1d780*/  LDGSTS.E [R159+0x5400c], desc[UR60][R36.64], !P3 ;  /* 0x5400c000249f7fae */ /* 0x0005e8000d92187c */
[----:B------:R3:W-:Y:S04]  /*1d790*/  STL.64 [R1+0x1928], R20 ;  /* 0x0019281401007387 */ /* 0x0007e80000100a00 */
[----:B------:R3:W-:Y:S01]  /*1d7a0*/  LDGSTS.E [R159+0x5800c], desc[UR60][R20.64], !P3 ;  /* 0x5800c000149f7fae */ /* 0x0007e2000d92187c */
[----:B------:R-:W-:-:S03]  /*1d7b0*/  ISETP.GE.U32.AND P5, PT, R238, 0x7ffffebf, PT ;  /* 0x7ffffebfee00780c */ /* 0x000fc60003fa6070 */
[----:B------:R3:W-:Y:S04]  /*1d7c0*/  STL.64 [R1+0x1930], R6 ;  /* 0x0019300601007387 */ /* 0x0007e80000100a00 */
[----:B------:R3:W-:Y:S01]  /*1d7d0*/  LDGSTS.E [R159+0x5c00c], desc[UR60][R6.64], !P3 ;  /* 0x5c00c000069f7fae */ /* 0x0007e2000d92187c */
[----:B----4-:R-:W-:-:S04]  /*1d7e0*/  IMAD.WIDE R66, R52, 0x4, R66 ;  /* 0x0000000434427825 */ /* 0x010fc800078e0242 */
[C---:B--2---:R-:W-:Y:S01]  /*1d7f0*/  IMAD.WIDE R36, R52.reuse, 0x4, R146 ;  /* 0x0000000434247825 */ /* 0x044fe200078e0292 */
[----:B------:R2:W-:Y:S03]  /*1d800*/  STL.64 [R1+0x1cb8], R66 ;  /* 0x001cb84201007387 */ /* 0x0005e60000100a00 */
[C---:B---3--:R-:W-:Y:S01]  /*1d810*/  IMAD.WIDE R20, R52.reuse, 0x4, R130 ;  /* 0x0000000434147825 */ /* 0x048fe200078e0282 */
[----:B------:R-:W3:Y:S03]  /*1d820*/  LDL.LU.64 R146, [R1+0xd40] ;  /* 0x000d400001927983 */ /* 0x000ee60000300a00 */
[C---:B------:R-:W-:Y:S01]  /*1d830*/  IMAD.WIDE R6, R52.reuse, 0x4, R98 ;  /* 0x0000000434067825 */ /* 0x040fe200078e0262 */
[----:B------:R4:W-:Y:S04]  /*1d840*/  STL.64 [R1+0x1cc0], R36 ;  /* 0x001cc02401007387 */ /* 0x0009e80000100a00 */
[----:B------:R1:W-:Y:S04]  /*1d850*/  STL.64 [R1+0x1cc8], R20 ;  /* 0x001cc81401007387 */ /* 0x0003e80000100a00 */
[----:B------:R1:W-:Y:S04]  /*1d860*/  STL.64 [R1+0x1cd0], R6 ;  /* 0x001cd00601007387 */ /* 0x0003e80000100a00 */
[----:B------:R-:W3:Y:S04]  /*1d870*/  LDL.LU.64 R130, [R1+0xd20] ;  /* 0x000d200001827983 */ /* 0x000ee80000300a00 */
[----:B------:R-:W-:Y:S04]  /*1d880*/  LDGSTS.E [R159+0x60000], desc[UR60][R66.64], !P4 ;  /* 0x60000000429f7fae */ /* 0x000fe8000e12187c */
[----:B------:R4:W-:Y:S04]  /*1d890*/  LDGSTS.E [R159+0x64000], desc[UR60][R36.64], !P4 ;  /* 0x64000000249f7fae */ /* 0x0009e8000e12187c */
[----:B------:R1:W-:Y:S04]  /*1d8a0*/  LDGSTS.E [R159+0x68000], desc[UR60][R20.64], !P4 ;  /* 0x68000000149f7fae */ /* 0x0003e8000e12187c */
[----:B------:R-:W3:Y:S04]  /*1d8b0*/  LDL.LU.64 R98, [R1+0xa00] ;  /* 0x000a000001627983 */ /* 0x000ee80000300a00 */
[----:B------:R1:W-:Y:S04]  /*1d8c0*/  LDGSTS.E [R159+0x6c000], desc[UR60][R6.64], !P4 ;  /* 0x6c000000069f7fae */ /* 0x0003e8000e12187c */
[----:B--2---:R-:W2:Y:S01]  /*1d8d0*/  LDL.LU.64 R66, [R1+0x9e0] ;  /* 0x0009e00001427983 */ /* 0x004ea20000300a00 */
[----:B------:R-:W-:-:S04]  /*1d8e0*/  IMAD.WIDE R50, R52, 0x4, R50 ;  /* 0x0000000434327825 */ /* 0x000fc800078e0232 */
[C---:B----4-:R-:W-:Y:S01]  /*1d8f0*/  IMAD.WIDE R36, R52.reuse, 0x4, R170 ;  /* 0x0000000434247825 */ /* 0x050fe200078e02aa */
[----:B------:R4:W-:Y:S03]  /*1d900*/  LDGSTS.E [R159+0x60004], desc[UR60][R50.64], !P5 ;  /* 0x60004000329f7fae */ /* 0x0009e6000e92187c */
[C---:B-1----:R-:W-:Y:S01]  /*1d910*/  IMAD.WIDE R20, R52.reuse, 0x4, R82 ;  /* 0x0000000434147825 */ /* 0x042fe200078e0252 */
[----:B------:R1:W-:Y:S03]  /*1d920*/  LDGSTS.E [R159+0x64004], desc[UR60][R36.64], !P5 ;  /* 0x64004000249f7fae */ /* 0x0003e6000e92187c */
[C---:B------:R-:W-:Y:S01]  /*1d930*/  IMAD.WIDE R6, R52.reuse, 0x4, R114 ;  /* 0x0000000434067825 */ /* 0x040fe200078e0272 */
[----:B------:R-:W4:Y:S04]  /*1d940*/  LDL.LU.64 R82, [R1+0x9c0] ;  /* 0x0009c00001527983 */ /* 0x000f280000300a00 */
[----:B------:R1:W-:Y:S04]  /*1d950*/  STL.64 [R1+0x1cd8], R50 ;  /* 0x001cd83201007387 */ /* 0x0003e80000100a00 */
[----:B------:R2:W-:Y:S04]  /*1d960*/  STL.64 [R1+0x1ce0], R36 ;  /* 0x001ce02401007387 */ /* 0x0005e80000100a00 */
[----:B------:R4:W-:Y:S04]  /*1d970*/  STL.64 [R1+0x1ce8], R20 ;  /* 0x001ce81401007387 */ /* 0x0009e80000100a00 */
[----:B-1----:R-:W4:Y:S04]  /*1d980*/  LDL.LU.64 R50, [R1+0x9a0] ;  /* 0x0009a00001327983 */ /* 0x002f280000300a00 */
[----:B------:R1:W-:Y:S04]  /*1d990*/  STL.64 [R1+0x1cf0], R6 ;  /* 0x001cf00601007387 */ /* 0x0003e80000100a00 */
[----:B------:R-:W4:Y:S04]  /*1d9a0*/  LDL.LU.64 R202, [R1+0xd38] ;  /* 0x000d380001ca7983 */ /* 0x000f280000300a00 */
[----:B------:R-:W4:Y:S04]  /*1d9b0*/  LDL.LU.64 R218, [R1+0xd30] ;  /* 0x000d300001da7983 */ /* 0x000f280000300a00 */
[----:B------:R-:W4:Y:S04]  /*1d9c0*/  LDL.LU.64 R186, [R1+0xd28] ;  /* 0x000d280001ba7983 */ /* 0x000f280000300a00 */
[----:B------:R-:W4:Y:S04]  /*1d9d0*/  LDL.LU.64 R170, [R1+0xd18] ;  /* 0x000d180001aa7983 */ /* 0x000f280000300a00 */
[----:B------:R-:W4:Y:S04]  /*1d9e0*/  LDL.LU.64 R132, [R1+0xd10] ;  /* 0x000d100001847983 */ /* 0x000f280000300a00 */
[----:B------:R-:W4:Y:S04]  /*1d9f0*/  LDL.LU.64 R116, [R1+0xd08] ;  /* 0x000d080001747983 */ /* 0x000f280000300a00 */
[----:B------:R1:W-:Y:S04]  /*1da00*/  LDGSTS.E [R159+0x68004], desc[UR60][R20.64], !P5 ;  /* 0x68004000149f7fae */ /* 0x0003e8000e92187c */
[----:B------:R1:W-:Y:S01]  /*1da10*/  LDGSTS.E [R159+0x6c004], desc[UR60][R6.64], !P5 ;  /* 0x6c004000069f7fae */ /* 0x0003e2000e92187c */
[----:B---3--:R-:W-:-:S03]  /*1da20*/  IMAD.WIDE R204, R52, 0x4, R146 ;  /* 0x0000000434cc7825 */ /* 0x008fc600078e0292 */
[----:B------:R-:W3:Y:S04]  /*1da30*/  LDL.LU.64 R146, [R1+0x9f8] ;  /* 0x0009f80001927983 */ /* 0x000ee80000300a00 */
[----:B------:R-:W3:Y:S01]  /*1da40*/  LDL.LU.64 R100, [R1+0x9f0] ;  /* 0x0009f00001647983 */ /* 0x000ee20000300a00 */
[----:B------:R-:W-:-:S03]  /*1da50*/  IMAD.WIDE R172, R52, 0x4, R130 ;  /* 0x0000000434ac7825 */ /* 0x000fc600078e0282 */
[----:B------:R-:W3:Y:S04]  /*1da60*/  LDL.LU.64 R130, [R1+0x9e8] ;  /* 0x0009e80001827983 */ /* 0x000ee80000300a00 */
[----:B------:R-:W3:Y:S04]  /*1da70*/  LDL.LU.64 R84, [R1+0x9d8] ;  /* 0x0009d80001547983 */ /* 0x000ee80000300a00 */
[----:B------:R-:W-:Y:S04]  /*1da80*/  STL.64 [R1+0x1cf8], R204 ;  /* 0x001cf8cc01007387 */ /* 0x000fe80000100a00 */
[----:B------:R-:W3:Y:S01]  /*1da90*/  LDL.LU.64 R114, [R1+0x9d0] ;  /* 0x0009d00001727983 */ /* 0x000ee20000300a00 */
[----:B------:R-:W-:-:S03]  /*1daa0*/  IMAD.WIDE R148, R52, 0x4, R98 ;  /* 0x0000000434947825 */ /* 0x000fc600078e0262 */
[----:B------:R-:W3:Y:S04]  /*1dab0*/  LDL.LU.64 R68, [R1+0x9c8] ;  /* 0x0009c80001447983 */ /* 0x000ee80000300a00 */
[----:B------:R-:W-:Y:S01]  /*1dac0*/  STL.64 [R1+0x1d18], R172 ;  /* 0x001d18ac01007387 */ /* 0x000fe20000100a00 */
[----:B--2---:R-:W-:-:S03]  /*1dad0*/  IMAD.WIDE R66, R52, 0x4, R66 ;  /* 0x0000000434427825 */ /* 0x004fc600078e0242 */
[----:B------:R-:W2:Y:S01]  /*1dae0*/  LDL.LU.64 R36, [R1+0x9b8] ;  /* 0x0009b80001247983 */ /* 0x000ea20000300a00 */
[----:B----4-:R-:W-:-:S03]  /*1daf0*/  IMAD.WIDE R98, R52, 0x4, R82 ;  /* 0x0000000434627825 */ /* 0x010fc600078e0252 */
[----:B------:R-:W4:Y:S04]  /*1db00*/  LDL.LU.64 R82, [R1+0x9b0] ;  /* 0x0009b00001527983 */ /* 0x000f280000300a00 */
[----:B------:R-:W-:Y:S04]  /*1db10*/  STL.64 [R1+0x20b8], R148 ;  /* 0x0020b89401007387 */ /* 0x000fe80000100a00 */
[----:B------:R-:W4:Y:S04]  /*1db20*/  LDL.LU.64 R20, [R1+0x9a8] ;  /* 0x0009a80001147983 */ /* 0x000f280000300a00 */
[----:B-1----:R-:W4:Y:S04]  /*1db30*/  LDL.LU.64 R6, [R1+0x998] ;  /* 0x0009980001067983 */ /* 0x002f280000300a00 */
[----:B------:R-:W-:Y:S04]  /*1db40*/  STL.64 [R1+0x20d8], R66 ;  /* 0x0020d84201007387 */ /* 0x000fe80000100a00 */
[----:B------:R-:W4:Y:S01]  /*1db50*/  LDL.LU.64 R234, [R1+0x990] ;  /* 0x0009900001ea7983 */ /* 0x000f220000300a00 */
[----:B------:R-:W-:-:S03]  /*1db60*/  IMAD.WIDE R188, R52, 0x4, R218 ;  /* 0x0000000434bc7825 */ /* 0x000fc600078e02da */
[----:B------:R-:W4:Y:S01]  /*1db70*/  LDL.LU.64 R218, [R1+0x988] ;  /* 0x0009880001da7983 */ /* 0x000f220000300a00 */
[----:B------:R-:W-:Y:S02]  /*1db80*/  VIADD R238, R239, 0xffffff3d ;  /* 0xffffff3defee7836 */ /* 0x000fe40000000000 */
[----:B------:R-:W1:Y:S03]  /*1db90*/  LDC R239, c[0x0][0x230] ;  /* 0x00008c00ffef7b82 */ /* 0x000e660000000800 */
[----:B------:R-:W-:Y:S01]  /*1dba0*/  ISETP.GE.U32.AND P6, PT, R238, 0x7ffffebe, PT ;  /* 0x7ffffebeee00780c */ /* 0x000fe20003fc6070 */
[----:B------:R-:W-:Y:S02]  /*1dbb0*/  VIADD R238, R241, 0xffffff3c ;  /* 0xffffff3cf1ee7836 */ /* 0x000fe40000000000 */
[----:B------:R-:W-:Y:S01]  /*1dbc0*/  IMAD.WIDE R202, R52, 0x4, R202 ;  /* 0x0000000434ca7825 */ /* 0x000fe200078e02ca */
[----:B------:R-:W-:Y:S01]  /*1dbd0*/  STL.64 [R1+0x20f8], R98 ;  /* 0x0020f86201007387 */ /* 0x000fe20000100a00 */
[----:B------:R-:W4:Y:S01]  /*1dbe0*/  LDC R241, c[0x0][0x230] ;  /* 0x00008c00fff17b82 */ /* 0x000f220000000800 */
[----:B------:R-:W-:Y:S01]  /*1dbf0*/  ISETP.GE.U32.AND P1, PT, R238, 0x7ffffebd, PT ;  /* 0x7ffffebdee00780c */ /* 0x000fe20003f26070 */
[----:B------:R-:W-:Y:S01]  /*1dc00*/  IMAD.WIDE R50, R52, 0x4, R50 ;  /* 0x0000000434327825 */ /* 0x000fe200078e0232 */
[----:B------:R-:W-:Y:S01]  /*1dc10*/  IADD3 R238, R240, -0xe1, RZ ;  /* 0xffffff1ff0ee7810 */ /* 0x000fe20007ffe0ff */
[----:B------:R-:W-:Y:S02]  /*1dc20*/  STL.64 [R1+0x1d00], R202 ;  /* 0x001d00ca01007387 */ /* 0x000fe40000100a00 */
[----:B------:R-:W-:Y:S01]  /*1dc30*/  IMAD.WIDE R186, R52, 0x4, R186 ;  /* 0x0000000434ba7825 */ /* 0x000fe200078e02ba */
[----:B------:R-:W-:Y:S01]  /*1dc40*/  ISETP.GE.U32.AND P2, PT, R238, 0x7ffffea0, PT ;  /* 0x7ffffea0ee00780c */ /* 0x000fe20003f46070 */
[----:B------:R-:W-:Y:S01]  /*1dc50*/  STL.64 [R1+0x2118], R50 ;  /* 0x0021183201007387 */ /* 0x000fe20000100a00 */
[----:B------:R-:W4:Y:S01]  /*1dc60*/  LDC R240, c[0x0][0x230] ;  /* 0x00008c00fff07b82 */ /* 0x000f220000000800 */
[----:B------:R-:W-:-:S02]  /*1dc70*/  IMAD.WIDE R170, R52, 0x4, R170 ;  /* 0x0000000434aa7825 */ /* 0x000fc400078e02aa */
[----:B------:R-:W-:Y:S02]  /*1dc80*/  STL.64 [R1+0x1d08], R188 ;  /* 0x001d08bc01007387 */ /* 0x000fe40000100a00 */
[C---:B------:R-:W-:Y:S02]  /*1dc90*/  IMAD.WIDE R154, R52.reuse, 0x4, R132 ;  /* 0x00000004349a7825 */ /* 0x040fe400078e0284 */
[----:B------:R-:W-:Y:S02]  /*1dca0*/  STL.64 [R1+0x1d10], R186 ;  /* 0x001d10ba01007387 */ /* 0x000fe40000100a00 */
[----:B------:R-:W-:Y:S02]  /*1dcb0*/  IMAD.WIDE R152, R52, 0x4, R116 ;  /* 0x0000000434987825 */ /* 0x000fe400078e0274 */
[----:B------:R-:W-:Y:S02]  /*1dcc0*/  STL.64 [R1+0x1d20], R170 ;  /* 0x001d20aa01007387 */ /* 0x000fe40000100a00 */
[----:B-1----:R-:W-:-:S02]  /*1dcd0*/  VIADD R238, R239, 0xffffff1e ;  /* 0xffffff1eefee7836 */ /* 0x002fc40000000000 */
[----:B------:R-:W-:Y:S01]  /*1dce0*/  STL.64 [R1+0x1d28], R154 ;  /* 0x001d289a01007387 */ /* 0x000fe20000100a00 */
[----:B------:R-:W1:Y:S02]  /*1dcf0*/  LDC R239, c[0x0][0x230] ;  /* 0x00008c00ffef7b82 */ /* 0x000e640000000800 */
[----:B------:R-:W-:Y:S01]  /*1dd00*/  ISETP.GE.U32.AND P3, PT, R238, 0x7ffffe9f, PT ;  /* 0x7ffffe9fee00780c */ /* 0x000fe20003f66070 */
[----:B------:R-:W-:Y:S04]  /*1dd10*/  STL.64 [R1+0x1d30], R152 ;  /* 0x001d309801007387 */ /* 0x000fe80000100a00 */
[----:B------:R-:W-:Y:S04]  /*1dd20*/  LDGSTS.E [R159+0x60008], desc[UR60][R204.64], !P6 ;  /* 0x60008000cc9f7fae */ /* 0x000fe8000f12187c */
[----:B------:R-:W-:Y:S04]  /*1dd30*/  LDGSTS.E [R159+0x64008], desc[UR60][R202.64], !P6 ;  /* 0x64008000ca9f7fae */ /* 0x000fe8000f12187c */
[----:B------:R-:W-:Y:S04]  /*1dd40*/  LDGSTS.E [R159+0x68008], desc[UR60][R188.64], !P6 ;  /* 0x68008000bc9f7fae */ /* 0x000fe8000f12187c */
[----:B------:R-:W-:Y:S04]  /*1dd50*/  LDGSTS.E [R159+0x6c008], desc[UR60][R186.64], !P6 ;  /* 0x6c008000ba9f7fae */ /* 0x000fe8000f12187c */
[----:B------:R-:W-:Y:S04]  /*1dd60*/  LDGSTS.E [R159+0x6000c], desc[UR60][R172.64], !P1 ;  /* 0x6000c000ac9f7fae */ /* 0x000fe8000c92187c */
[----:B------:R-:W-:Y:S04]  /*1dd70*/  LDGSTS.E [R159+0x6400c], desc[UR60][R170.64], !P1 ;  /* 0x6400c000aa9f7fae */ /* 0x000fe8000c92187c */
[----:B------:R-:W-:Y:S04]  /*1dd80*/  LDGSTS.E [R159+0x6800c], desc[UR60][R154.64], !P1 ;  /* 0x6800c0009a9f7fae */ /* 0x000fe8000c92187c */
[----:B------:R-:W-:Y:S04]  /*1dd90*/  LDGSTS.E [R159+0x6c00c], desc[UR60][R152.64], !P1 ;  /* 0x6c00c000989f7fae */ /* 0x000fe8000c92187c */
[----:B------:R-:W-:Y:S01]  /*1dda0*/  LDGSTS.E [R159+0x70000], desc[UR60][R148.64], !P2 ;  /* 0x70000000949f7fae */ /* 0x000fe2000d12187c */
[----:B---3--:R-:W-:-:S04]  /*1ddb0*/  IMAD.WIDE R146, R52, 0x4, R146 ;  /* 0x0000000434927825 */ /* 0x008fc800078e0292 */
[C---:B------:R-:W-:Y:S01]  /*1ddc0*/  IMAD.WIDE R132, R52.reuse, 0x4, R100 ;  /* 0x0000000434847825 */ /* 0x040fe200078e0264 */
[----:B------:R-:W-:Y:S04]  /*1ddd0*/  STL.64 [R1+0x20c0], R146 ;  /* 0x0020c09201007387 */ /* 0x000fe80000100a00 */
[----:B------:R-:W-:Y:S04]  /*1dde0*/  STL.64 [R1+0x20c8], R132 ;  /* 0x0020c88401007387 */ /* 0x000fe80000100a00 */
[----:B------:R-:W-:Y:S01]  /*1ddf0*/  LDGSTS.E [R159+0x74000], desc[UR60][R146.64], !P2 ;  /* 0x74000000929f7fae */ /* 0x000fe2000d12187c */
[----:B------:R-:W-:-:S03]  /*1de00*/  IMAD.WIDE R130, R52, 0x4, R130 ;  /* 0x0000000434827825 */ /* 0x000fc600078e0282 */
[----:B------:R-:W-:Y:S01]  /*1de10*/  LDGSTS.E [R159+0x78000], desc[UR60][R132.64], !P2 ;  /* 0x78000000849f7fae */ /* 0x000fe2000d12187c */
[----:B------:R-:W-:-:S03]  /*1de20*/  IMAD.WIDE R116, R52, 0x4, R84 ;  /* 0x0000000434747825 */ /* 0x000fc600078e0254 */
[----:B------:R3:W-:Y:S01]  /*1de30*/  STL.64 [R1+0x20d0], R130 ;  /* 0x0020d08201007387 */ /* 0x0007e20000100a00 */
[----:B------:R-:W-:-:S03]  /*1de40*/  IMAD.WIDE R114, R52, 0x4, R114 ;  /* 0x0000000434727825 */ /* 0x000fc600078e0272 */
[----:B------:R-:W-:Y:S01]  /*1de50*/  STL.64 [R1+0x20e0], R116 ;  /* 0x0020e07401007387 */ /* 0x000fe20000100a00 */
[----:B------:R-:W-:-:S03]  /*1de60*/  IMAD.WIDE R100, R52, 0x4, R68 ;  /* 0x0000000434647825 */ /* 0x000fc600078e0244 */
[----:B------:R-:W-:Y:S04]  /*1de70*/  STL.64 [R1+0x20e8], R114 ;  /* 0x0020e87201007387 */ /* 0x000fe80000100a00 */
[----:B------:R-:W-:Y:S01]  /*1de80*/  LDGSTS.E [R159+0x7c000], desc[UR60][R130.64], !P2 ;  /* 0x7c000000829f7fae */ /* 0x000fe2000d12187c */
[----:B--2---:R-:W-:-:S03]  /*1de90*/  IMAD.WIDE R84, R52, 0x4, R36 ;  /* 0x0000000434547825 */ /* 0x004fc600078e0224 */
[----:B------:R-:W-:Y:S04]  /*1dea0*/  STL.64 [R1+0x20f0], R100 ;  /* 0x0020f06401007387 */ /* 0x000fe80000100a00 */
[----:B------:R-:W-:Y:S04]  /*1deb0*/  STL.64 [R1+0x2100], R84 ;  /* 0x0021005401007387 */ /* 0x000fe80000100a00 */
[----:B------:R-:W-:Y:S01]  /*1dec0*/  LDGSTS.E [R159+0x70004], desc[UR60][R66.64], !P3 ;  /* 0x70004000429f7fae */ /* 0x000fe2000d92187c */
[----:B----4-:R-:W-:-:S03]  /*1ded0*/  IMAD.WIDE R82, R52, 0x4, R82 ;  /* 0x0000000434527825 */ /* 0x010fc600078e0252 */
[----:B------:R-:W-:Y:S01]  /*1dee0*/  LDGSTS.E [R159+0x74004], desc[UR60][R116.64], !P3 ;  /* 0x74004000749f7fae */ /* 0x000fe2000d92187c */
[----:B------:R-:W-:-:S03]  /*1def0*/  IMAD.WIDE R68, R52, 0x4, R20 ;  /* 0x0000000434447825 */ /* 0x000fc600078e0214 */
[----:B------:R2:W-:Y:S01]  /*1df00*/  STL.64 [R1+0x2108], R82 ;  /* 0x0021085201007387 */ /* 0x0005e20000100a00 */
[----:B------:R-:W-:-:S03]  /*1df10*/  IMAD.WIDE R36, R52, 0x4, R6 ;  /* 0x0000000434247825 */ /* 0x000fc600078e0206 */
[----:B------:R4:W-:Y:S01]  /*1df20*/  STL.64 [R1+0x2110], R68 ;  /* 0x0021104401007387 */ /* 0x0009e20000100a00 */
[----:B------:R-:W-:-:S03]  /*1df30*/  VIADD R238, R242, 0xffffff1d ;  /* 0xffffff1df2ee7836 */ /* 0x000fc60000000000 */
[----:B------:R-:W-:Y:S01]  /*1df40*/  LDGSTS.E [R159+0x78004], desc[UR60][R114.64], !P3 ;  /* 0x78004000729f7fae */ /* 0x000fe2000d92187c */
[----:B-1----:R-:W-:Y:S01]  /*1df50*/  VIADD R239, R239, 0xffffff7b ;  /* 0xffffff7befef7836 */ /* 0x002fe20000000000 */
[----:B------:R-:W1:Y:S01]  /*1df60*/  LDC R242, c[0x0][0x230] ;  /* 0x00008c00fff27b82 */ /* 0x000e620000000800 */
[C---:B------:R-:W-:Y:S01]  /*1df70*/  IMAD.WIDE R20, R52.reuse, 0x4, R234 ;  /* 0x0000000434147825 */ /* 0x040fe200078e02ea */
[----:B------:R4:W-:Y:S03]  /*1df80*/  STL.64 [R1+0x2120], R36 ;  /* 0x0021202401007387 */ /* 0x0009e60000100a00 */
[----:B------:R-:W-:Y:S01]  /*1df90*/  IMAD.WIDE R6, R52, 0x4, R218 ;  /* 0x0000000434067825 */ /* 0x000fe200078e02da */
[----:B------:R4:W-:Y:S04]  /*1dfa0*/  STL.64 [R1+0x2128], R20 ;  /* 0x0021281401007387 */ /* 0x0009e80000100a00 */
[----:B------:R4:W-:Y:S04]  /*1dfb0*/  STL.64 [R1+0x2130], R6 ;  /* 0x0021300601007387 */ /* 0x0009e80000100a00 */
[----:B---3--:R-:W4:Y:S04]  /*1dfc0*/  LDL.LU.64 R130, [R1+0x1400] ;  /* 0x0014000001827983 */ /* 0x008f280000300a00 */
[----:B------:R-:W3:Y:S01]  /*1dfd0*/  LDL.LU.64 R66, [R1+0x13f8] ;  /* 0x0013f80001427983 */ /* 0x000ee20000300a00 */
[----:B------:R-:W-:Y:S01]  /*1dfe0*/  ISETP.GE.U32.AND P4, PT, R238, 0x7ffffe9e, PT ;  /* 0x7ffffe9eee00780c */ /* 0x000fe20003f86070 */
[----:B------:R-:W-:-:S02]  /*1dff0*/  VIADD R238, R241, 0xffffff1c ;  /* 0xffffff1cf1ee7836 */ /* 0x000fc40000000000 */
[----:B------:R-:W-:Y:S01]  /*1e000*/  LDGSTS.E [R159+0x7c004], desc[UR60][R100.64], !P3 ;  /* 0x7c004000649f7fae */ /* 0x000fe2000d92187c */
[----:B------:R-:W-:Y:S01]  /*1e010*/  ISETP.GE.U32.AND P2, PT, R239, 0x7ffffefc, PT ;  /* 0x7ffffefcef00780c */ /* 0x000fe20003f46070 */
[----:B------:R-:W1:Y:S01]  /*1e020*/  LDC R241, c[0x0][0x230] ;  /* 0x00008c00fff17b82 */ /* 0x000e620000000800 */
[----:B------:R-:W-:Y:S01]  /*1e030*/  ISETP.GE.U32.AND P5, PT, R238, 0x7ffffe9d, PT ;  /* 0x7ffffe9dee00780c */ /* 0x000fe20003fa6070 */
[----:B------:R-:W3:Y:S04]  /*1e040*/  LDL.LU.64 R202, [R1+0x13f0] ;  /* 0x0013f00001ca7983 */ /* 0x000ee80000300a00 */
[----:B------:R-:W3:Y:S04]  /*1e050*/  LDL.LU.64 R186, [R1+0x13e8] ;  /* 0x0013e80001ba7983 */ /* 0x000ee80000300a00 */
[----:B------:R-:W-:Y:S04]  /*1e060*/  LDGSTS.E [R159+0x70008], desc[UR60][R98.64], !P4 ;  /* 0x70008000629f7fae */ /* 0x000fe8000e12187c */
[----:B------:R-:W-:Y:S04]  /*1e070*/  LDGSTS.E [R159+0x74008], desc[UR60][R84.64], !P4 ;  /* 0x74008000549f7fae */ /* 0x000fe8000e12187c */
[----:B------:R-:W-:Y:S04]  /*1e080*/  LDGSTS.E [R159+0x78008], desc[UR60][R82.64], !P4 ;  /* 0x78008000529f7fae */ /* 0x000fe8000e12187c */
[----:B------:R4:W-:Y:S04]  /*1e090*/  LDGSTS.E [R159+0x7c008], desc[UR60][R68.64], !P4 ;  /* 0x7c008000449f7fae */ /* 0x0009e8000e12187c */
[----:B------:R-:W-:Y:S04]  /*1e0a0*/  LDGSTS.E [R159+0x7000c], desc[UR60][R50.64], !P5 ;  /* 0x7000c000329f7fae */ /* 0x000fe8000e92187c */
[----:B------:R3:W-:Y:S01]  /*1e0b0*/  LDGSTS.E [R159+0x7400c], desc[UR60][R36.64], !P5 ;  /* 0x7400c000249f7fae */ /* 0x0007e2000e92187c */
[----:B------:R-:W-:-:S03]  /*1e0c0*/  VIADD R238, R240, 0xffffff7a ;  /* 0xffffff7af0ee7836 */ /* 0x000fc60000000000 */
[----:B------:R1:W-:Y:S04]  /*1e0d0*/  LDGSTS.E [R159+0x7800c], desc[UR60][R20.64], !P5 ;  /* 0x7800c000149f7fae */ /* 0x0003e8000e92187c */
[----:B------:R-:W3:Y:S04]  /*1e0e0*/  LDL.LU.64 R50, [R1+0x13e0] ;  /* 0x0013e00001327983 */ /* 0x000ee80000300a00 */
[----:B------:R-:W3:Y:S04]  /*1e0f0*/  LDL.LU.64 R98, [R1+0x13d8] ;  /* 0x0013d80001627983 */ /* 0x000ee80000300a00 */
[----:B------:R-:W3:Y:S04]  /*1e100*/  LDL.LU.64 R170, [R1+0x13d0] ;  /* 0x0013d00001aa7983 */ /* 0x000ee80000300a00 */
[----:B--2---:R-:W2:Y:S04]  /*1e110*/  LDL.LU.64 R82, [R1+0x13c8] ;  /* 0x0013c80001527983 */ /* 0x004ea80000300a00 */
[----:B------:R1:W-:Y:S01]  /*1e120*/  LDGSTS.E [R159+0x7c00c], desc[UR60][R6.64], !P5 ;  /* 0x7c00c000069f7fae */ /* 0x0003e2000e92187c */
[----:B----4-:R-:W-:-:S04]  /*1e130*/  IMAD.WIDE R68, R52, 0x4, R130 ;  /* 0x0000000434447825 */ /* 0x010fc800078e0282 */
[----:B---3--:R-:W-:Y:S01]  /*1e140*/  IMAD.WIDE R36, R52, 0x4, R66 ;  /* 0x0000000434247825 */ /* 0x008fe200078e0242 */
[----:B------:R-:W-:Y:S01]  /*1e150*/  ISETP.GE.U32.AND P3, PT, R238, 0x7ffffefb, PT ;  /* 0x7ffffefbee00780c */ /* 0x000fe20003f66070 */
[----:B------:R-:W3:Y:S04]  /*1e160*/  LDL.LU.64 R66, [R1+0x13c0] ;  /* 0x0013c00001427983 */ /* 0x000ee80000300a00 */
[----:B------:R-:W4:Y:S04]  /*1e170*/  LDL.LU.64 R114, [R1+0x13b8] ;  /* 0x0013b80001727983 */ /* 0x000f280000300a00 */
[----:B------:R-:W-:Y:S04]  /*1e180*/  STL.64 [R1+0x10c8], R68 ;  /* 0x0010c84401007387 */ /* 0x000fe80000100a00 */
[----:B------:R-:W4:Y:S01]  /*1e190*/  LDL.LU.64 R146, [R1+0x13b0] ;  /* 0x0013b00001927983 */ /* 0x000f220000300a00 */
[----:B-1----:R-:W-:-:S03]  /*1e1a0*/  IMAD.WIDE R20, R52, 0x4, R202 ;  /* 0x0000000434147825 */ /* 0x002fc600078e02ca */
[----:B------:R1:W-:Y:S01]  /*1e1b0*/  STL.64 [R1+0x10d0], R36 ;  /* 0x0010d02401007387 */ /* 0x0003e20000100a00 */
[----:B------:R-:W-:-:S03]  /*1e1c0*/  IMAD.WIDE R6, R52, 0x4, R186 ;  /* 0x0000000434067825 */ /* 0x000fc600078e02ba */
[----:B------:R-:W4:Y:S04]  /*1e1d0*/  LDL.LU.64 R130, [R1+0x13a8] ;  /* 0x0013a80001827983 */ /* 0x000f280000300a00 */
[----:B------:R-:W-:Y:S04]  /*1e1e0*/  LDGSTS.E [R246+0x40000], desc[UR60][R68.64], !P2 ;  /* 0x4000000044f67fae */ /* 0x000fe8000d12187c */
[----:B------:R1:W-:Y:S04]  /*1e1f0*/  STL.64 [R1+0x10d8], R20 ;  /* 0x0010d81401007387 */ /* 0x0003e80000100a00 */
[----:B------:R1:W-:Y:S04]  /*1e200*/  LDGSTS.E [R246+0x44000], desc[UR60][R36.64], !P2 ;  /* 0x4400000024f67fae */ /* 0x0003e8000d12187c */
[----:B------:R2:W-:Y:S04]  /*1e210*/  STL.64 [R1+0x10e0], R6 ;  /* 0x0010e00601007387 */ /* 0x0005e80000100a00 */
[----:B------:R2:W-:Y:S01]  /*1e220*/  LDGSTS.E [R246+0x48000], desc[UR60][R20.64], !P2 ;  /* 0x4800000014f67fae */ /* 0x0005e2000d12187c */
[----:B------:R-:W-:-:S03]  /*1e230*/  IMAD.WIDE R50, R52, 0x4, R50 ;  /* 0x0000000434327825 */ /* 0x000fc600078e0232 */
[----:B------:R-:W4:Y:S01]  /*1e240*/  LDL.LU.64 R218, [R1+0x13a0] ;  /* 0x0013a00001da7983 */ /* 0x000f220000300a00 */
[----:B-1----:R-:W-:-:S03]  /*1e250*/  IMAD.WIDE R36, R52, 0x4, R98 ;  /* 0x0000000434247825 */ /* 0x002fc600078e0262 */
[----:B------:R1:W-:Y:S04]  /*1e260*/  LDGSTS.E [R246+0x4c000], desc[UR60][R6.64], !P2 ;  /* 0x4c00000006f67fae */ /* 0x0003e8000d12187c */
[----:B------:R-:W4:Y:S01]  /*1e270*/  LDL.LU.64 R202, [R1+0x1398] ;  /* 0x0013980001ca7983 */ /* 0x000f220000300a00 */
[----:B--2---:R-:W-:-:S03]  /*1e280*/  IMAD.WIDE R20, R52, 0x4, R170 ;  /* 0x0000000434147825 */ /* 0x004fc600078e02aa */
[----:B------:R2:W-:Y:S01]  /*1e290*/  STL.64 [R1+0x10e8], R50 ;  /* 0x0010e83201007387 */ /* 0x0005e20000100a00 */
[----:B-1----:R-:W-:-:S03]  /*1e2a0*/  IMAD.WIDE R6, R52, 0x4, R82 ;  /* 0x0000000434067825 */ /* 0x002fc600078e0252 */
[----:B------:R-:W4:Y:S04]  /*1e2b0*/  LDL.LU.64 R186, [R1+0x1390] ;  /* 0x0013900001ba7983 */ /* 0x000f280000300a00 */
[----:B------:R4:W-:Y:S04]  /*1e2c0*/  STL.64 [R1+0x10f0], R36 ;  /* 0x0010f02401007387 */ /* 0x0009e80000100a00 */
[----:B------:R-:W4:Y:S04]  /*1e2d0*/  LDL.LU.64 R98, [R1+0x1388] ;  /* 0x0013880001627983 */ /* 0x000f280000300a00 */
[----:B------:R1:W-:Y:S04]  /*1e2e0*/  STL.64 [R1+0x10f8], R20 ;  /* 0x0010f81401007387 */ /* 0x0003e80000100a00 */
[----:B------:R1:W-:Y:S04]  /*1e2f0*/  STL.64 [R1+0x1100], R6 ;  /* 0x0011000601007387 */ /* 0x0003e80000100a00 */
[----:B------:R-:W4:Y:S04]  /*1e300*/  LDL.LU.64 R170, [R1+0x1080] ;  /* 0x0010800001aa7983 */ /* 0x000f280000300a00 */
[----:B------:R-:W-:Y:S04]  /*1e310*/  LDGSTS.E [R246+0x40004], desc[UR60][R50.64], !P3 ;  /* 0x4000400032f67fae */ /* 0x000fe8000d92187c */
[----:B------:R-:W4:Y:S04]  /*1e320*/  LDL.LU.64 R82, [R1+0x1078] ;  /* 0x0010780001527983 */ /* 0x000f280000300a00 */
[----:B------:R4:W-:Y:S04]  /*1e330*/  LDGSTS.E [R246+0x44004], desc[UR60][R36.64], !P3 ;  /* 0x4400400024f67fae */ /* 0x0009e8000d92187c */
[----:B--2---:R-:W2:Y:S04]  /*1e340*/  LDL.LU.64 R50, [R1+0x1070] ;  /* 0x0010700001327983 */ /* 0x004ea80000300a00 */
[----:B------:R1:W-:Y:S01]  /*1e350*/  LDGSTS.E [R246+0x48004], desc[UR60][R20.64], !P3 ;  /* 0x4800400014f67fae */ /* 0x0003e2000d92187c */
[----:B------:R-:W-:Y:S01]  /*1e360*/  IADD3 R240, R242, -0x87, RZ ;  /* 0xffffff79f2f07810 */ /* 0x000fe20007ffe0ff */
[----:B------:R-:W-:Y:S01]  /*1e370*/  VIADD R239, R243, 0xffffff78 ;  /* 0xffffff78f3ef7836 */ /* 0x000fe20000000000 */
[----:B------:R-:W2:Y:S01]  /*1e380*/  LDC R242, c[0x0][0x230] ;  /* 0x00008c00fff27b82 */ /* 0x000ea20000000800 */
[----:B------:R1:W-:Y:S01]  /*1e390*/  LDGSTS.E [R246+0x4c004], desc[UR60][R6.64], !P3 ;  /* 0x4c00400006f67fae */ /* 0x0003e2000d92187c */
[----:B---3--:R-:W-:-:S04]  /*1e3a0*/  IMAD.WIDE R66, R52, 0x4, R66 ;  /* 0x0000000434427825 */ /* 0x008fc800078e0242 */
[C---:B----4-:R-:W-:Y:S01]  /*1e3b0*/  IMAD.WIDE R36, R52.reuse, 0x4, R114 ;  /* 0x0000000434247825 */ /* 0x050fe200078e0272 */
[----:B------:R3:W-:Y:S03]  /*1e3c0*/  STL.64 [R1+0x13c0], R66 ;  /* 0x0013c04201007387 */ /* 0x0007e60000100a00 */
[----:B-1----:R-:W-:Y:S01]  /*1e3d0*/  IMAD.WIDE R20, R52, 0x4, R146 ;  /* 0x0000000434147825 */ /* 0x002fe200078e0292 */
[----:B------:R1:W-:Y:S01]  /*1e3e0*/  STL.64 [R1+0x13b8], R36 ;  /* 0x0013b82401007387 */ /* 0x0003e20000100a00 */
[----:B------:R-:W-:Y:S01]  /*1e3f0*/  ISETP.GE.U32.AND P4, PT, R240, 0x7ffffefa, PT ;  /* 0x7ffffefaf000780c */ /* 0x000fe20003f86070 */
[----:B------:R-:W4:Y:S02]  /*1e400*/  LDC R243, c[0x0][0x230] ;  /* 0x00008c00fff37b82 */ /* 0x000f240000000800 */
[----:B------:R1:W-:Y:S04]  /*1e410*/  STL.64 [R1+0x13b0], R20 ;  /* 0x0013b01401007387 */ /* 0x0003e80000100a00 */
[----:B------:R-:W4:Y:S01]  /*1e420*/  LDL.LU.64 R114, [R1+0x1068] ;  /* 0x0010680001727983 */ /* 0x000f220000300a00 */
[----:B------:R-:W-:Y:S01]  /*1e430*/  ISETP.GE.U32.AND P5, PT, R239, 0x7ffffef9, PT ;  /* 0x7ffffef9ef00780c */ /* 0x000fe20003fa6070 */
[----:B------:R-:W-:Y:S01]  /*1e440*/  IMAD.WIDE R6, R52, 0x4, R130 ;  /* 0x0000000434067825 */ /* 0x000fe200078e0282 */
[----:B------:R-:W4:Y:S03]  /*1e450*/  LDC R240, c[0x0][0x230] ;  /* 0x00008c00fff07b82 */ /* 0x000f260000000800 */
[----:B------:R-:W-:Y:S04]  /*1e460*/  LDGSTS.E [R246+0x40008], desc[UR60][R66.64], !P4 ;  /* 0x4000800042f67fae */ /* 0x000fe8000e12187c */
[----:B------:R1:W-:Y:S01]  /*1e470*/  STL.64 [R1+0x13a8], R6 ;  /* 0x0013a80601007387 */ /* 0x0003e20000100a00 */
[----:B------:R-:W-:Y:S01]  /*1e480*/  VIADD R238, R244, 0xffffff5b ;  /* 0xffffff5bf4ee7836 */ /* 0x000fe20000000000 */
[----:B------:R-:W4:Y:S02]  /*1e490*/  LDC R239, c[0x0][0x230] ;  /* 0x00008c00ffef7b82 */ /* 0x000f240000000800 */
[----:B------:R1:W-:Y:S04]  /*1e4a0*/  LDGSTS.E [R246+0x44008], desc[UR60][R36.64], !P4 ;  /* 0x4400800024f67fae */ /* 0x0003e8000e12187c */
[----:B---3--:R-:W3:Y:S01]  /*1e4b0*/  LDL.LU.64 R66, [R1+0x1060] ;  /* 0x0010600001427983 */ /* 0x008ee20000300a00 */
[----:B------:R-:W-:-:S02]  /*1e4c0*/  VIADD R159, R245, 0xffffff5a ;  /* 0xffffff5af59f7836 */ /* 0x000fc40000000000 */
[----:B------:R-:W-:Y:S01]  /*1e4d0*/  IMAD.WIDE R68, R52, 0x4, R218 ;  /* 0x0000000434447825 */ /* 0x000fe200078e02da */
[----:B------:R-:W3:Y:S01]  /*1e4e0*/  LDL.LU.64 R146, [R1+0x1058] ;  /* 0x0010580001927983 */ /* 0x000ee20000300a00 */
[----:B------:R-:W-:Y:S01]  /*1e4f0*/  ISETP.GE.U32.AND P6, PT, R238, 0x7ffffedc, PT ;  /* 0x7ffffedcee00780c */ /* 0x000fe20003fc6070 */
[----:B------:R-:W3:Y:S02]  /*1e500*/  LDC R244, c[0x0][0x230] ;  /* 0x00008c00fff47b82 */ /* 0x000ee40000000800 */
[----:B------:R1:W-:Y:S02]  /*1e510*/  LDGSTS.E [R246+0x48008], desc[UR60][R20.64], !P4 ;  /* 0x4800800014f67fae */ /* 0x0003e4000e12187c */
[C---:B-1----:R-:W-:Y:S02]  /*1e520*/  IMAD.WIDE R36, R52.reuse, 0x4, R202 ;  /* 0x0000000434247825 */ /* 0x042fe400078e02ca */
[----:B------:R1:W-:Y:S01]  /*1e530*/  LDGSTS.E [R246+0x4c008], desc[UR60][R6.64], !P4 ;  /* 0x4c00800006f67fae */ /* 0x0003e2000e12187c */
[----:B------:R-:W-:Y:S01]  /*1e540*/  ISETP.GE.U32.AND P1, PT, R159, 0x7ffffedb, PT ;  /* 0x7ffffedb9f00780c */ /* 0x000fe20003f26070 */
[----:B------:R-:W3:Y:S02]  /*1e550*/  LDC R238, c[0x0][0x230] ;  /* 0x00008c00ffee7b82 */ /* 0x000ee40000000800 */
[----:B------:R-:W3:Y:S01]  /*1e560*/  LDL.LU.64 R130, [R1+0x1050] ;  /* 0x0010500001827983 */ /* 0x000ee20000300a00 */
[----:B------:R-:W-:-:S03]  /*1e570*/  IMAD.WIDE R20, R52, 0x4, R186 ;  /* 0x0000000434147825 */ /* 0x000fc600078e02ba */
[----:B------:R1:W-:Y:S02]  /*1e580*/  STL.64 [R1+0x13a0], R68 ;  /* 0x0013a04401007387 */ /* 0x0003e40000100a00 */
[----:B------:R-:W3:Y:S02]  /*1e590*/  LDC R245, c[0x0][0x230] ;  /* 0x00008c00fff57b82 */ /* 0x000ee40000000800 */
[----:B------:R1:W-:Y:S02]  /*1e5a0*/  LDGSTS.E [R246+0x4000c], desc[UR60][R68.64], !P5 ;  /* 0x4000c00044f67fae */ /* 0x0003e4000e92187c */
[C---:B-1----:R-:W-:Y:S02]  /*1e5b0*/  IMAD.WIDE R6, R52.reuse, 0x4, R98 ;  /* 0x0000000434067825 */ /* 0x042fe400078e0262 */
[----:B------:R1:W-:Y:S04]  /*1e5c0*/  LDGSTS.E [R246+0x4400c], desc[UR60][R36.64], !P5 ;  /* 0x4400c00024f67fae */ /* 0x0003e8000e92187c */
[----:B------:R-:W3:Y:S04]  /*1e5d0*/  LDL.LU.64 R98, [R1+0x1048] ;  /* 0x0010480001627983 */ /* 0x000ee80000300a00 */
[----:B------:R1:W-:Y:S01]  /*1e5e0*/  STL.64 [R1+0x1398], R36 ;  /* 0x0013982401007387 */ /* 0x0003e20000100a00 */
[----:B------:R-:W-:-:S03]  /*1e5f0*/  IMAD.WIDE R68, R52, 0x4, R170 ;  /* 0x0000000434447825 */ /* 0x000fc600078e02aa */
[----:B------:R2:W-:Y:S04]  /*1e600*/  STL.64 [R1+0x1390], R20 ;  /* 0x0013901401007387 */ /* 0x0005e80000100a00 */
[----:B------:R2:W-:Y:S01]  /*1e610*/  LDGSTS.E [R246+0x4800c], desc[UR60][R20.64], !P5 ;  /* 0x4800c00014f67fae */ /* 0x0005e2000e92187c */
[----:B-1----:R-:W-:-:S03]  /*1e620*/  IMAD.WIDE R36, R52, 0x4, R82 ;  /* 0x0000000434247825 */ /* 0x002fc600078e0252 */
[----:B------:R4:W-:Y:S04]  /*1e630*/  STL.64 [R1+0x1388], R6 ;  /* 0x0013880601007387 */ /* 0x0009e80000100a00 */
[----:B------:R4:W-:Y:S01]  /*1e640*/  LDGSTS.E [R246+0x4c00c], desc[UR60][R6.64], !P5 ;  /* 0x4c00c00006f67fae */ /* 0x0009e2000e92187c */
[----:B--2---:R-:W-:-:S03]  /*1e650*/  IMAD.WIDE R20, R52, 0x4, R50 ;  /* 0x0000000434147825 */ /* 0x004fc600078e0232 */
[----:B------:R-:W-:Y:S04]  /*1e660*/  LDGSTS.E [R246+0x50000], desc[UR60][R68.64], !P6 ;  /* 0x5000000044f67fae */ /* 0x000fe8000f12187c */
[----:B------:R-:W2:Y:S04]  /*1e670*/  LDL.LU.64 R50, [R1+0x1040] ;  /* 0x0010400001327983 */ /* 0x000ea80000300a00 */
[----:B------:R-:W-:Y:S04]  /*1e680*/  STL.64 [R1+0x1938], R68 ;  /* 0x0019384401007387 */ /* 0x000fe80000100a00 */
[----:B------:R-:W2:Y:S04]  /*1e690*/  LDL.LU.64 R234, [R1+0x1038] ;  /* 0x0010380001ea7983 */ /* 0x000ea80000300a00 */
[----:B------:R1:W-:Y:S04]  /*1e6a0*/  STL.64 [R1+0x1940], R36 ;  /* 0x0019402401007387 */ /* 0x0003e80000100a00 */
[----:B------:R-:W2:Y:S04]  /*1e6b0*/  LDL.LU.64 R170, [R1+0x1030] ;  /* 0x0010300001aa7983 */ /* 0x000ea80000300a00 */
[----:B------:R1:W-:Y:S04]  /*1e6c0*/  STL.64 [R1+0x1948], R20 ;  /* 0x0019481401007387 */ /* 0x0003e80000100a00 */
[----:B------:R-:W2:Y:S04]  /*1e6d0*/  LDL.LU.64 R82, [R1+0x1028] ;  /* 0x0010280001527983 */ /* 0x000ea80000300a00 */
[----:B------:R1:W-:Y:S01]  /*1e6e0*/  LDGSTS.E [R246+0x54000], desc[UR60][R36.64], !P6 ;  /* 0x5400000024f67fae */ /* 0x0003e2000f12187c */
[----:B------:R-:W-:-:S02]  /*1e6f0*/  VIADD R159, R53, 0xffffff59 ;  /* 0xffffff59359f7836 */ /* 0x000fc40000000000 */
[----:B------:R-:W2:Y:S01]  /*1e700*/  LDC R53, c[0x0][0x230] ;  /* 0x00008c00ff357b82 */ /* 0x000ea20000000800 */
[----:B------:R1:W-:Y:S01]  /*1e710*/  LDGSTS.E [R246+0x58000], desc[UR60][R20.64], !P6 ;  /* 0x5800000014f67fae */ /* 0x0003e2000f12187c */
[----:B----4-:R-:W-:-:S05]  /*1e720*/  IMAD.WIDE R6, R52, 0x4, R114 ;  /* 0x0000000434067825 */ /* 0x010fca00078e0272 */
[----:B------:R4:W-:Y:S04]  /*1e730*/  STL.64 [R1+0x1950], R6 ;  /* 0x0019500601007387 */ /* 0x0009e80000100a00 */
[----:B------:R-:W2:Y:S04]  /*1e740*/  LDL.LU.64 R114, [R1+0x1020] ;  /* 0x0010200001727983 */ /* 0x000ea80000300a00 */
[----:B------:R4:W-:Y:S01]  /*1e750*/  LDGSTS.E [R246+0x5c000], desc[UR60][R6.64], !P6 ;  /* 0x5c00000006f67fae */ /* 0x0009e2000f12187c */
[----:B---3--:R-:W-:-:S04]  /*1e760*/  IMAD.WIDE R66, R52, 0x4, R66 ;  /* 0x0000000434427825 */ /* 0x008fc800078e0242 */
[----:B-1----:R-:W-:Y:S01]  /*1e770*/  IMAD.WIDE R36, R52, 0x4, R146 ;  /* 0x0000000434247825 */ /* 0x002fe200078e0292 */
[----:B------:R1:W-:Y:S04]  /*1e780*/  STL.64 [R1+0x1958], R66 ;  /* 0x0019584201007387 */ /* 0x0003e80000100a00 */
[----:B------:R-:W3:Y:S01]  /*1e790*/  LDL.LU.64 R218, [R1+0x1018] ;  /* 0x0010180001da7983 */ /* 0x000ee20000300a00 */
[----:B------:R-:W-:-:S03]  /*1e7a0*/  ISETP.GE.U32.AND P2, PT, R159, 0x7ffffeda, PT ;  /* 0x7ffffeda9f00780c */ /* 0x000fc60003f46070 */
[----:B------:R2:W-:Y:S01]  /*1e7b0*/  STL.64 [R1+0x1960], R36 ;  /* 0x0019602401007387 */ /* 0x0005e20000100a00 */
[----:B------:R-:W-:-:S03]  /*1e7c0*/  IMAD.WIDE R20, R52, 0x4, R130 ;  /* 0x0000000434147825 */ /* 0x000fc600078e0282 */
[----:B------:R-:W3:Y:S04]  /*1e7d0*/  LDL.LU.64 R202, [R1+0x1010] ;  /* 0x0010100001ca7983 */ /* 0x000ee80000300a00 */
[----:B------:R2:W-:Y:S04]  /*1e7e0*/  STL.64 [R1+0x1968], R20 ;  /* 0x0019681401007387 */ /* 0x0005e80000100a00 */
[----:B------:R-:W3:Y:S04]  /*1e7f0*/  LDL.LU.64 R186, [R1+0x1008] ;  /* 0x0010080001ba7983 */ /* 0x000ee80000300a00 */
[----:B------:R-:W-:Y:S01]  /*1e800*/  LDGSTS.E [R246+0x50004], desc[UR60][R66.64], !P1 ;  /* 0x5000400042f67fae */ /* 0x000fe2000c92187c */
[----:B----4-:R-:W-:-:S03]  /*1e810*/  IMAD.WIDE R6, R52, 0x4, R98 ;  /* 0x0000000434067825 */ /* 0x010fc600078e0262 */
[----:B------:R4:W-:Y:S04]  /*1e820*/  LDGSTS.E [R246+0x54004], desc[UR60][R36.64], !P1 ;  /* 0x5400400024f67fae */ /* 0x0009e8000c92187c */
[----:B------:R4:W-:Y:S04]  /*1e830*/  STL.64 [R1+0x1970], R6 ;  /* 0x0019700601007387 */ /* 0x0009e80000100a00 */
[----:B-1----:R-:W3:Y:S04]  /*1e840*/  LDL.LU.64 R66, [R1+0xd00] ;  /* 0x000d000001427983 */ /* 0x002ee80000300a00 */
[----:B------:R-:W3:Y:S04]  /*1e850*/  LDL.LU.64 R146, [R1+0xcf8] ;  /* 0x000cf80001927983 */ /* 0x000ee80000300a00 */
[----:B------:R-:W3:Y:S04]  /*1e860*/  LDL.LU.64 R130, [R1+0xcf0] ;  /* 0x000cf00001827983 */ /* 0x000ee80000300a00 */
[----:B------:R1:W-:Y:S04]  /*1e870*/  LDGSTS.E [R246+0x58004], desc[UR60][R20.64], !P1 ;  /* 0x5800400014f67fae */ /* 0x0003e8000c92187c */
[----:B------:R-:W3:Y:S01]  /*1e880*/  LDL.LU.64 R98, [R1+0xce8] ;  /* 0x000ce80001627983 */ /* 0x000ee20000300a00 */
[----:B--2---:R-:W-:-:S03]  /*1e890*/  IMAD.WIDE R50, R52, 0x4, R50 ;  /* 0x0000000434327825 */ /* 0x004fc600078e0232 */
[----:B------:R2:W-:Y:S01]  /*1e8a0*/  LDGSTS.E [R246+0x5c004], desc[UR60][R6.64], !P1 ;  /* 0x5c00400006f67fae */ /* 0x0005e2000c92187c */
[----:B----4-:R-:W-:-:S03]  /*1e8b0*/  IMAD.WIDE R36, R52, 0x4, R234 ;  /* 0x0000000434247825 */ /* 0x010fc600078e02ea */
[----:B------:R4:W-:Y:S01]  /*1e8c0*/  STL.64 [R1+0x1978], R50 ;  /* 0x0019783201007387 */ /* 0x0009e20000100a00 */
[----:B-1----:R-:W-:-:S03]  /*1e8d0*/  IMAD.WIDE R20, R52, 0x4, R170 ;  /* 0x0000000434147825 */ /* 0x002fc600078e02aa */
[----:B------:R3:W-:Y:S01]  /*1e8e0*/  STL.64 [R1+0x1980], R36 ;  /* 0x0019802401007387 */ /* 0x0007e20000100a00 */
[----:B--2---:R-:W-:-:S03]  /*1e8f0*/  IMAD.WIDE R6, R52, 0x4, R82 ;  /* 0x0000000434067825 */ /* 0x004fc600078e0252 */
[----:B------:R1:W-:Y:S04]  /*1e900*/  STL.64 [R1+0x1988], R20 ;  /* 0x0019881401007387 */ /* 0x0003e80000100a00 */
[----:B------:R-:W-:Y:S04]  /*1e910*/  LDGSTS.E [R246+0x50008], desc[UR60][R50.64], !P2 ;  /* 0x5000800032f67fae */ /* 0x000fe8000d12187c */
[----:B------:R2:W-:Y:S01]  /*1e920*/  STL.64 [R1+0x1990], R6 ;  /* 0x0019900601007387 */ /* 0x0005e20000100a00 */
[----:B------:R-:W-:-:S03]  /*1e930*/  IMAD.WIDE R68, R52, 0x4, R114 ;  /* 0x0000000434447825 */ /* 0x000fc600078e0272 */
[----:B----4-:R-:W4:Y:S04]  /*1e940*/  LDL.LU.64 R50, [R1+0xce0] ;  /* 0x000ce00001327983 */ /* 0x010f280000300a00 */
[----:B------:R-:W4:Y:S04]  /*1e950*/  LDL.LU.64 R170, [R1+0xcd8] ;  /* 0x000cd80001aa7983 */ /* 0x000f280000300a00 */
[----:B------:R-:W4:Y:S04]  /*1e960*/  LDL.LU.64 R82, [R1+0xcd0] ;  /* 0x000cd00001527983 */ /* 0x000f280000300a00 */
[----:B------:R-:W4:Y:S01]  /*1e970*/  LDL.LU.64 R114, [R1+0xcc8] ;  /* 0x000cc80001727983 */ /* 0x000f220000300a00 */
[----:B------:R-:W-:-:S02]  /*1e980*/  VIADD R159, R241, 0xffffff58 ;  /* 0xffffff58f19f7836 */ /* 0x000fc40000000000 */
[----:B------:R-:W4:Y:S01]  /*1e990*/  LDC R241, c[0x0][0x230] ;  /* 0x00008c00fff17b82 */ /* 0x000f220000000800 */
[----:B------:R3:W-:Y:S02]  /*1e9a0*/  LDGSTS.E [R246+0x54008], desc[UR60][R36.64], !P2 ;  /* 0x5400800024f67fae */ /* 0x0007e4000d12187c */
[----:B------:R-:W-:Y:S02]  /*1e9b0*/  ISETP.GE.U32.AND P3, PT, R159, 0x7ffffed9, PT ;  /* 0x7ffffed99f00780c */ /* 0x000fe40003f66070 */
[----:B------:R-:W-:Y:S01]  /*1e9c0*/  IADD3 R159, R238, -0xc5, RZ ;  /* 0xffffff3bee9f7810 */ /* 0x000fe20007ffe0ff */
[----:B------:R1:W-:Y:S02]  /*1e9d0*/  LDGSTS.E [R246+0x58008], desc[UR60][R20.64], !P2 ;  /* 0x5800800014f67fae */ /* 0x0003e4000d12187c */
[----:B------:R-:W4:Y:S01]  /*1e9e0*/  LDC R238, c[0x0][0x230] ;  /* 0x00008c00ffee7b82 */ /* 0x000f220000000800 */
[----:B------:R-:W-:Y:S01]  /*1e9f0*/  ISETP.GE.U32.AND P4, PT, R159, 0x7ffffebc, PT ;  /* 0x7ffffebc9f00780c */ /* 0x000fe20003f86070 */
[----:B------:R2:W-:Y:S01]  /*1ea00*/  LDGSTS.E [R246+0x5c008], desc[UR60][R6.64], !P2 ;  /* 0x5c00800006f67fae */ /* 0x0005e2000d12187c */
[----:B---3--:R-:W-:-:S03]  /*1ea10*/  IMAD.WIDE R36, R52, 0x4, R218 ;  /* 0x0000000434247825 */ /* 0x008fc600078e02da */
[----:B------:R-:W-:Y:S01]  /*1ea20*/  STL.64 [R1+0x1998], R68 ;  /* 0x0019984401007387 */ /* 0x000fe20000100a00 */
[----:B-1----:R-:W-:-:S03]  /*1ea30*/  IMAD.WIDE R20, R52, 0x4, R202 ;  /* 0x0000000434147825 */ /* 0x002fc600078e02ca */
[----:B------:R-:W-:Y:S01]  /*1ea40*/  LDGSTS.E [R246+0x5000c], desc[UR60][R68.64], !P3 ;  /* 0x5000c00044f67fae */ /* 0x000fe2000d92187c */
[----:B--2---:R-:W-:-:S03]  /*1ea50*/  IMAD.WIDE R6, R52, 0x4, R186 ;  /* 0x0000000434067825 */ /* 0x004fc600078e02ba */
[----:B------:R1:W-:Y:S01]  /*1ea60*/  STL.64 [R1+0x19a0], R36 ;  /* 0x0019a02401007387 */ /* 0x0003e20000100a00 */
[----:B------:R-:W-:-:S03]  /*1ea70*/  VIADD R159, R242, 0xffffff3a ;  /* 0xffffff3af29f7836 */ /* 0x000fc60000000000 */
[----:B------:R1:W-:Y:S01]  /*1ea80*/  LDGSTS.E [R246+0x5400c], desc[UR60][R36.64], !P3 ;  /* 0x5400c00024f67fae */ /* 0x0003e2000d92187c */
[----:B------:R-:W2:Y:S03]  /*1ea90*/  LDC R242, c[0x0][0x230] ;  /* 0x00008c00fff27b82 */ /* 0x000ea60000000800 */
[----:B------:R3:W-:Y:S04]  /*1eaa0*/  STL.64 [R1+0x19a8], R20 ;  /* 0x0019a81401007387 */ /* 0x0007e80000100a00 */
[----:B------:R3:W-:Y:S01]  /*1eab0*/  LDGSTS.E [R246+0x5800c], desc[UR60][R20.64], !P3 ;  /* 0x5800c00014f67fae */ /* 0x0007e2000d92187c */
[----:B------:R-:W-:-:S03]  /*1eac0*/  IMAD.WIDE R66, R52, 0x4, R66 ;  /* 0x0000000434427825 */ /* 0x000fc600078e0242 */
[----:B------:R3:W-:Y:S01]  /*1ead0*/  STL.64 [R1+0x19b0], R6 ;  /* 0x0019b00601007387 */ /* 0x0007e20000100a00 */
[----:B-1----:R-:W-:-:S03]  /*1eae0*/  IMAD.WIDE R36, R52, 0x4, R146 ;  /* 0x0000000434247825 */ /* 0x002fc600078e0292 */
[----:B------:R1:W-:Y:S01]  /*1eaf0*/  LDGSTS.E [R246+0x5c00c], desc[UR60][R6.64], !P3 ;  /* 0x5c00c00006f67fae */ /* 0x0003e2000d92187c */
[----:B------:R-:W-:Y:S01]  /*1eb00*/  ISETP.GE.U32.AND P5, PT, R159, 0x7ffffebb, PT ;  /* 0x7ffffebb9f00780c */ /* 0x000fe20003fa6070 */
[C---:B---3--:R-:W-:Y:S02]  /*1eb10*/  IMAD.WIDE R20, R52.reuse, 0x4, R130 ;  /* 0x0000000434147825 */ /* 0x048fe400078e0282 */
[----:B------:R3:W-:Y:S04]  /*1eb20*/  STL.64 [R1+0x1d38], R66 ;  /* 0x001d384201007387 */ /* 0x0007e80000100a00 */
[----:B------:R-:W2:Y:S01]  /*1eb30*/  LDL.LU.64 R146, [R1+0xcc0] ;  /* 0x000cc00001927983 */ /* 0x000ea20000300a00 */
[----:B-1----:R-:W-:-:S03]  /*1eb40*/  IMAD.WIDE R6, R52, 0x4, R98 ;  /* 0x0000000434067825 */ /* 0x002fc600078e0262 */
[----:B------:R1:W-:Y:S04]  /*1eb50*/  STL.64 [R1+0x1d40], R36 ;  /* 0x001d402401007387 */ /* 0x0003e80000100a00 */
[----:B------:R1:W-:Y:S04]  /*1eb60*/  STL.64 [R1+0x1d48], R20 ;  /* 0x001d481401007387 */ /* 0x0003e80000100a00 */
[----:B------:R1:W-:Y:S04]  /*1eb70*/  STL.64 [R1+0x1d50], R6 ;  /* 0x001d500601007387 */ /* 0x0003e80000100a00 */
[----:B------:R-:W2:Y:S04]  /*1eb80*/  LDL.LU.64 R130, [R1+0xca0] ;  /* 0x000ca00001827983 */ /* 0x000ea80000300a00 */
[----:B------:R-:W-:Y:S04]  /*1eb90*/  LDGSTS.E [R246+0x60000], desc[UR60][R66.64], !P4 ;  /* 0x6000000042f67fae */ /* 0x000fe8000e12187c */
[----:B------:R1:W-:Y:S04]  /*1eba0*/  LDGSTS.E [R246+0x64000], desc[UR60][R36.64], !P4 ;  /* 0x6400000024f67fae */ /* 0x0003e8000e12187c */
[----:B------:R1:W-:Y:S04]  /*1ebb0*/  LDGSTS.E [R246+0x68000], desc[UR60][R20.64], !P4 ;  /* 0x6800000014f67fae */ /* 0x0003e8000e12187c */
[----:B------:R-:W2:Y:S04]  /*1ebc0*/  LDL.LU.64 R98, [R1+0x980] ;  /* 0x0009800001627983 */ /* 0x000ea80000300a00 */
[----:B------:R1:W-:Y:S04]  /*1ebd0*/  LDGSTS.E [R246+0x6c000], desc[UR60][R6.64], !P4 ;  /* 0x6c00000006f67fae */ /* 0x0003e8000e12187c */
[----:B---3--:R-:W3:Y:S01]  /*1ebe0*/  LDL.LU.64 R66, [R1+0x960] ;  /* 0x0009600001427983 */ /* 0x008ee20000300a00 */
[----:B----4-:R-:W-:-:S04]  /*1ebf0*/  IMAD.WIDE R50, R52, 0x4, R50 ;  /* 0x0000000434327825 */ /* 0x010fc800078e0232 */
[C---:B-1----:R-:W-:Y:S01]  /*1ec00*/  IMAD.WIDE R36, R52.reuse, 0x4, R170 ;  /* 0x0000000434247825 */ /* 0x042fe200078e02aa */
[----:B------:R1:W-:Y:S03]  /*1ec10*/  LDGSTS.E [R246+0x60004], desc[UR60][R50.64], !P5 ;  /* 0x6000400032f67fae */ /* 0x0003e6000e92187c */
[C---:B------:R-:W-:Y:S01]  /*1ec20*/  IMAD.WIDE R20, R52.reuse, 0x4, R82 ;  /* 0x0000000434147825 */ /* 0x040fe200078e0252 */
        /* <DEDUP_REMOVED lines=16> */
[----:B--2---:R-:W-:-:S03]  /*1ed30*/  IMAD.WIDE R204, R52, 0x4, R146 ;  /* 0x0000000434cc7825 */ /* 0x004fc600078e0292 */
[----:B------:R-:W2:Y:S04]  /*1ed40*/  LDL.LU.64 R146, [R1+0x978] ;  /* 0x0009780001927983 */ /* 0x000ea80000300a00 */
[----:B------:R-:W2:Y:S01]  /*1ed50*/  LDL.LU.64 R100, [R1+0x970] ;  /* 0x0009700001647983 */ /* 0x000ea20000300a00 */
[----:B------:R-:W-:-:S03]  /*1ed60*/  IMAD.WIDE R172, R52, 0x4, R130 ;  /* 0x0000000434ac7825 */ /* 0x000fc600078e0282 */
[----:B------:R-:W2:Y:S04]  /*1ed70*/  LDL.LU.64 R130, [R1+0x968] ;  /* 0x0009680001827983 */ /* 0x000ea80000300a00 */
[----:B------:R-:W2:Y:S04]  /*1ed80*/  LDL.LU.64 R84, [R1+0x958] ;  /* 0x0009580001547983 */ /* 0x000ea80000300a00 */
[----:B------:R-:W-:Y:S04]  /*1ed90*/  STL.64 [R1+0x1d78], R204 ;  /* 0x001d78cc01007387 */ /* 0x000fe80000100a00 */
[----:B------:R-:W2:Y:S01]  /*1eda0*/  LDL.LU.64 R114, [R1+0x950] ;  /* 0x0009500001727983 */ /* 0x000ea20000300a00 */
[----:B------:R-:W-:-:S03]  /*1edb0*/  IMAD.WIDE R148, R52, 0x4, R98 ;  /* 0x0000000434947825 */ /* 0x000fc600078e0262 */
[----:B------:R-:W2:Y:S04]  /*1edc0*/  LDL.LU.64 R68, [R1+0x948] ;  /* 0x0009480001447983 */ /* 0x000ea80000300a00 */
[----:B------:R-:W-:Y:S01]  /*1edd0*/  STL.64 [R1+0x1d98], R172 ;  /* 0x001d98ac01007387 */ /* 0x000fe20000100a00 */
[----:B---3--:R-:W-:-:S03]  /*1ede0*/  IMAD.WIDE R66, R52, 0x4, R66 ;  /* 0x0000000434427825 */ /* 0x008fc600078e0242 */
[----:B------:R-:W3:Y:S01]  /*1edf0*/  LDL.LU.64 R36, [R1+0x938] ;  /* 0x0009380001247983 */ /* 0x000ee20000300a00 */
        /* <DEDUP_REMOVED lines=10> */
[C---:B------:R-:W-:Y:S01]  /*1eea0*/  IMAD.WIDE R202, R52.reuse, 0x4, R202 ;  /* 0x0000000434ca7825 */ /* 0x040fe200078e02ca */
[----:B------:R-:W-:Y:S01]  /*1eeb0*/  STL.64 [R1+0x2178], R98 ;  /* 0x0021786201007387 */ /* 0x000fe20000100a00 */
[----:B------:R-:W1:Y:S01]  /*1eec0*/  LDC R240, c[0x0][0x230] ;  /* 0x00008c00fff07b82 */ /* 0x000e620000000800 */
[----:B------:R-:W-:Y:S01]  /*1eed0*/  ISETP.GE.U32.AND P6, PT, R159, 0x7ffffeba, PT ;  /* 0x7ffffeba9f00780c */ /* 0x000fe20003fc6070 */
[----:B------:R-:W-:Y:S02]  /*1eee0*/  VIADD R159, R239, 0xffffff38 ;  /* 0xffffff38ef9f7836 */ /* 0x000fe40000000000 */
[----:B------:R-:W-:-:S03]  /*1eef0*/  IMAD.WIDE R50, R52, 0x4, R50 ;  /* 0x0000000434327825 */ /* 0x000fc600078e0232 */
[----:B------:R-:W-:Y:S01]  /*1ef00*/  ISETP.GE.U32.AND P1, PT, R159, 0x7ffffeb9, PT ;  /* 0x7ffffeb99f00780c */ /* 0x000fe20003f26070 */
[----:B------:R-:W-:Y:S02]  /*1ef10*/  VIADD R159, R238, 0xffffff1b ;  /* 0xffffff1bee9f7836 */ /* 0x000fe40000000000 */
[C---:B------:R-:W-:Y:S01]  /*1ef20*/  IMAD.WIDE R186, R52.reuse, 0x4, R186 ;  /* 0x0000000434ba7825 */ /* 0x040fe200078e02ba */
[----:B------:R-:W-:Y:S01]  /*1ef30*/  STL.64 [R1+0x1d80], R202 ;  /* 0x001d80ca01007387 */ /* 0x000fe20000100a00 */
[----:B------:R-:W1:Y:S02]  /*1ef40*/  LDC R238, c[0x0][0x230] ;  /* 0x00008c00ffee7b82 */ /* 0x000e640000000800 */
[C---:B------:R-:W-:Y:S01]  /*1ef50*/  IMAD.WIDE R170, R52.reuse, 0x4, R170 ;  /* 0x0000000434aa7825 */ /* 0x040fe200078e02aa */
[----:B------:R-:W-:Y:S01]  /*1ef60*/  ISETP.GE.U32.AND P2, PT, R159, 0x7ffffe9c, PT ;  /* 0x7ffffe9c9f00780c */ /* 0x000fe20003f46070 */
[----:B------:R-:W-:Y:S02]  /*1ef70*/  STL.64 [R1+0x2198], R50 ;  /* 0x0021983201007387 */ /* 0x000fe40000100a00 */
[----:B------:R-:W-:-:S02]  /*1ef80*/  IMAD.WIDE R154, R52, 0x4, R132 ;  /* 0x00000004349a7825 */ /* 0x000fc400078e0284 */
[----:B------:R-:W-:Y:S01]  /*1ef90*/  STL.64 [R1+0x1d88], R188 ;  /* 0x001d88bc01007387 */ /* 0x000fe20000100a00 */
[----:B------:R-:W1:Y:S01]  /*1efa0*/  LDC R239, c[0x0][0x230] ;  /* 0x00008c00ffef7b82 */ /* 0x000e620000000800 */
[C---:B------:R-:W-:Y:S02]  /*1efb0*/  IMAD.WIDE R152, R52.reuse, 0x4, R116 ;  /* 0x0000000434987825 */ /* 0x040fe400078e0274 */
[----:B------:R-:W-:Y:S02]  /*1efc0*/  STL.64 [R1+0x1d90], R186 ;  /* 0x001d90ba01007387 */ /* 0x000fe40000100a00 */
[----:B------:R-:W-:Y:S02]  /*1efd0*/  VIADD R159, R241, 0xffffff1a ;  /* 0xffffff1af19f7836 */ /* 0x000fe40000000000 */
[C---:B--2---:R-:W-:Y:S01]  /*1efe0*/  IMAD.WIDE R146, R52.reuse, 0x4, R146 ;  /* 0x0000000434927825 */ /* 0x044fe200078e0292 */
[----:B------:R-:W-:Y:S01]  /*1eff0*/  STL.64 [R1+0x1da0], R170 ;  /* 0x001da0aa01007387 */ /* 0x000fe20000100a00 */
[----:B------:R-:W2:Y:S02]  /*1f000*/  LDC R241, c[0x0][0x230] ;  /* 0x00008c00fff17b82 */ /* 0x000ea40000000800 */
[C---:B------:R-:W-:Y:S01]  /*1f010*/  IMAD.WIDE R132, R52.reuse, 0x4, R100 ;  /* 0x0000000434847825 */ /* 0x040fe200078e0264 */
[----:B------:R-:W-:Y:S03]  /*1f020*/  STL.64 [R1+0x1da8], R154 ;  /* 0x001da89a01007387 */ /* 0x000fe60000100a00 */
[----:B------:R-:W-:Y:S01]  /*1f030*/  IMAD.WIDE R130, R52, 0x4, R130 ;  /* 0x0000000434827825 */ /* 0x000fe200078e0282 */
[----:B------:R-:W-:Y:S01]  /*1f040*/  STL.64 [R1+0x1db0], R152 ;  /* 0x001db09801007387 */ /* 0x000fe20000100a00 */
[----:B------:R-:W-:-:S02]  /*1f050*/  ISETP.GE.U32.AND P3, PT, R159, 0x7ffffe9b, PT ;  /* 0x7ffffe9b9f00780c */ /* 0x000fc40003f66070 */
[C---:B------:R-:W-:Y:S01]  /*1f060*/  IMAD.WIDE R116, R52.reuse, 0x4, R84 ;  /* 0x0000000434747825 */ /* 0x040fe200078e0254 */
[----:B------:R-:W-:Y:S04]  /*1f070*/  STL.64 [R1+0x2140], R146 ;  /* 0x0021409201007387 */ /* 0x000fe80000100a00 */
[----:B------:R-:W-:Y:S01]  /*1f080*/  LDGSTS.E [R246+0x60008], desc[UR60][R204.64], !P6 ;  /* 0x60008000ccf67fae */ /* 0x000fe2000f12187c */
[----:B------:R-:W-:-:S03]  /*1f090*/  IMAD.WIDE R114, R52, 0x4, R114 ;  /* 0x0000000434727825 */ /* 0x000fc600078e0272 */
[----:B------:R-:W-:Y:S01]  /*1f0a0*/  STL.64 [R1+0x2148], R132 ;  /* 0x0021488401007387 */ /* 0x000fe20000100a00 */
[----:B------:R-:W-:-:S03]  /*1f0b0*/  IMAD.WIDE R100, R52, 0x4, R68 ;  /* 0x0000000434647825 */ /* 0x000fc600078e0244 */
[----:B------:R-:W-:Y:S04]  /*1f0c0*/  LDGSTS.E [R246+0x64008], desc[UR60][R202.64], !P6 ;  /* 0x64008000caf67fae */ /* 0x000fe8000f12187c */
[----:B------:R1:W-:Y:S01]  /*1f0d0*/  STL.64 [R1+0x2150], R130 ;  /* 0x0021508201007387 */ /* 0x0003e20000100a00 */
[----:B---3--:R-:W-:-:S03]  /*1f0e0*/  IMAD.WIDE R84, R52, 0x4, R36 ;  /* 0x0000000434547825 */ /* 0x008fc600078e0224 */
[----:B------:R-:W-:Y:S04]  /*1f0f0*/  LDGSTS.E [R246+0x68008], desc[UR60][R188.64], !P6 ;  /* 0x68008000bcf67fae */ /* 0x000fe8000f12187c */
[----:B------:R-:W-:Y:S04]  /*1f100*/  STL.64 [R1+0x2160], R116 ;  /* 0x0021607401007387 */ /* 0x000fe80000100a00 */
[----:B------:R-:W-:Y:S04]  /*1f110*/  LDGSTS.E [R246+0x6c008], desc[UR60][R186.64], !P6 ;  /* 0x6c008000baf67fae */ /* 0x000fe8000f12187c */
[----:B------:R-:W-:Y:S04]  /*1f120*/  STL.64 [R1+0x2168], R114 ;  /* 0x0021687201007387 */ /* 0x000fe80000100a00 */
[----:B------:R-:W-:Y:S04]  /*1f130*/  LDGSTS.E [R246+0x6000c], desc[UR60][R172.64], !P1 ;  /* 0x6000c000acf67fae */ /* 0x000fe8000c92187c */
[----:B------:R-:W-:Y:S04]  /*1f140*/  STL.64 [R1+0x2170], R100 ;  /* 0x0021706401007387 */ /* 0x000fe80000100a00 */
[----:B------:R-:W-:Y:S04]  /*1f150*/  LDGSTS.E [R246+0x6400c], desc[UR60][R170.64], !P1 ;  /* 0x6400c000aaf67fae */ /* 0x000fe8000c92187c */
[----:B------:R-:W-:Y:S04]  /*1f160*/  STL.64 [R1+0x2180], R84 ;  /* 0x0021805401007387 */ /* 0x000fe80000100a00 */
[----:B------:R-:W-:Y:S04]  /*1f170*/  LDGSTS.E [R246+0x6800c], desc[UR60][R154.64], !P1 ;  /* 0x6800c0009af67fae */ /* 0x000fe8000c92187c */
[----:B------:R-:W-:Y:S04]  /*1f180*/  LDGSTS.E [R246+0x6c00c], desc[UR60][R152.64], !P1 ;  /* 0x6c00c00098f67fae */ /* 0x000fe8000c92187c */
[----:B------:R-:W-:Y:S04]  /*1f190*/  LDGSTS.E [R246+0x70000], desc[UR60][R148.64], !P2 ;  /* 0x7000000094f67fae */ /* 0x000fe8000d12187c */
[----:B------:R-:W-:Y:S04]  /*1f1a0*/  LDGSTS.E [R246+0x74000], desc[UR60][R146.64], !P2 ;  /* 0x7400000092f67fae */ /* 0x000fe8000d12187c */
[----:B------:R-:W-:Y:S04]  /*1f1b0*/  LDGSTS.E [R246+0x78000], desc[UR60][R132.64], !P2 ;  /* 0x7800000084f67fae */ /* 0x000fe8000d12187c */
[----:B------:R-:W-:Y:S04]  /*1f1c0*/  LDGSTS.E [R246+0x7c000], desc[UR60][R130.64], !P2 ;  /* 0x7c00000082f67fae */ /* 0x000fe8000d12187c */
[----:B------:R-:W-:Y:S01]  /*1f1d0*/  LDGSTS.E [R246+0x70004], desc[UR60][R66.64], !P3 ;  /* 0x7000400042f67fae */ /* 0x000fe2000d92187c */
[----:B----4-:R-:W-:Y:S01]  /*1f1e0*/  IMAD.WIDE R82, R52, 0x4, R82 ;  /* 0x0000000434527825 */ /* 0x010fe200078e0252 */
[----:B------:R-:W-:-:S02]  /*1f1f0*/  IADD3 R159, R242, -0xe7, RZ ;  /* 0xffffff19f29f7810 */ /* 0x000fc40007ffe0ff */
[----:B------:R-:W-:Y:S01]  /*1f200*/  LDGSTS.E [R246+0x74004], desc[UR60][R116.64], !P3 ;  /* 0x7400400074f67fae */ /* 0x000fe2000d92187c */
[----:B------:R-:W3:Y:S01]  /*1f210*/  LDC R242, c[0x0][0x230] ;  /* 0x00008c00fff27b82 */ /* 0x000ee20000000800 */
[C---:B------:R-:W-:Y:S02]  /*1f220*/  IMAD.WIDE R68, R52.reuse, 0x4, R20 ;  /* 0x0000000434447825 */ /* 0x040fe400078e0214 */
[----:B------:R4:W-:Y:S02]  /*1f230*/  STL.64 [R1+0x2188], R82 ;  /* 0x0021885201007387 */ /* 0x0009e40000100a00 */
[----:B------:R-:W-:Y:S02]  /*1f240*/  IMAD.WIDE R36, R52, 0x4, R6 ;  /* 0x0000000434247825 */ /* 0x000fe400078e0206 */
[----:B------:R2:W-:Y:S01]  /*1f250*/  STL.64 [R1+0x2190], R68 ;  /* 0x0021904401007387 */ /* 0x0005e20000100a00 */
[----:B------:R-:W-:-:S03]  /*1f260*/  ISETP.GE.U32.AND P4, PT, R159, 0x7ffffe9a, PT ;  /* 0x7ffffe9a9f00780c */ /* 0x000fc60003f86070 */
[----:B------:R-:W-:Y:S01]  /*1f270*/  LDGSTS.E [R246+0x78004], desc[UR60][R114.64], !P3 ;  /* 0x7800400072f67fae */ /* 0x000fe2000d92187c */
[----:B------:R-:W-:-:S03]  /*1f280*/  IMAD.WIDE R20, R52, 0x4, R234 ;  /* 0x0000000434147825 */ /* 0x000fc600078e02ea */
[----:B------:R2:W-:Y:S01]  /*1f290*/  STL.64 [R1+0x21a0], R36 ;  /* 0x0021a02401007387 */ /* 0x0005e20000100a00 */
[----:B------:R-:W-:-:S03]  /*1f2a0*/  IMAD.WIDE R6, R52, 0x4, R218 ;  /* 0x0000000434067825 */ /* 0x000fc600078e02da */
[----:B------:R3:W-:Y:S04]  /*1f2b0*/  STL.64 [R1+0x21a8], R20 ;  /* 0x0021a81401007387 */ /* 0x0007e80000100a00 */
[----:B------:R3:W-:Y:S04]  /*1f2c0*/  STL.64 [R1+0x21b0], R6 ;  /* 0x0021b00601007387 */ /* 0x0007e80000100a00 */
[----:B-1----:R-:W2:Y:S04]  /*1f2d0*/  LDL.LU.64 R130, [R1+0x1380] ;  /* 0x0013800001827983 */ /* 0x002ea80000300a00 */
[----:B------:R-:W3:Y:S01]  /*1f2e0*/  LDL.LU.64 R66, [R1+0x1378] ;  /* 0x0013780001427983 */ /* 0x000ee20000300a00 */
[----:B------:R-:W-:-:S02]  /*1f2f0*/  VIADD R159, R240, 0xffffff18 ;  /* 0xffffff18f09f7836 */ /* 0x000fc40000000000 */
[----:B------:R-:W-:Y:S01]  /*1f300*/  VIADD R238, R238, 0xffffff77 ;  /* 0xffffff77eeee7836 */ /* 0x000fe20000000000 */
[----:B------:R-:W-:Y:S01]  /*1f310*/  LDGSTS.E [R246+0x7c004], desc[UR60][R100.64], !P3 ;  /* 0x7c00400064f67fae */ /* 0x000fe2000d92187c */
[----:B------:R-:W1:Y:S01]  /*1f320*/  LDC R240, c[0x0][0x230] ;  /* 0x00008c00fff07b82 */ /* 0x000e620000000800 */
[----:B------:R-:W-:Y:S02]  /*1f330*/  ISETP.GE.U32.AND P5, PT, R159, 0x7ffffe99, PT ;  /* 0x7ffffe999f00780c */ /* 0x000fe40003fa6070 */
[----:B------:R-:W-:Y:S04]  /*1f340*/  LDGSTS.E [R246+0x70008], desc[UR60][R98.64], !P4 ;  /* 0x7000800062f67fae */ /* 0x000fe8000e12187c */
[----:B------:R-:W-:Y:S04]  /*1f350*/  LDGSTS.E [R246+0x74008], desc[UR60][R84.64], !P4 ;  /* 0x7400800054f67fae */ /* 0x000fe8000e12187c */
[----:B------:R-:W3:Y:S04]  /*1f360*/  LDL.LU.64 R202, [R1+0x1370] ;  /* 0x0013700001ca7983 */ /* 0x000ee80000300a00 */
[----:B------:R-:W-:Y:S04]  /*1f370*/  LDGSTS.E [R246+0x78008], desc[UR60][R82.64], !P4 ;  /* 0x7800800052f67fae */ /* 0x000fe8000e12187c */
[----:B------:R-:W3:Y:S04]  /*1f380*/  LDL.LU.64 R186, [R1+0x1368] ;  /* 0x0013680001ba7983 */ /* 0x000ee80000300a00 */
[----:B------:R2:W-:Y:S04]  /*1f390*/  LDGSTS.E [R246+0x7c008], desc[UR60][R68.64], !P4 ;  /* 0x7c00800044f67fae */ /* 0x0005e8000e12187c */
[----:B------:R-:W-:Y:S04]  /*1f3a0*/  LDGSTS.E [R246+0x7000c], desc[UR60][R50.64], !P5 ;  /* 0x7000c00032f67fae */ /* 0x000fe8000e92187c */
[----:B------:R3:W-:Y:S01]  /*1f3b0*/  LDGSTS.E [R246+0x7400c], desc[UR60][R36.64], !P5 ;  /* 0x7400c00024f67fae */ /* 0x0007e2000e92187c */
[----:B------:R-:W-:Y:S01]  /*1f3c0*/  ISETP.GE.U32.AND P2, PT, R238, 0x7ffffef8, PT ;  /* 0x7ffffef8ee00780c */ /* 0x000fe20003f46070 */
[----:B------:R-:W-:-:S02]  /*1f3d0*/  VIADD R159, R239, 0xffffff76 ;  /* 0xffffff76ef9f7836 */ /* 0x000fc40000000000 */
[----:B------:R1:W-:Y:S04]  /*1f3e0*/  LDGSTS.E [R246+0x7800c], desc[UR60][R20.64], !P5 ;  /* 0x7800c00014f67fae */ /* 0x0003e8000e92187c */
[----:B------:R-:W3:Y:S04]  /*1f3f0*/  LDL.LU.64 R50, [R1+0x1360] ;  /* 0x0013600001327983 */ /* 0x000ee80000300a00 */
[----:B------:R-:W3:Y:S04]  /*1f400*/  LDL.LU.64 R98, [R1+0x1358] ;  /* 0x0013580001627983 */ /* 0x000ee80000300a00 */
[----:B------:R-:W3:Y:S04]  /*1f410*/  LDL.LU.64 R170, [R1+0x1350] ;  /* 0x0013500001aa7983 */ /* 0x000ee80000300a00 */
[----:B----4-:R-:W4:Y:S04]  /*1f420*/  LDL.LU.64 R82, [R1+0x1348] ;  /* 0x0013480001527983 */ /* 0x010f280000300a00 */
[----:B------:R1:W-:Y:S01]  /*1f430*/  LDGSTS.E [R246+0x7c00c], desc[UR60][R6.64], !P5 ;  /* 0x7c00c00006f67fae */ /* 0x0003e2000e92187c */
[----:B--2---:R-:W-:-:S04]  /*1f440*/  IMAD.WIDE R68, R52, 0x4, R130 ;  /* 0x0000000434447825 */ /* 0x004fc800078e0282 */
[----:B---3--:R-:W-:Y:S01]  /*1f450*/  IMAD.WIDE R36, R52, 0x4, R66 ;  /* 0x0000000434247825 */ /* 0x008fe200078e0242 */
[----:B------:R-:W-:Y:S01]  /*1f460*/  ISETP.GE.U32.AND P3, PT, R159, 0x7ffffef7, PT ;  /* 0x7ffffef79f00780c */ /* 0x000fe20003f66070 */
[----:B------:R-:W2:Y:S02]  /*1f470*/  LDL.LU.64 R66, [R1+0x1340] ;  /* 0x0013400001427983 */ /* 0x000ea40000300a00 */
[----:B-1----:R-:W-:Y:S01]  /*1f480*/  VIADD R240, R240, 0xffffff75 ;  /* 0xffffff75f0f07836 */ /* 0x002fe20000000000 */
[----:B------:R-:W-:Y:S01]  /*1f490*/  IADD3 R238, R243, -0xa9, RZ ;  /* 0xffffff57f3ee7810 */ /* 0x000fe20007ffe0ff */
[----:B------:R-:W3:Y:S01]  /*1f4a0*/  LDL.LU.64 R114, [R1+0x1338] ;  /* 0x0013380001727983 */ /* 0x000ee20000300a00 */
[----:B------:R-:W-:Y:S01]  /*1f4b0*/  VIADD R239, R242, 0xffffff74 ;  /* 0xffffff74f2ef7836 */ /* 0x000fe20000000000 */
[----:B------:R-:W1:Y:S02]  /*1f4c0*/  LDC R243, c[0x0][0x230] ;  /* 0x00008c00fff37b82 */ /* 0x000e640000000800 */
[----:B------:R-:W-:Y:S04]  /*1f4d0*/  STL.64 [R1+0x1048], R68 ;  /* 0x0010484401007387 */ /* 0x000fe80000100a00 */
[----:B------:R-:W3:Y:S01]  /*1f4e0*/  LDL.LU.64 R146, [R1+0x1330] ;  /* 0x0013300001927983 */ /* 0x000ee20000300a00 */
[C---:B------:R-:W-:Y:S01]  /*1f4f0*/  IMAD.WIDE R20, R52.reuse, 0x4, R202 ;  /* 0x0000000434147825 */ /* 0x040fe200078e02ca */
[----:B------:R-:W1:Y:S02]  /*1f500*/  LDC R246, c[0x0][0x230] ;  /* 0x00008c00fff67b82 */ /* 0x000e640000000800 */
[----:B------:R2:W-:Y:S04]  /*1f510*/  STL.64 [R1+0x1050], R36 ;  /* 0x0010502401007387 */ /* 0x0005e80000100a00 */
[----:B------:R-:W3:Y:S01]  /*1f520*/  LDL.LU.64 R130, [R1+0x1328] ;  /* 0x0013280001827983 */ /* 0x000ee20000300a00 */
[----:B------:R-:W-:-:S03]  /*1f530*/  IMAD.WIDE R6, R52, 0x4, R186 ;  /* 0x0000000434067825 */ /* 0x000fc600078e02ba */
[----:B------:R-:W-:Y:S01]  /*1f540*/  LDGSTS.E [R247+0x40000], desc[UR60][R68.64], !P2 ;  /* 0x4000000044f77fae */ /* 0x000fe2000d12187c */
[----:B------:R-:W-:-:S03]  /*1f550*/  IMAD.WIDE R50, R52, 0x4, R50 ;  /* 0x0000000434327825 */ /* 0x000fc600078e0232 */
[----:B------:R4:W-:Y:S01]  /*1f560*/  STL.64 [R1+0x1058], R20 ;  /* 0x0010581401007387 */ /* 0x0009e20000100a00 */
[----:B--2---:R-:W-:-:S03]  /*1f570*/  IMAD.WIDE R66, R52, 0x4, R66 ;  /* 0x0000000434427825 */ /* 0x004fc600078e0242 */
[----:B------:R2:W-:Y:S01]  /*1f580*/  LDGSTS.E [R247+0x44000], desc[UR60][R36.64], !P2 ;  /* 0x4400000024f77fae */ /* 0x0005e2000d12187c */
[----:B------:R-:W-:Y:S01]  /*1f590*/  ISETP.GE.U32.AND P4, PT, R240, 0x7ffffef6, PT ;  /* 0x7ffffef6f000780c */ /* 0x000fe20003f86070 */
[----:B------:R-:W1:Y:S02]  /*1f5a0*/  LDC R242, c[0x0][0x230] ;  /* 0x00008c00fff27b82 */ /* 0x000e640000000800 */
[----:B------:R3:W-:Y:S04]  /*1f5b0*/  STL.64 [R1+0x1060], R6 ;  /* 0x0010600601007387 */ /* 0x0007e80000100a00 */
[----:B------:R4:W-:Y:S01]  /*1f5c0*/  LDGSTS.E [R247+0x48000], desc[UR60][R20.64], !P2 ;  /* 0x4800000014f77fae */ /* 0x0009e2000d12187c */
[----:B------:R-:W-:Y:S01]  /*1f5d0*/  ISETP.GE.U32.AND P5, PT, R239, 0x7ffffef5, PT ;  /* 0x7ffffef5ef00780c */ /* 0x000fe20003fa6070 */
[----:B------:R-:W-:Y:S01]  /*1f5e0*/  VIADD R159, R244, 0xffffff56 ;  /* 0xffffff56f49f7836 */ /* 0x000fe20000000000 */
[----:B------:R-:W-:Y:S01]  /*1f5f0*/  ISETP.GE.U32.AND P6, PT, R238, 0x7ffffed8, PT ;  /* 0x7ffffed8ee00780c */ /* 0x000fe20003fc6070 */
[C---:B--2---:R-:W-:Y:S01]  /*1f600*/  IMAD.WIDE R36, R52.reuse, 0x4, R98 ;  /* 0x0000000434247825 */ /* 0x044fe200078e0262 */
[----:B------:R-:W2:Y:S01]  /*1f610*/  LDL.LU.64 R218, [R1+0x1320] ;  /* 0x0013200001da7983 */ /* 0x000ea20000300a00 */
[----:B------:R-:W1:Y:S03]  /*1f620*/  LDC R238, c[0x0][0x230] ;  /* 0x00008c00ffee7b82 */ /* 0x000e660000000800 */
[----:B------:R3:W-:Y:S01]  /*1f630*/  LDGSTS.E [R247+0x4c000], desc[UR60][R6.64], !P2 ;  /* 0x4c00000006f77fae */ /* 0x0007e2000d12187c */
[----:B----4-:R-:W-:-:S03]  /*1f640*/  IMAD.WIDE R20, R52, 0x4, R170 ;  /* 0x0000000434147825 */ /* 0x010fc600078e02aa */
[----:B------:R-:W4:Y:S01]  /*1f650*/  LDL.LU.64 R202, [R1+0x1318] ;  /* 0x0013180001ca7983 */ /* 0x000f220000300a00 */
[----:B------:R-:W1:Y:S03]  /*1f660*/  LDC R240, c[0x0][0x230] ;  /* 0x00008c00fff07b82 */ /* 0x000e660000000800 */
[----:B------:R1:W-:Y:S01]  /*1f670*/  STL.64 [R1+0x1068], R50 ;  /* 0x0010683201007387 */ /* 0x0003e20000100a00 */
[----:B---3--:R-:W-:-:S03]  /*1f680*/  IMAD.WIDE R6, R52, 0x4, R82 ;  /* 0x0000000434067825 */ /* 0x008fc600078e0252 */
[----:B------:R-:W3:Y:S01]  /*1f690*/  LDL.LU.64 R186, [R1+0x1310] ;  /* 0x0013100001ba7983 */ /* 0x000ee20000300a00 */
[----:B------:R-:W3:Y:S03]  /*1f6a0*/  LDC R239, c[0x0][0x230] ;  /* 0x00008c00ffef7b82 */ /* 0x000ee60000000800 */
[----:B------:R1:W-:Y:S04]  /*1f6b0*/  STL.64 [R1+0x1070], R36 ;  /* 0x0010702401007387 */ /* 0x0003e80000100a00 */
[----:B------:R-:W3:Y:S01]  /*1f6c0*/  LDL.LU.64 R98, [R1+0x1308] ;  /* 0x0013080001627983 */ /* 0x000ee20000300a00 */
[----:B------:R-:W3:Y:S03]  /*1f6d0*/  LDC R244, c[0x0][0x230] ;  /* 0x00008c00fff47b82 */ /* 0x000ee60000000800 */
[----:B------:R1:W-:Y:S04]  /*1f6e0*/  STL.64 [R1+0x1078], R20 ;  /* 0x0010781401007387 */ /* 0x0003e80000100a00 */
[----:B------:R1:W-:Y:S04]  /*1f6f0*/  STL.64 [R1+0x1080], R6 ;  /* 0x0010800601007387 */ /* 0x0003e80000100a00 */
[----:B------:R-:W3:Y:S04]  /*1f700*/  LDL.LU.64 R170, [R1+0x1000] ;  /* 0x0010000001aa7983 */ /* 0x000ee80000300a00 */
[----:B------:R-:W-:Y:S04]  /*1f710*/  LDGSTS.E [R247+0x40004], desc[UR60][R50.64], !P3 ;  /* 0x4000400032f77fae */ /* 0x000fe8000d92187c */
[----:B------:R-:W3:Y:S04]  /*1f720*/  LDL.LU.64 R82, [R1+0xff8] ;  /* 0x000ff80001527983 */ /* 0x000ee80000300a00 */
[----:B------:R1:W-:Y:S04]  /*1f730*/  LDGSTS.E [R247+0x44004], desc[UR60][R36.64], !P3 ;  /* 0x4400400024f77fae */ /* 0x0003e8000d92187c */
[----:B-1----:R-:W3:Y:S04]  /*1f740*/  LDL.LU.64 R50, [R1+0xff0] ;  /* 0x000ff00001327983 */ /* 0x002ee80000300a00 */
[----:B------:R1:W-:Y:S01]  /*1f750*/  LDGSTS.E [R247+0x48004], desc[UR60][R20.64], !P3 ;  /* 0x4800400014f77fae */ /* 0x0003e2000d92187c */
[----:B------:R-:W-:-:S03]  /*1f760*/  IMAD.WIDE R36, R52, 0x4, R114 ;  /* 0x0000000434247825 */ /* 0x000fc600078e0272 */
[----:B------:R1:W-:Y:S02]  /*1f770*/  STL.64 [R1+0x1088], R66 ;  /* 0x0010884201007387 */ /* 0x0003e40000100a00 */
[C---:B-1----:R-:W-:Y:S02]  /*1f780*/  IMAD.WIDE R20, R52.reuse, 0x4, R146 ;  /* 0x0000000434147825 */ /* 0x042fe400078e0292 */
[----:B------:R4:W-:Y:S04]  /*1f790*/  STL.64 [R1+0x1090], R36 ;  /* 0x0010902401007387 */ /* 0x0009e80000100a00 */
[----:B------:R3:W-:Y:S04]  /*1f7a0*/  STL.64 [R1+0x1098], R20 ;  /* 0x0010981401007387 */ /* 0x0007e80000100a00 */
[----:B------:R-:W3:Y:S04]  /*1f7b0*/  LDL.LU.64 R114, [R1+0xfe8] ;  /* 0x000fe80001727983 */ /* 0x000ee80000300a00 */
[----:B------:R1:W-:Y:S04]  /*1f7c0*/  LDGSTS.E [R247+0x4c004], desc[UR60][R6.64], !P3 ;  /* 0x4c00400006f77fae */ /* 0x0003e8000d92187c */
[----:B------:R-:W-:Y:S04]  /*1f7d0*/  LDGSTS.E [R247+0x40008], desc[UR60][R66.64], !P4 ;  /* 0x4000800042f77fae */ /* 0x000fe8000e12187c */
[----:B------:R4:W-:Y:S01]  /*1f7e0*/  LDGSTS.E [R247+0x44008], desc[UR60][R36.64], !P4 ;  /* 0x4400800024f77fae */ /* 0x0009e2000e12187c */
[----:B-1----:R-:W-:-:S03]  /*1f7f0*/  IMAD.WIDE R6, R52, 0x4, R130 ;  /* 0x0000000434067825 */ /* 0x002fc600078e0282 */
[----:B------:R3:W-:Y:S04]  /*1f800*/  LDGSTS.E [R247+0x48008], desc[UR60][R20.64], !P4 ;  /* 0x4800800014f77fae */ /* 0x0007e8000e12187c */
[----:B------:R1:W-:Y:S04]  /*1f810*/  STL.64 [R1+0x10a0], R6 ;  /* 0x0010a00601007387 */ /* 0x0003e80000100a00 */
[----:B------:R-:W3:Y:S04]  /*1f820*/  LDL.LU.64 R66, [R1+0xfe0] ;  /* 0x000fe00001427983 */ /* 0x000ee80000300a00 */
[----:B------:R-:W3:Y:S04]  /*1f830*/  LDL.LU.64 R146, [R1+0xfd8] ;  /* 0x000fd80001927983 */ /* 0x000ee80000300a00 */
[----:B------:R1:W-:Y:S04]  /*1f840*/  LDGSTS.E [R247+0x4c008], desc[UR60][R6.64], !P4 ;  /* 0x4c00800006f77fae */ /* 0x0003e8000e12187c */
[----:B------:R-:W3:Y:S01]  /*1f850*/  LDL.LU.64 R130, [R1+0xfd0] ;  /* 0x000fd00001827983 */ /* 0x000ee20000300a00 */
[----:B--2---:R-:W-:-:S05]  /*1f860*/  IMAD.WIDE R68, R52, 0x4, R218 ;  /* 0x0000000434447825 */ /* 0x004fca00078e02da */
[----:B------:R2:W-:Y:S01]  /*1f870*/  STL.64 [R1+0x10a8], R68 ;  /* 0x0010a84401007387 */ /* 0x0005e20000100a00 */
[----:B----4-:R-:W-:-:S03]  /*1f880*/  IMAD.WIDE R36, R52, 0x4, R202 ;  /* 0x0000000434247825 */ /* 0x010fc600078e02ca */
[----:B------:R2:W-:Y:S04]  /*1f890*/  LDGSTS.E [R247+0x4000c], desc[UR60][R68.64], !P5 ;  /* 0x4000c00044f77fae */ /* 0x0005e8000e92187c */
[----:B------:R4:W-:Y:S01]  /*1f8a0*/  LDGSTS.E [R247+0x4400c], desc[UR60][R36.64], !P5 ;  /* 0x4400c00024f77fae */ /* 0x0009e2000e92187c */
[----:B---3--:R-:W-:-:S05]  /*1f8b0*/  IMAD.WIDE R20, R52, 0x4, R186 ;  /* 0x0000000434147825 */ /* 0x008fca00078e02ba */
[----:B------:R3:W-:Y:S01]  /*1f8c0*/  LDGSTS.E [R247+0x4800c], desc[UR60][R20.64], !P5 ;  /* 0x4800c00014f77fae */ /* 0x0007e2000e92187c */
[----:B-1----:R-:W-:-:S03]  /*1f8d0*/  IMAD.WIDE R6, R52, 0x4, R98 ;  /* 0x0000000434067825 */ /* 0x002fc600078e0262 */
[----:B------:R-:W3:Y:S04]  /*1f8e0*/  LDL.LU.64 R98, [R1+0xfc8] ;  /* 0x000fc80001627983 */ /* 0x000ee80000300a00 */
[----:B------:R4:W-:Y:S04]  /*1f8f0*/  STL.64 [R1+0x10b0], R36 ;  /* 0x0010b02401007387 */ /* 0x0009e80000100a00 */
[----:B------:R3:W-:Y:S01]  /*1f900*/  STL.64 [R1+0x10b8], R20 ;  /* 0x0010b81401007387 */ /* 0x0007e20000100a00 */
[----:B--2---:R-:W-:-:S03]  /*1f910*/  IMAD.WIDE R68, R52, 0x4, R170 ;  /* 0x0000000434447825 */ /* 0x004fc600078e02aa */
[----:B------:R1:W-:Y:S04]  /*1f920*/  STL.64 [R1+0x10c0], R6 ;  /* 0x0010c00601007387 */ /* 0x0003e80000100a00 */
[----:B------:R1:W-:Y:S01]  /*1f930*/  LDGSTS.E [R247+0x4c00c], desc[UR60][R6.64], !P5 ;  /* 0x4c00c00006f77fae */ /* 0x0003e2000e92187c */
[C---:B----4-:R-:W-:Y:S01]  /*1f940*/  IMAD.WIDE R36, R52.reuse, 0x4, R82 ;  /* 0x0000000434247825 */ /* 0x050fe200078e0252 */
[----:B------:R-:W-:Y:S02]  /*1f950*/  ISETP.GE.U32.AND P1, PT, R159, 0x7ffffed7, PT ;  /* 0x7ffffed79f00780c */ /* 0x000fe40003f26070 */
[----:B------:R-:W-:Y:S04]  /*1f960*/  LDGSTS.E [R247+0x50000], desc[UR60][R68.64], !P6 ;  /* 0x5000000044f77fae */ /* 0x000fe8000f12187c */
[----:B------:R2:W-:Y:S01]  /*1f970*/  LDGSTS.E [R247+0x54000], desc[UR60][R36.64], !P6 ;  /* 0x5400000024f77fae */ /* 0x0005e2000f12187c */
[----:B---3--:R-:W-:-:S03]  /*1f980*/  IMAD.WIDE R20, R52, 0x4, R50 ;  /* 0x0000000434147825 */ /* 0x008fc600078e0232 */
[----:B------:R-:W3:Y:S04]  /*1f990*/  LDL.LU.64 R50, [R1+0xfc0] ;  /* 0x000fc00001327983 */ /* 0x000ee80000300a00 */
[----:B------:R-:W-:Y:S04]  /*1f9a0*/  STL.64 [R1+0x13c8], R68 ;  /* 0x0013c84401007387 */ /* 0x000fe80000100a00 */
[----:B------:R-:W4:Y:S04]  /*1f9b0*/  LDL.LU.64 R234, [R1+0xfb8] ;  /* 0x000fb80001ea7983 */ /* 0x000f280000300a00 */
[----:B------:R2:W-:Y:S04]  /*1f9c0*/  STL.64 [R1+0x13d0], R36 ;  /* 0x0013d02401007387 */ /* 0x0005e80000100a00 */
[----:B------:R-:W4:Y:S04]  /*1f9d0*/  LDL.LU.64 R170, [R1+0xfb0] ;  /* 0x000fb00001aa7983 */ /* 0x000f280000300a00 */
[----:B------:R2:W-:Y:S04]  /*1f9e0*/  STL.64 [R1+0x13d8], R20 ;  /* 0x0013d81401007387 */ /* 0x0005e80000100a00 */
[----:B------:R-:W4:Y:S01]  /*1f9f0*/  LDL.LU.64 R82, [R1+0xfa8] ;  /* 0x000fa80001527983 */ /* 0x000f220000300a00 */
[----:B-1----:R-:W-:-:S03]  /*1fa00*/  IMAD.WIDE R6, R52, 0x4, R114 ;  /* 0x0000000434067825 */ /* 0x002fc600078e0272 */
[----:B------:R1:W-:Y:S04]  /*1fa10*/  LDGSTS.E [R247+0x58000], desc[UR60][R20.64], !P6 ;  /* 0x5800000014f77fae */ /* 0x0003e8000f12187c */
[----:B------:R1:W-:Y:S04]  /*1fa20*/  STL.64 [R1+0x13e0], R6 ;  /* 0x0013e00601007387 */ /* 0x0003e80000100a00 */
[----:B------:R-:W4:Y:S01]  /*1fa30*/  LDL.LU.64 R114, [R1+0xfa0] ;  /* 0x000fa00001727983 */ /* 0x000f220000300a00 */
[----:B------:R-:W-:Y:S02]  /*1fa40*/  VIADD R159, R245, 0xffffff55 ;  /* 0xffffff55f59f7836 */ /* 0x000fe40000000000 */
[----:B------:R-:W4:Y:S01]  /*1fa50*/  LDC R245, c[0x0][0x230] ;  /* 0x00008c00fff57b82 */ /* 0x000f220000000800 */
[----:B------:R1:W-:Y:S01]  /*1fa60*/  LDGSTS.E [R247+0x5c000], desc[UR60][R6.64], !P6 ;  /* 0x5c00000006f77fae */ /* 0x0003e2000f12187c */
[----:B------:R-:W-:-:S04]  /*1fa70*/  IMAD.WIDE R66, R52, 0x4, R66 ;  /* 0x0000000434427825 */ /* 0x000fc800078e0242 */
[C---:B--2---:R-:W-:Y:S01]  /*1fa80*/  IMAD.WIDE R36, R52.reuse, 0x4, R146 ;  /* 0x0000000434247825 */ /* 0x044fe200078e0292 */
[----:B------:R2:W-:Y:S04]  /*1fa90*/  STL.64 [R1+0x13e8], R66 ;  /* 0x0013e84201007387 */ /* 0x0005e80000100a00 */
[----:B------:R-:W4:Y:S01]  /*1faa0*/  LDL.LU.64 R218, [R1+0xf98] ;  /* 0x000f980001da7983 */ /* 0x000f220000300a00 */
[----:B-1----:R-:W-:-:S03]  /*1fab0*/  IMAD.WIDE R20, R52, 0x4, R130 ;  /* 0x0000000434147825 */ /* 0x002fc600078e0282 */
[----:B------:R4:W-:Y:S01]  /*1fac0*/  STL.64 [R1+0x13f0], R36 ;  /* 0x0013f02401007387 */ /* 0x0009e20000100a00 */
[----:B------:R-:W-:-:S03]  /*1fad0*/  ISETP.GE.U32.AND P2, PT, R159, 0x7ffffed6, PT ;  /* 0x7ffffed69f00780c */ /* 0x000fc60003f46070 */
[----:B------:R-:W4:Y:S04]  /*1fae0*/  LDL.LU.64 R202, [R1+0xf90] ;  /* 0x000f900001ca7983 */ /* 0x000f280000300a00 */
[----:B------:R1:W-:Y:S04]  /*1faf0*/  STL.64 [R1+0x13f8], R20 ;  /* 0x0013f81401007387 */ /* 0x0003e80000100a00 */
[----:B------:R-:W4:Y:S04]  /*1fb00*/  LDL.LU.64 R186, [R1+0xf88] ;  /* 0x000f880001ba7983 */ /* 0x000f280000300a00 */
[----:B------:R-:W-:Y:S04]  /*1fb10*/  LDGSTS.E [R247+0x50004], desc[UR60][R66.64], !P1 ;  /* 0x5000400042f77fae */ /* 0x000fe8000c92187c */
[----:B------:R4:W-:Y:S04]  /*1fb20*/  LDGSTS.E [R247+0x54004], desc[UR60][R36.64], !P1 ;  /* 0x5400400024f77fae */ /* 0x0009e8000c92187c */
[----:B------:R1:W-:Y:S01]  /*1fb30*/  LDGSTS.E [R247+0x58004], desc[UR60][R20.64], !P1 ;  /* 0x5800400014f77fae */ /* 0x0003e2000c92187c */
[----:B------:R-:W-:-:S05]  /*1fb40*/  IMAD.WIDE R6, R52, 0x4, R98 ;  /* 0x0000000434067825 */ /* 0x000fca00078e0262 */
[----:B------:R1:W-:Y:S04]  /*1fb50*/  STL.64 [R1+0x1400], R6 ;  /* 0x0014000601007387 */ /* 0x0003e80000100a00 */
[----:B--2---:R-:W2:Y:S04]  /*1fb60*/  LDL.LU.64 R66, [R1+0xc80] ;  /* 0x000c800001427983 */ /* 0x004ea80000300a00 */
[----:B------:R-:W2:Y:S04]  /*1fb70*/  LDL.LU.64 R146, [R1+0xc78] ;  /* 0x000c780001927983 */ /* 0x000ea80000300a00 */
[----:B------:R-:W2:Y:S04]  /*1fb80*/  LDL.LU.64 R130, [R1+0xc70] ;  /* 0x000c700001827983 */ /* 0x000ea80000300a00 */
[----:B------:R-:W2:Y:S04]  /*1fb90*/  LDL.LU.64 R98, [R1+0xc68] ;  /* 0x000c680001627983 */ /* 0x000ea80000300a00 */
[----:B------:R1:W-:Y:S01]  /*1fba0*/  LDGSTS.E [R247+0x5c004], desc[UR60][R6.64], !P1 ;  /* 0x5c00400006f77fae */ /* 0x0003e2000c92187c */
[----:B---3--:R-:W-:-:S04]  /*1fbb0*/  IMAD.WIDE R50, R52, 0x4, R50 ;  /* 0x0000000434327825 */ /* 0x008fc800078e0232 */
[C---:B----4-:R-:W-:Y:S01]  /*1fbc0*/  IMAD.WIDE R36, R52.reuse, 0x4, R234 ;  /* 0x0000000434247825 */ /* 0x050fe200078e02ea */
[----:B------:R3:W-:Y:S03]  /*1fbd0*/  STL.64 [R1+0x1470], R50 ;  /* 0x0014703201007387 */ /* 0x0007e60000100a00 */
[C---:B-1----:R-:W-:Y:S01]  /*1fbe0*/  IMAD.WIDE R20, R52.reuse, 0x4, R170 ;  /* 0x0000000434147825 */ /* 0x042fe200078e02aa */
[----:B------:R1:W-:Y:S03]  /*1fbf0*/  STL.64 [R1+0x1478], R36 ;  /* 0x0014782401007387 */ /* 0x0003e60000100a00 */
[C---:B------:R-:W-:Y:S01]  /*1fc00*/  IMAD.WIDE R6, R52.reuse, 0x4, R82 ;  /* 0x0000000434067825 */ /* 0x040fe200078e0252 */
[----:B------:R4:W-:Y:S04]  /*1fc10*/  STL.64 [R1+0x1480], R20 ;  /* 0x0014801401007387 */ /* 0x0009e80000100a00 */
[----:B------:R-:W-:Y:S04]  /*1fc20*/  LDGSTS.E [R247+0x50008], desc[UR60][R50.64], !P2 ;  /* 0x5000800032f77fae */ /* 0x000fe8000d12187c */
[----:B------:R4:W-:Y:S01]  /*1fc30*/  STL.64 [R1+0x1488], R6 ;  /* 0x0014880601007387 */ /* 0x0009e20000100a00 */
[----:B------:R-:W-:-:S03]  /*1fc40*/  IMAD.WIDE R68, R52, 0x4, R114 ;  /* 0x0000000434447825 */ /* 0x000fc600078e0272 */
[----:B------:R1:W-:Y:S04]  /*1fc50*/  LDGSTS.E [R247+0x54008], desc[UR60][R36.64], !P2 ;  /* 0x5400800024f77fae */ /* 0x0003e8000d12187c */
[----:B---3--:R-:W3:Y:S04]  /*1fc60*/  LDL.LU.64 R50, [R1+0xc60] ;  /* 0x000c600001327983 */ /* 0x008ee80000300a00 */
[----:B------:R-:W3:Y:S04]  /*1fc70*/  LDL.LU.64 R170, [R1+0xc58] ;  /* 0x000c580001aa7983 */ /* 0x000ee80000300a00 */
[----:B------:R-:W3:Y:S04]  /*1fc80*/  LDL.LU.64 R82, [R1+0xc50] ;  /* 0x000c500001527983 */ /* 0x000ee80000300a00 */
[----:B------:R-:W3:Y:S01]  /*1fc90*/  LDL.LU.64 R114, [R1+0xc48] ;  /* 0x000c480001727983 */ /* 0x000ee20000300a00 */
[----:B------:R-:W-:-:S02]  /*1fca0*/  VIADD R159, R241, 0xffffff54 ;  /* 0xffffff54f19f7836 */ /* 0x000fc40000000000 */
[----:B------:R-:W3:Y:S01]  /*1fcb0*/  LDC R241, c[0x0][0x230] ;  /* 0x00008c00fff17b82 */ /* 0x000ee20000000800 */
[----:B------:R4:W-:Y:S02]  /*1fcc0*/  LDGSTS.E [R247+0x58008], desc[UR60][R20.64], !P2 ;  /* 0x5800800014f77fae */ /* 0x0009e4000d12187c */
[----:B------:R-:W-:Y:S01]  /*1fcd0*/  ISETP.GE.U32.AND P3, PT, R159, 0x7ffffed5, PT ;  /* 0x7ffffed59f00780c */ /* 0x000fe20003f66070 */
[----:B------:R-:W-:Y:S01]  /*1fce0*/  VIADD R159, R238, 0xffffff37 ;  /* 0xffffff37ee9f7836 */ /* 0x000fe20000000000 */
[----:B------:R4:W-:Y:S01]  /*1fcf0*/  LDGSTS.E [R247+0x5c008], desc[UR60][R6.64], !P2 ;  /* 0x5c00800006f77fae */ /* 0x0009e2000d12187c */
[C---:B-1----:R-:W-:Y:S02]  /*1fd00*/  IMAD.WIDE R36, R52.reuse, 0x4, R218 ;  /* 0x0000000434247825 */ /* 0x042fe400078e02da */
[----:B------:R-:W1:Y:S01]  /*1fd10*/  LDC R238, c[0x0][0x230] ;  /* 0x00008c00ffee7b82 */ /* 0x000e620000000800 */
[----:B------:R-:W-:Y:S01]  /*1fd20*/  ISETP.GE.U32.AND P4, PT, R159, 0x7ffffeb8, PT ;  /* 0x7ffffeb89f00780c */ /* 0x000fe20003f86070 */
[----:B------:R-:W-:Y:S01]  /*1fd30*/  STL.64 [R1+0x1490], R68 ;  /* 0x0014904401007387 */ /* 0x000fe20000100a00 */
[----:B----4-:R-:W-:-:S03]  /*1fd40*/  IMAD.WIDE R20, R52, 0x4, R202 ;  /* 0x0000000434147825 */ /* 0x010fc600078e02ca */
[----:B------:R4:W-:Y:S01]  /*1fd50*/  STL.64 [R1+0x1498], R36 ;  /* 0x0014982401007387 */ /* 0x0009e20000100a00 */
[----:B------:R-:W-:-:S03]  /*1fd60*/  IMAD.WIDE R6, R52, 0x4, R186 ;  /* 0x0000000434067825 */ /* 0x000fc600078e02ba */
[----:B------:R-:W-:Y:S01]  /*1fd70*/  LDGSTS.E [R247+0x5000c], desc[UR60][R68.64], !P3 ;  /* 0x5000c00044f77fae */ /* 0x000fe2000d92187c */
[----:B------:R-:W-:-:S03]  /*1fd80*/  VIADD R159, R242, 0xffffff36 ;  /* 0xffffff36f29f7836 */ /* 0x000fc60000000000 */
[----:B------:R4:W-:Y:S01]  /*1fd90*/  LDGSTS.E [R247+0x5400c], desc[UR60][R36.64], !P3 ;  /* 0x5400c00024f77fae */ /* 0x0009e2000d92187c */
[----:B------:R-:W1:Y:S03]  /*1fda0*/  LDC R242, c[0x0][0x230] ;  /* 0x00008c00fff27b82 */ /* 0x000e660000000800 */
[----:B------:R4:W-:Y:S04]  /*1fdb0*/  STL.64 [R1+0x14a0], R20 ;  /* 0x0014a01401007387 */ /* 0x0009e80000100a00 */
[----:B------:R4:W-:Y:S01]  /*1fdc0*/  LDGSTS.E [R247+0x5800c], desc[UR60][R20.64], !P3 ;  /* 0x5800c00014f77fae */ /* 0x0009e2000d92187c */
[----:B------:R-:W-:-:S03]  /*1fdd0*/  ISETP.GE.U32.AND P5, PT, R159, 0x7ffffeb7, PT ;  /* 0x7ffffeb79f00780c */ /* 0x000fc60003fa6070 */
[----:B------:R4:W-:Y:S04]  /*1fde0*/  STL.64 [R1+0x14a8], R6 ;  /* 0x0014a80601007387 */ /* 0x0009e80000100a00 */
[----:B------:R4:W-:Y:S01]  /*1fdf0*/  LDGSTS.E [R247+0x5c00c], desc[UR60][R6.64], !P3 ;  /* 0x5c00c00006f77fae */ /* 0x0009e2000d92187c */
[----:B--2---:R-:W-:-:S04]  /*1fe00*/  IMAD.WIDE R66, R52, 0x4, R66 ;  /* 0x0000000434427825 */ /* 0x004fc800078e0242 */
[C---:B----4-:R-:W-:Y:S01]  /*1fe10*/  IMAD.WIDE R36, R52.reuse, 0x4, R146 ;  /* 0x0000000434247825 */ /* 0x050fe200078e0292 */
[----:B------:R2:W-:Y:S03]  /*1fe20*/  STL.64 [R1+0x1db8], R66 ;  /* 0x001db84201007387 */ /* 0x0005e60000100a00 */
[C---:B------:R-:W-:Y:S01]  /*1fe30*/  IMAD.WIDE R20, R52.reuse, 0x4, R130 ;  /* 0x0000000434147825 */ /* 0x040fe200078e0282 */
[----:B------:R-:W4:Y:S03]  /*1fe40*/  LDL.LU.64 R146, [R1+0xc40] ;  /* 0x000c400001927983 */ /* 0x000f260000300a00 */
[C---:B------:R-:W-:Y:S01]  /*1fe50*/  IMAD.WIDE R6, R52.reuse, 0x4, R98 ;  /* 0x0000000434067825 */ /* 0x040fe200078e0262 */
[----:B------:R1:W-:Y:S04]  /*1fe60*/  STL.64 [R1+0x1dc0], R36 ;  /* 0x001dc02401007387 */ /* 0x0003e80000100a00 */
[----:B------:R1:W-:Y:S04]  /*1fe70*/  STL.64 [R1+0x1dc8], R20 ;  /* 0x001dc81401007387 */ /* 0x0003e80000100a00 */
[----:B------:R1:W-:Y:S04]  /*1fe80*/  STL.64 [R1+0x1dd0], R6 ;  /* 0x001dd00601007387 */ /* 0x0003e80000100a00 */
[----:B------:R-:W4:Y:S04]  /*1fe90*/  LDL.LU.64 R130, [R1+0xc20] ;  /* 0x000c200001827983 */ /* 0x000f280000300a00 */
[----:B------:R-:W-:Y:S04]  /*1fea0*/  LDGSTS.E [R247+0x60000], desc[UR60][R66.64], !P4 ;  /* 0x6000000042f77fae */ /* 0x000fe8000e12187c */
[----:B------:R1:W-:Y:S04]  /*1feb0*/  LDGSTS.E [R247+0x64000], desc[UR60][R36.64], !P4 ;  /* 0x6400000024f77fae */ /* 0x0003e8000e12187c */
[----:B------:R1:W-:Y:S04]  /*1fec0*/  LDGSTS.E [R247+0x68000], desc[UR60][R20.64], !P4 ;  /* 0x6800000014f77fae */ /* 0x0003e8000e12187c */
[----:B------:R-:W4:Y:S04]  /*1fed0*/  LDL.LU.64 R98, [R1+0x900] ;  /* 0x0009000001627983 */ /* 0x000f280000300a00 */
[----:B------:R1:W-:Y:S04]  /*1fee0*/  LDGSTS.E [R247+0x6c000], desc[UR60][R6.64], !P4 ;  /* 0x6c00000006f77fae */ /* 0x0003e8000e12187c */
[----:B--2---:R-:W2:Y:S01]  /*1fef0*/  LDL.LU.64 R66, [R1+0x8e0] ;  /* 0x0008e00001427983 */ /* 0x004ea20000300a00 */
[----:B---3--:R-:W-:-:S04]  /*1ff00*/  IMAD.WIDE R50, R52, 0x4, R50 ;  /* 0x0000000434327825 */ /* 0x008fc800078e0232 */
[C---:B-1----:R-:W-:Y:S01]  /*1ff10*/  IMAD.WIDE R36, R52.reuse, 0x4, R170 ;  /* 0x0000000434247825 */ /* 0x042fe200078e02aa */
[----:B------:R1:W-:Y:S03]  /*1ff20*/  LDGSTS.E [R247+0x60004], desc[UR60][R50.64], !P5 ;  /* 0x6000400032f77fae */ /* 0x0003e6000e92187c */
[C---:B------:R-:W-:Y:S01]  /*1ff30*/  IMAD.WIDE R20, R52.reuse, 0x4, R82 ;  /* 0x0000000434147825 */ /* 0x040fe200078e0252 */
[----:B------:R3:W-:Y:S03]  /*1ff40*/  LDGSTS.E [R247+0x64004], desc[UR60][R36.64], !P5 ;  /* 0x6400400024f77fae */ /* 0x0007e6000e92187c */
[C---:B------:R-:W-:Y:S01]  /*1ff50*/  IMAD.WIDE R6, R52.reuse, 0x4, R114 ;  /* 0x0000000434067825 */ /* 0x040fe200078e0272 */
[----:B------:R-:W3:Y:S04]  /*1ff60*/  LDL.LU.64 R82, [R1+0x8c0] ;  /* 0x0008c00001527983 */ /* 0x000ee80000300a00 */
[----:B------:R1:W-:Y:S04]  /*1ff70*/  STL.64 [R1+0x1dd8], R50 ;  /* 0x001dd83201007387 */ /* 0x0003e80000100a00 */
[----:B------:R2:W-:Y:S04]  /*1ff80*/  STL.64 [R1+0x1de0], R36 ;  /* 0x001de02401007387 */ /* 0x0005e80000100a00 */
[----:B------:R3:W-:Y:S04]  /*1ff90*/  STL.64 [R1+0x1de8], R20 ;  /* 0x001de81401007387 */ /* 0x0007e80000100a00 */
[----:B-1----:R-:W3:Y:S04]  /*1ffa0*/  LDL.LU.64 R50, [R1+0x8a0] ;  /* 0x0008a00001327983 */ /* 0x002ee80000300a00 */
[----:B------:R1:W-:Y:S04]  /*1ffb0*/  STL.64 [R1+0x1df0], R6 ;  /* 0x001df00601007387 */ /* 0x0003e80000100a00 */
[----:B------:R-:W3:Y:S04]  /*1ffc0*/  LDL.LU.64 R202, [R1+0xc38] ;  /* 0x000c380001ca7983 */ /* 0x000ee80000300a00 */
[----:B------:R-:W3:Y:S04]  /*1ffd0*/  LDL.LU.64 R218, [R1+0xc30] ;  /* 0x000c300001da7983 */ /* 0x000ee80000300a00 */
[----:B------:R-:W3:Y:S04]  /*1ffe0*/  LDL.LU.64 R186, [R1+0xc28] ;  /* 0x000c280001ba7983 */ /* 0x000ee80000300a00 */
[----:B------:R-:W3:Y:S04]  /*1fff0*/  LDL.LU.64 R170, [R1+0xc18] ;  /* 0x000c180001aa7983 */ /* 0x000ee80000300a00 */
[----:B------:R-:W3:Y:S04]  /*20000*/  LDL.LU.64 R132, [R1+0xc10] ;  /* 0x000c100001847983 */ /* 0x000ee80000300a00 */
[----:B------:R-:W3:Y:S04]  /*20010*/  LDL.LU.64 R116, [R1+0xc08] ;  /* 0x000c080001747983 */ /* 0x000ee80000300a00 */
[----:B------:R1:W-:Y:S04]  /*20020*/  LDGSTS.E [R247+0x68004], desc[UR60][R20.64], !P5 ;  /* 0x6800400014f77fae */ /* 0x0003e8000e92187c */
[----:B------:R1:W-:Y:S01]  /*20030*/  LDGSTS.E [R247+0x6c004], desc[UR60][R6.64], !P5 ;  /* 0x6c00400006f77fae */ /* 0x0003e2000e92187c */
[----:B----4-:R-:W-:-:S03]  /*20040*/  IMAD.WIDE R204, R52, 0x4, R146 ;  /* 0x0000000434cc7825 */ /* 0x010fc600078e0292 */
[----:B------:R-:W4:Y:S04]  /*20050*/  LDL.LU.64 R146, [R1+0x8f8] ;  /* 0x0008f80001927983 */ /* 0x000f280000300a00 */
[----:B------:R-:W4:Y:S01]  /*20060*/  LDL.LU.64 R100, [R1+0x8f0] ;  /* 0x0008f00001647983 */ /* 0x000f220000300a00 */
[----:B------:R-:W-:-:S03]  /*20070*/  IMAD.WIDE R172, R52, 0x4, R130 ;  /* 0x0000000434ac7825 */ /* 0x000fc600078e0282 */
[----:B------:R-:W4:Y:S04]  /*20080*/  LDL.LU.64 R130, [R1+0x8e8] ;  /* 0x0008e80001827983 */ /* 0x000f280000300a00 */
[----:B------:R-:W4:Y:S04]  /*20090*/  LDL.LU.64 R84, [R1+0x8d8] ;  /* 0x0008d80001547983 */ /* 0x000f280000300a00 */
[----:B------:R-:W-:Y:S04]  /*200a0*/  STL.64 [R1+0x1df8], R204 ;  /* 0x001df8cc01007387 */ /* 0x000fe80000100a00 */
[----:B------:R-:W4:Y:S01]  /*200b0*/  LDL.LU.64 R114, [R1+0x8d0] ;  /* 0x0008d00001727983 */ /* 0x000f220000300a00 */
[----:B------:R-:W-:-:S03]  /*200c0*/  IMAD.WIDE R148, R52, 0x4, R98 ;  /* 0x0000000434947825 */ /* 0x000fc600078e0262 */
[----:B------:R-:W4:Y:S04]  /*200d0*/  LDL.LU.64 R68, [R1+0x8c8] ;  /* 0x0008c80001447983 */ /* 0x000f280000300a00 */
[----:B------:R-:W-:Y:S01]  /*200e0*/  STL.64 [R1+0x1e18], R172 ;  /* 0x001e18ac01007387 */ /* 0x000fe20000100a00 */
[----:B--2---:R-:W-:-:S03]  /*200f0*/  IMAD.WIDE R66, R52, 0x4, R66 ;  /* 0x0000000434427825 */ /* 0x004fc600078e0242 */
[----:B------:R-:W2:Y:S01]  /*20100*/  LDL.LU.64 R36, [R1+0x8b8] ;  /* 0x0008b80001247983 */ /* 0x000ea20000300a00 */
[----:B---3--:R-:W-:-:S03]  /*20110*/  IMAD.WIDE R98, R52, 0x4, R82 ;  /* 0x0000000434627825 */ /* 0x008fc600078e0252 */
[----:B------:R-:W3:Y:S04]  /*20120*/  LDL.LU.64 R82, [R1+0x8b0] ;  /* 0x0008b00001527983 */ /* 0x000ee80000300a00 */
[----:B------:R-:W-:Y:S04]  /*20130*/  STL.64 [R1+0x21b8], R148 ;  /* 0x0021b89401007387 */ /* 0x000fe80000100a00 */
[----:B------:R-:W3:Y:S04]  /*20140*/  LDL.LU.64 R20, [R1+0x8a8] ;  /* 0x0008a80001147983 */ /* 0x000ee80000300a00 */
[----:B-1----:R-:W3:Y:S04]  /*20150*/  LDL.LU.64 R6, [R1+0x898] ;  /* 0x0008980001067983 */ /* 0x002ee80000300a00 */
[----:B------:R-:W-:Y:S04]  /*20160*/  STL.64 [R1+0x21d8], R66 ;  /* 0x0021d84201007387 */ /* 0x000fe80000100a00 */
[----:B------:R-:W3:Y:S01]  /*20170*/  LDL.LU.64 R234, [R1+0x890] ;  /* 0x0008900001ea7983 */ /* 0x000ee20000300a00 */
[----:B------:R-:W-:-:S03]  /*20180*/  IMAD.WIDE R188, R52, 0x4, R218 ;  /* 0x0000000434bc7825 */ /* 0x000fc600078e02da */
[----:B------:R-:W3:Y:S01]  /*20190*/  LDL.LU.64 R218, [R1+0x888] ;  /* 0x0008880001da7983 */ /* 0x000ee20000300a00 */
[----:B------:R-:W-:Y:S01]  /*201a0*/  IADD3 R159, R240, -0xcb, RZ ;  /* 0xffffff35f09f7810 */ /* 0x000fe20007ffe0ff */
[C---:B------:R-:W-:Y:S01]  /*201b0*/  IMAD.WIDE R202, R52.reuse, 0x4, R202 ;  /* 0x0000000434ca7825 */ /* 0x040fe200078e02ca */
[----:B------:R-:W1:Y:S02]  /*201c0*/  LDC R240, c[0x0][0x230] ;  /* 0x00008c00fff07b82 */ /* 0x000e640000000800 */
[----:B------:R-:W-:Y:S01]  /*201d0*/  ISETP.GE.U32.AND P6, PT, R159, 0x7ffffeb6, PT ;  /* 0x7ffffeb69f00780c */ /* 0x000fe20003fc6070 */
[----:B------:R-:W-:Y:S02]  /*201e0*/  VIADD R159, R239, 0xffffff34 ;  /* 0xffffff34ef9f7836 */ /* 0x000fe40000000000 */
[----:B------:R-:W-:-:S03]  /*201f0*/  IMAD.WIDE R50, R52, 0x4, R50 ;  /* 0x0000000434327825 */ /* 0x000fc600078e0232 */
[----:B------:R-:W-:Y:S01]  /*20200*/  ISETP.GE.U32.AND P1, PT, R159, 0x7ffffeb5, PT ;  /* 0x7ffffeb59f00780c */ /* 0x000fe20003f26070 */
[----:B------:R-:W-:Y:S01]  /*20210*/  VIADD R159, R238, 0xffffff17 ;  /* 0xffffff17ee9f7836 */ /* 0x000fe20000000000 */
[----:B------:R-:W-:Y:S01]  /*20220*/  STL.64 [R1+0x21f8], R98 ;  /* 0x0021f86201007387 */ /* 0x000fe20000100a00 */
[C---:B------:R-:W-:Y:S01]  /*20230*/  IMAD.WIDE R186, R52.reuse, 0x4, R186 ;  /* 0x0000000434ba7825 */ /* 0x040fe200078e02ba */
[----:B------:R-:W1:Y:S02]  /*20240*/  LDC R238, c[0x0][0x230] ;  /* 0x00008c00ffee7b82 */ /* 0x000e640000000800 */
[----:B------:R-:W-:Y:S01]  /*20250*/  STL.64 [R1+0x1e00], R202 ;  /* 0x001e00ca01007387 */ /* 0x000fe20000100a00 */
[C---:B------:R-:W-:Y:S01]  /*20260*/  IMAD.WIDE R170, R52.reuse, 0x4, R170 ;  /* 0x0000000434aa7825 */ /* 0x040fe200078e02aa */
[----:B------:R-:W-:Y:S02]  /*20270*/  ISETP.GE.U32.AND P2, PT, R159, 0x7ffffe98, PT ;  /* 0x7ffffe989f00780c */ /* 0x000fe40003f46070 */
[----:B------:R-:W-:Y:S01]  /*20280*/  STL.64 [R1+0x2218], R50 ;  /* 0x0022183201007387 */ /* 0x000fe20000100a00 */
[C---:B------:R-:W-:Y:S01]  /*20290*/  IMAD.WIDE R154, R52.reuse, 0x4, R132 ;  /* 0x00000004349a7825 */ /* 0x040fe200078e0284 */
[----:B------:R-:W1:Y:S02]  /*202a0*/  LDC R239, c[0x0][0x230] ;  /* 0x00008c00ffef7b82 */ /* 0x000e640000000800 */
[----:B------:R-:W-:Y:S01]  /*202b0*/  STL.64 [R1+0x1e08], R188 ;  /* 0x001e08bc01007387 */ /* 0x000fe20000100a00 */
[----:B------:R-:W-:-:S03]  /*202c0*/  IMAD.WIDE R152, R52, 0x4, R116 ;  /* 0x0000000434987825 */ /* 0x000fc600078e0274 */
[----:B------:R-:W-:Y:S01]  /*202d0*/  STL.64 [R1+0x1e10], R186 ;  /* 0x001e10ba01007387 */ /* 0x000fe20000100a00 */
[----:B------:R-:W-:Y:S02]  /*202e0*/  VIADD R159, R241, 0xffffff16 ;  /* 0xffffff16f19f7836 */ /* 0x000fe40000000000 */
[----:B------:R-:W1:Y:S01]  /*202f0*/  LDC R241, c[0x0][0x230] ;  /* 0x00008c00fff17b82 */ /* 0x000e620000000800 */
[----:B------:R-:W-:Y:S02]  /*20300*/  STL.64 [R1+0x1e20], R170 ;  /* 0x001e20aa01007387 */ /* 0x000fe40000100a00 */
[----:B------:R-:W-:Y:S02]  /*20310*/  ISETP.GE.U32.AND P3, PT, R159, 0x7ffffe97, PT ;  /* 0x7ffffe979f00780c */ /* 0x000fe40003f66070 */
[----:B------:R-:W-:Y:S04]  /*20320*/  STL.64 [R1+0x1e28], R154 ;  /* 0x001e289a01007387 */ /* 0x000fe80000100a00 */
        /* <DEDUP_REMOVED lines=10> */
[----:B----4-:R-:W-:-:S04]  /*203d0*/  IMAD.WIDE R146, R52, 0x4, R146 ;  /* 0x0000000434927825 */ /* 0x010fc800078e0292 */
        /* <DEDUP_REMOVED lines=17> */
[----:B---3--:R-:W-:-:S03]  /*204f0*/  IMAD.WIDE R82, R52, 0x4, R82 ;  /* 0x0000000434527825 */ /* 0x008fc600078e0252 */
[----:B------:R-:W-:Y:S01]  /*20500*/  LDGSTS.E [R247+0x74004], desc[UR60][R116.64], !P3 ;  /* 0x7400400074f77fae */ /* 0x000fe2000d92187c */
[----:B------:R-:W-:-:S03]  /*20510*/  IMAD.WIDE R68, R52, 0x4, R20 ;  /* 0x0000000434447825 */ /* 0x000fc600078e0214 */
[----:B------:R2:W-:Y:S01]  /*20520*/  STL.64 [R1+0x2208], R82 ;  /* 0x0022085201007387 */ /* 0x0005e20000100a00 */
[----:B------:R-:W-:-:S03]  /*20530*/  IMAD.WIDE R36, R52, 0x4, R6 ;  /* 0x0000000434247825 */ /* 0x000fc600078e0206 */
[----:B------:R3:W-:Y:S01]  /*20540*/  STL.64 [R1+0x2210], R68 ;  /* 0x0022104401007387 */ /* 0x0007e20000100a00 */
[----:B------:R-:W-:-:S03]  /*20550*/  VIADD R159, R242, 0xffffff15 ;  /* 0xffffff15f29f7836 */ /* 0x000fc60000000000 */
[----:B------:R-:W-:Y:S01]  /*20560*/  LDGSTS.E [R247+0x78004], desc[UR60][R114.64], !P3 ;  /* 0x7800400072f77fae */ /* 0x000fe2000d92187c */
[----:B-1----:R-:W-:Y:S01]  /*20570*/  IADD3 R238, R238, -0x8d, RZ ;  /* 0xffffff73eeee7810 */ /* 0x002fe20007ffe0ff */
[----:B------:R-:W1:Y:S01]  /*20580*/  LDC R242, c[0x0][0x230] ;  /* 0x00008c00fff27b82 */ /* 0x000e620000000800 */
[C---:B------:R-:W-:Y:S01]  /*20590*/  IMAD.WIDE R20, R52.reuse, 0x4, R234 ;  /* 0x0000000434147825 */ /* 0x040fe200078e02ea */
[----:B------:R3:W-:Y:S03]  /*205a0*/  STL.64 [R1+0x2220], R36 ;  /* 0x0022202401007387 */ /* 0x0007e60000100a00 */
[----:B------:R-:W-:Y:S01]  /*205b0*/  IMAD.WIDE R6, R52, 0x4, R218 ;  /* 0x0000000434067825 */ /* 0x000fe200078e02da */
[----:B------:R3:W-:Y:S04]  /*205c0*/  STL.64 [R1+0x2228], R20 ;  /* 0x0022281401007387 */ /* 0x0007e80000100a00 */
[----:B------:R3:W-:Y:S04]  /*205d0*/  STL.64 [R1+0x2230], R6 ;  /* 0x0022300601007387 */ /* 0x0007e80000100a00 */
[----:B----4-:R-:W3:Y:S04]  /*205e0*/  LDL.LU.64 R130, [R1+0x1300] ;  /* 0x0013000001827983 */ /* 0x010ee80000300a00 */
[----:B------:R-:W4:Y:S01]  /*205f0*/  LDL.LU.64 R66, [R1+0x12f8] ;  /* 0x0012f80001427983 */ /* 0x000f220000300a00 */
[----:B------:R-:W-:Y:S01]  /*20600*/  ISETP.GE.U32.AND P4, PT, R159, 0x7ffffe96, PT ;  /* 0x7ffffe969f00780c */ /* 0x000fe20003f86070 */
[----:B------:R-:W-:-:S02]  /*20610*/  VIADD R159, R240, 0xffffff14 ;  /* 0xffffff14f09f7836 */ /* 0x000fc40000000000 */
[----:B------:R-:W-:Y:S01]  /*20620*/  LDGSTS.E [R247+0x7c004], desc[UR60][R100.64], !P3 ;  /* 0x7c00400064f77fae */ /* 0x000fe2000d92187c */
[----:B------:R-:W-:Y:S01]  /*20630*/  ISETP.GE.U32.AND P2, PT, R238, 0x7ffffef4, PT ;  /* 0x7ffffef4ee00780c */ /* 0x000fe20003f46070 */
[----:B------:R-:W1:Y:S01]  /*20640*/  LDC R240, c[0x0][0x230] ;  /* 0x00008c00fff07b82 */ /* 0x000e620000000800 */
[----:B------:R-:W-:Y:S01]  /*20650*/  ISETP.GE.U32.AND P5, PT, R159, 0x7ffffe95, PT ;  /* 0x7ffffe959f00780c */ /* 0x000fe20003fa6070 */
[----:B------:R-:W4:Y:S04]  /*20660*/  LDL.LU.64 R202, [R1+0x12f0] ;  /* 0x0012f00001ca7983 */ /* 0x000f280000300a00 */
[----:B------:R-:W4:Y:S04]  /*20670*/  LDL.LU.64 R186, [R1+0x12e8] ;  /* 0x0012e80001ba7983 */ /* 0x000f280000300a00 */
        /* <DEDUP_REMOVED lines=8> */
[----:B------:R-:W4:Y:S04]  /*20700*/  LDL.LU.64 R50, [R1+0x12e0] ;  /* 0x0012e00001327983 */ /* 0x000f280000300a00 */
[----:B------:R-:W4:Y:S04]  /*20710*/  LDL.LU.64 R98, [R1+0x12d8] ;  /* 0x0012d80001627983 */ /* 0x000f280000300a00 */
[----:B------:R-:W4:Y:S04]  /*20720*/  LDL.LU.64 R170, [R1+0x12d0] ;  /* 0x0012d00001aa7983 */ /* 0x000f280000300a00 */
[----:B--2---:R-:W2:Y:S04]  /*20730*/  LDL.LU.64 R82, [R1+0x12c8] ;  /* 0x0012c80001527983 */ /* 0x004ea80000300a00 */
[----:B------:R1:W-:Y:S01]  /*20740*/  LDGSTS.E [R247+0x7c00c], desc[UR60][R6.64], !P5 ;  /* 0x7c00c00006f77fae */ /* 0x0003e2000e92187c */
[----:B---3--:R-:W-:-:S04]  /*20750*/  IMAD.WIDE R68, R52, 0x4, R130 ;  /* 0x0000000434447825 */ /* 0x008fc800078e0282 */
[C---:B----4-:R-:W-:Y:S01]  /*20760*/  IMAD.WIDE R36, R52.reuse, 0x4, R66 ;  /* 0x0000000434247825 */ /* 0x050fe200078e0242 */
        /* <DEDUP_REMOVED lines=33> */
[----:B------:R-:W-:-:S02]  /*20980*/  VIADD R240, R240, 0xffffff71 ;  /* 0xffffff71f0f07836 */ /* 0x000fc40000000000 */
[----:B------:R-:W-:Y:S01]  /*20990*/  VIADD R239, R242, 0xffffff70 ;  /* 0xffffff70f2ef7836 */ /* 0x000fe20000000000 */
[----:B------:R1:W-:Y:S01]  /*209a0*/  LDGSTS.E [R248+0x4c004], desc[UR60][R6.64], !P3 ;  /* 0x4c00400006f87fae */ /* 0x0003e2000d92187c */
[----:B------:R-:W-:Y:S02]  /*209b0*/  VIADD R238, R243, 0xffffff53 ;  /* 0xffffff53f3ee7836 */ /* 0x000fe40000000000 */
        /* <DEDUP_REMOVED lines=10> */
[----:B------:R-:W-:-:S04]  /*20a60*/  IMAD.WIDE R6, R52, 0x4, R130 ;  /* 0x0000000434067825 */ /* 0x000fc800078e0282 */
[----:B------:R-:W-:Y:S01]  /*20a70*/  IMAD.WIDE R68, R52, 0x4, R218 ;  /* 0x0000000434447825 */ /* 0x000fe200078e02da */
[----:B------:R-:W-:Y:S01]  /*20a80*/  LDGSTS.E [R248+0x40008], desc[UR60][R66.64], !P4 ;  /* 0x4000800042f87fae */ /* 0x000fe2000e12187c */
[----:B------:R-:W-:Y:S01]  /*20a90*/  ISETP.GE.U32.AND P6, PT, R238, 0x7ffffed4, PT ;  /* 0x7ffffed4ee00780c */ /* 0x000fe20003fc6070 */
[----:B------:R-:W4:Y:S02]  /*20aa0*/  LDC R240, c[0x0][0x230] ;  /* 0x00008c00fff07b82 */ /* 0x000f240000000800 */
[----:B------:R1:W-:Y:S04]  /*20ab0*/  STL.64 [R1+0x1020], R6 ;  /* 0x0010200601007387 */ /* 0x0003e80000100a00 */
[----:B------:R1:W-:Y:S01]  /*20ac0*/  LDGSTS.E [R248+0x44008], desc[UR60][R36.64], !P4 ;  /* 0x4400800024f87fae */ /* 0x0003e2000e12187c */
[----:B------:R-:W-:Y:S01]  /*20ad0*/  VIADD R159, R244, 0xffffff52 ;  /* 0xffffff52f49f7836 */ /* 0x000fe20000000000 */
[----:B------:R-:W4:Y:S02]  /*20ae0*/  LDC R238, c[0x0][0x230] ;  /* 0x00008c00ffee7b82 */ /* 0x000f240000000800 */
[----:B---3--:R-:W3:Y:S04]  /*20af0*/  LDL.LU.64 R66, [R1+0xf60] ;  /* 0x000f600001427983 */ /* 0x008ee80000300a00 */
[----:B------:R-:W3:Y:S02]  /*20b00*/  LDL.LU.64 R146, [R1+0xf58] ;  /* 0x000f580001927983 */ /* 0x000ee40000300a00 */
[----:B------:R-:W3:Y:S02]  /*20b10*/  LDC R239, c[0x0][0x230] ;  /* 0x00008c00ffef7b82 */ /* 0x000ee40000000800 */
[----:B------:R1:W-:Y:S02]  /*20b20*/  LDGSTS.E [R248+0x48008], desc[UR60][R20.64], !P4 ;  /* 0x4800800014f87fae */ /* 0x0003e4000e12187c */
[----:B-1----:R-:W-:-:S02]  /*20b30*/  IMAD.WIDE R36, R52, 0x4, R202 ;  /* 0x0000000434247825 */ /* 0x002fc400078e02ca */
[----:B------:R1:W-:Y:S02]  /*20b40*/  LDGSTS.E [R248+0x4c008], desc[UR60][R6.64], !P4 ;  /* 0x4c00800006f87fae */ /* 0x0003e4000e12187c */
[----:B------:R-:W3:Y:S02]  /*20b50*/  LDC R243, c[0x0][0x230] ;  /* 0x00008c00fff37b82 */ /* 0x000ee40000000800 */
[----:B------:R-:W3:Y:S01]  /*20b60*/  LDL.LU.64 R130, [R1+0xf50] ;  /* 0x000f500001827983 */ /* 0x000ee20000300a00 */
[----:B------:R-:W-:-:S03]  /*20b70*/  IMAD.WIDE R20, R52, 0x4, R186 ;  /* 0x0000000434147825 */ /* 0x000fc600078e02ba */
[----:B------:R2:W-:Y:S02]  /*20b80*/  STL.64 [R1+0x1028], R68 ;  /* 0x0010284401007387 */ /* 0x0005e40000100a00 */
[----:B------:R-:W3:Y:S01]  /*20b90*/  LDC R244, c[0x0][0x230] ;  /* 0x00008c00fff47b82 */ /* 0x000ee20000000800 */
[C---:B-1----:R-:W-:Y:S01]  /*20ba0*/  IMAD.WIDE R6, R52.reuse, 0x4, R98 ;  /* 0x0000000434067825 */ /* 0x042fe200078e0262 */
[----:B------:R2:W-:Y:S04]  /*20bb0*/  LDGSTS.E [R248+0x4000c], desc[UR60][R68.64], !P5 ;  /* 0x4000c00044f87fae */ /* 0x0005e8000e92187c */
[----:B------:R-:W3:Y:S04]  /*20bc0*/  LDL.LU.64 R98, [R1+0xf48] ;  /* 0x000f480001627983 */ /* 0x000ee80000300a00 */
[----:B------:R1:W-:Y:S01]  /*20bd0*/  STL.64 [R1+0x1030], R36 ;  /* 0x0010302401007387 */ /* 0x0003e20000100a00 */
[----:B--2---:R-:W-:-:S03]  /*20be0*/  IMAD.WIDE R68, R52, 0x4, R170 ;  /* 0x0000000434447825 */ /* 0x004fc600078e02aa */
[----:B------:R1:W-:Y:S04]  /*20bf0*/  LDGSTS.E [R248+0x4400c], desc[UR60][R36.64], !P5 ;  /* 0x4400c00024f87fae */ /* 0x0003e8000e92187c */
[----:B------:R2:W-:Y:S04]  /*20c00*/  STL.64 [R1+0x1038], R20 ;  /* 0x0010381401007387 */ /* 0x0005e80000100a00 */
[----:B------:R2:W-:Y:S01]  /*20c10*/  LDGSTS.E [R248+0x4800c], desc[UR60][R20.64], !P5 ;  /* 0x4800c00014f87fae */ /* 0x0005e2000e92187c */
[----:B-1----:R-:W-:-:S03]  /*20c20*/  IMAD.WIDE R36, R52, 0x4, R82 ;  /* 0x0000000434247825 */ /* 0x002fc600078e0252 */
[----:B------:R4:W-:Y:S04]  /*20c30*/  STL.64 [R1+0x1040], R6 ;  /* 0x0010400601007387 */ /* 0x0009e80000100a00 */
[----:B------:R4:W-:Y:S01]  /*20c40*/  LDGSTS.E [R248+0x4c00c], desc[UR60][R6.64], !P5 ;  /* 0x4c00c00006f87fae */ /* 0x0009e2000e92187c */
[C---:B--2---:R-:W-:Y:S01]  /*20c50*/  IMAD.WIDE R20, R52.reuse, 0x4, R50 ;  /* 0x0000000434147825 */ /* 0x044fe200078e0232 */
[----:B------:R-:W-:Y:S02]  /*20c60*/  ISETP.GE.U32.AND P1, PT, R159, 0x7ffffed3, PT ;  /* 0x7ffffed39f00780c */ /* 0x000fe40003f26070 */
[----:B------:R-:W2:Y:S04]  /*20c70*/  LDL.LU.64 R50, [R1+0xf40] ;  /* 0x000f400001327983 */ /* 0x000ea80000300a00 */
[----:B------:R-:W-:Y:S04]  /*20c80*/  STL.64 [R1+0x1308], R68 ;  /* 0x0013084401007387 */ /* 0x000fe80000100a00 */
[----:B------:R-:W2:Y:S04]  /*20c90*/  LDL.LU.64 R234, [R1+0xf38] ;  /* 0x000f380001ea7983 */ /* 0x000ea80000300a00 */
[----:B------:R1:W-:Y:S04]  /*20ca0*/  STL.64 [R1+0x1310], R36 ;  /* 0x0013102401007387 */ /* 0x0003e80000100a00 */
[----:B------:R-:W2:Y:S04]  /*20cb0*/  LDL.LU.64 R170, [R1+0xf30] ;  /* 0x000f300001aa7983 */ /* 0x000ea80000300a00 */
[----:B------:R1:W-:Y:S04]  /*20cc0*/  STL.64 [R1+0x1318], R20 ;  /* 0x0013181401007387 */ /* 0x0003e80000100a00 */
[----:B------:R-:W2:Y:S04]  /*20cd0*/  LDL.LU.64 R82, [R1+0xf28] ;  /* 0x000f280001527983 */ /* 0x000ea80000300a00 */
[----:B------:R-:W-:Y:S04]  /*20ce0*/  LDGSTS.E [R248+0x50000], desc[UR60][R68.64], !P6 ;  /* 0x5000000044f87fae */ /* 0x000fe8000f12187c */
[----:B------:R1:W-:Y:S01]  /*20cf0*/  LDGSTS.E [R248+0x54000], desc[UR60][R36.64], !P6 ;  /* 0x5400000024f87fae */ /* 0x0003e2000f12187c */
[----:B----4-:R-:W-:-:S03]  /*20d00*/  IMAD.WIDE R6, R52, 0x4, R114 ;  /* 0x0000000434067825 */ /* 0x010fc600078e0272 */
[----:B------:R4:W-:Y:S04]  /*20d10*/  LDGSTS.E [R248+0x58000], desc[UR60][R20.64], !P6 ;  /* 0x5800000014f87fae */ /* 0x0009e8000f12187c */
[----:B------:R4:W-:Y:S04]  /*20d20*/  STL.64 [R1+0x1320], R6 ;  /* 0x0013200601007387 */ /* 0x0009e80000100a00 */
[----:B------:R-:W2:Y:S01]  /*20d30*/  LDL.LU.64 R114, [R1+0xf20] ;  /* 0x000f200001727983 */ /* 0x000ea20000300a00 */
[----:B------:R-:W-:Y:S02]  /*20d40*/  IADD3 R159, R245, -0xaf, RZ ;  /* 0xffffff51f59f7810 */ /* 0x000fe40007ffe0ff */
[----:B------:R-:W2:Y:S01]  /*20d50*/  LDC R245, c[0x0][0x230] ;  /* 0x00008c00fff57b82 */ /* 0x000ea20000000800 */
[----:B------:R4:W-:Y:S01]  /*20d60*/  LDGSTS.E [R248+0x5c000], desc[UR60][R6.64], !P6 ;  /* 0x5c00000006f87fae */ /* 0x0009e2000f12187c */
[----:B------:R-:W-:Y:S01]  /*20d70*/  ISETP.GE.U32.AND P2, PT, R159, 0x7ffffed2, PT ;  /* 0x7ffffed29f00780c */ /* 0x000fe20003f46070 */
[----:B---3--:R-:W-:-:S04]  /*20d80*/  IMAD.WIDE R66, R52, 0x4, R66 ;  /* 0x0000000434427825 */ /* 0x008fc800078e0242 */
[C---:B-1----:R-:W-:Y:S01]  /*20d90*/  IMAD.WIDE R36, R52.reuse, 0x4, R146 ;  /* 0x0000000434247825 */ /* 0x042fe200078e0292 */
[----:B------:R1:W-:Y:S04]  /*20da0*/  STL.64 [R1+0x1328], R66 ;  /* 0x0013284201007387 */ /* 0x0003e80000100a00 */
[----:B------:R-:W3:Y:S04]  /*20db0*/  LDL.LU.64 R218, [R1+0xf18] ;  /* 0x000f180001da7983 */ /* 0x000ee80000300a00 */
[----:B------:R2:W-:Y:S01]  /*20dc0*/  STL.64 [R1+0x1330], R36 ;  /* 0x0013302401007387 */ /* 0x0005e20000100a00 */
[----:B----4-:R-:W-:-:S03]  /*20dd0*/  IMAD.WIDE R20, R52, 0x4, R130 ;  /* 0x0000000434147825 */ /* 0x010fc600078e0282 */
[----:B------:R-:W4:Y:S04]  /*20de0*/  LDL.LU.64 R202, [R1+0xf10] ;  /* 0x000f100001ca7983 */ /* 0x000f280000300a00 */
[----:B------:R2:W-:Y:S04]  /*20df0*/  STL.64 [R1+0x1338], R20 ;  /* 0x0013381401007387 */ /* 0x0005e80000100a00 */
[----:B------:R-:W4:Y:S01]  /*20e00*/  LDL.LU.64 R186, [R1+0xf08] ;  /* 0x000f080001ba7983 */ /* 0x000f220000300a00 */
[----:B------:R-:W-:-:S03]  /*20e10*/  IMAD.WIDE R6, R52, 0x4, R98 ;  /* 0x0000000434067825 */ /* 0x000fc600078e0262 */
[----:B------:R-:W-:Y:S04]  /*20e20*/  LDGSTS.E [R248+0x50004], desc[UR60][R66.64], !P1 ;  /* 0x5000400042f87fae */ /* 0x000fe8000c92187c */
[----:B------:R2:W-:Y:S04]  /*20e30*/  STL.64 [R1+0x1340], R6 ;  /* 0x0013400601007387 */ /* 0x0005e80000100a00 */
[----:B------:R2:W-:Y:S04]  /*20e40*/  LDGSTS.E [R248+0x54004], desc[UR60][R36.64], !P1 ;  /* 0x5400400024f87fae */ /* 0x0005e8000c92187c */
[----:B-1----:R-:W4:Y:S04]  /*20e50*/  LDL.LU.64 R66, [R1+0xc00] ;  /* 0x000c000001427983 */ /* 0x002f280000300a00 */
[----:B------:R-:W4:Y:S04]  /*20e60*/  LDL.LU.64 R146, [R1+0xbf8] ;  /* 0x000bf80001927983 */ /* 0x000f280000300a00 */
[----:B------:R-:W4:Y:S04]  /*20e70*/  LDL.LU.64 R130, [R1+0xbf0] ;  /* 0x000bf00001827983 */ /* 0x000f280000300a00 */
[----:B------:R1:W-:Y:S04]  /*20e80*/  LDGSTS.E [R248+0x58004], desc[UR60][R20.64], !P1 ;  /* 0x5800400014f87fae */ /* 0x0003e8000c92187c */
[----:B------:R-:W4:Y:S01]  /*20e90*/  LDL.LU.64 R98, [R1+0xbe8] ;  /* 0x000be80001627983 */ /* 0x000f220000300a00 */
[----:B--2---:R-:W-:-:S03]  /*20ea0*/  IMAD.WIDE R50, R52, 0x4, R50 ;  /* 0x0000000434327825 */ /* 0x004fc600078e0232 */
[----:B------:R2:W-:Y:S01]  /*20eb0*/  LDGSTS.E [R248+0x5c004], desc[UR60][R6.64], !P1 ;  /* 0x5c00400006f87fae */ /* 0x0005e2000c92187c */
[----:B------:R-:W-:-:S03]  /*20ec0*/  IMAD.WIDE R36, R52, 0x4, R234 ;  /* 0x0000000434247825 */ /* 0x000fc600078e02ea */
        /* <DEDUP_REMOVED lines=8> */
[----:B------:R-:W2:Y:S04]  /*20f50*/  LDL.LU.64 R50, [R1+0xbe0] ;  /* 0x000be00001327983 */ /* 0x000ea80000300a00 */
[----:B------:R-:W2:Y:S04]  /*20f60*/  LDL.LU.64 R170, [R1+0xbd8] ;  /* 0x000bd80001aa7983 */ /* 0x000ea80000300a00 */
[----:B------:R-:W2:Y:S04]  /*20f70*/  LDL.LU.64 R82, [R1+0xbd0] ;  /* 0x000bd00001527983 */ /* 0x000ea80000300a00 */
[----:B------:R-:W2:Y:S01]  /*20f80*/  LDL.LU.64 R114, [R1+0xbc8] ;  /* 0x000bc80001727983 */ /* 0x000ea20000300a00 */
[----:B------:R-:W-:-:S02]  /*20f90*/  VIADD R159, R241, 0xffffff50 ;  /* 0xffffff50f19f7836 */ /* 0x000fc40000000000 */
[----:B------:R-:W2:Y:S01]  /*20fa0*/  LDC R241, c[0x0][0x230] ;  /* 0x00008c00fff17b82 */ /* 0x000ea20000000800 */
[----:B------:R3:W-:Y:S02]  /*20fb0*/  LDGSTS.E [R248+0x54008], desc[UR60][R36.64], !P2 ;  /* 0x5400800024f87fae */ /* 0x0007e4000d12187c */
[----:B------:R-:W-:Y:S01]  /*20fc0*/  ISETP.GE.U32.AND P3, PT, R159, 0x7ffffed1, PT ;  /* 0x7ffffed19f00780c */ /* 0x000fe20003f66070 */
[----:B------:R-:W-:Y:S01]  /*20fd0*/  VIADD R159, R238, 0xffffff33 ;  /* 0xffffff33ee9f7836 */ /* 0x000fe20000000000 */
[----:B------:R4:W-:Y:S03]  /*20fe0*/  LDGSTS.E [R248+0x58008], desc[UR60][R20.64], !P2 ;  /* 0x5800800014f87fae */ /* 0x0009e6000d12187c */
[----:B------:R-:W2:Y:S01]  /*20ff0*/  LDC R238, c[0x0][0x230] ;  /* 0x00008c00ffee7b82 */ /* 0x000ea20000000800 */
[----:B------:R1:W-:Y:S01]  /*21000*/  LDGSTS.E [R248+0x5c008], desc[UR60][R6.64], !P2 ;  /* 0x5c00800006f87fae */ /* 0x0003e2000d12187c */
[----:B------:R-:W-:Y:S01]  /*21010*/  ISETP.GE.U32.AND P4, PT, R159, 0x7ffffeb4, PT ;  /* 0x7ffffeb49f00780c */ /* 0x000fe20003f86070 */
[----:B------:R-:W-:-:S02]  /*21020*/  VIADD R159, R242, 0xffffff32 ;  /* 0xffffff32f29f7836 */ /* 0x000fc40000000000 */
[----:B------:R-:W-:Y:S04]  /*21030*/  STL.64 [R1+0x1368], R68 ;  /* 0x0013684401007387 */ /* 0x000fe80000100a00 */
[----:B------:R-:W-:Y:S01]  /*21040*/  LDGSTS.E [R248+0x5000c], desc[UR60][R68.64], !P3 ;  /* 0x5000c00044f87fae */ /* 0x000fe2000d92187c */
[C---:B---3--:R-:W-:Y:S01]  /*21050*/  IMAD.WIDE R36, R52.reuse, 0x4, R218 ;  /* 0x0000000434247825 */ /* 0x048fe200078e02da */
[----:B------:R-:W3:Y:S03]  /*21060*/  LDC R242, c[0x0][0x230] ;  /* 0x00008c00fff27b82 */ /* 0x000ee60000000800 */
[C---:B----4-:R-:W-:Y:S01]  /*21070*/  IMAD.WIDE R20, R52.reuse, 0x4, R202 ;  /* 0x0000000434147825 */ /* 0x050fe200078e02ca */
[----:B------:R4:W-:Y:S04]  /*21080*/  STL.64 [R1+0x1370], R36 ;  /* 0x0013702401007387 */ /* 0x0009e80000100a00 */
[----:B------:R4:W-:Y:S01]  /*21090*/  LDGSTS.E [R248+0x5400c], desc[UR60][R36.64], !P3 ;  /* 0x5400c00024f87fae */ /* 0x0009e2000d92187c */
[----:B-1----:R-:W-:-:S03]  /*210a0*/  IMAD.WIDE R6, R52, 0x4, R186 ;  /* 0x0000000434067825 */ /* 0x002fc600078e02ba */
[----:B------:R1:W-:Y:S04]  /*210b0*/  STL.64 [R1+0x1378], R20 ;  /* 0x0013781401007387 */ /* 0x0003e80000100a00 */
[----:B------:R1:W-:Y:S01]  /*210c0*/  LDGSTS.E [R248+0x5800c], desc[UR60][R20.64], !P3 ;  /* 0x5800c00014f87fae */ /* 0x0003e2000d92187c */
[----:B------:R-:W-:-:S03]  /*210d0*/  ISETP.GE.U32.AND P5, PT, R159, 0x7ffffeb3, PT ;  /* 0x7ffffeb39f00780c */ /* 0x000fc60003fa6070 */
[----:B------:R1:W-:Y:S04]  /*210e0*/  STL.64 [R1+0x1380], R6 ;  /* 0x0013800601007387 */ /* 0x0003e80000100a00 */
[----:B------:R3:W-:Y:S01]  /*210f0*/  LDGSTS.E [R248+0x5c00c], desc[UR60][R6.64], !P3 ;  /* 0x5c00c00006f87fae */ /* 0x0007e2000d92187c */
[----:B------:R-:W-:-:S04]  /*21100*/  IMAD.WIDE R66, R52, 0x4, R66 ;  /* 0x0000000434427825 */ /* 0x000fc800078e0242 */
[C---:B----4-:R-:W-:Y:S01]  /*21110*/  IMAD.WIDE R36, R52.reuse, 0x4, R146 ;  /* 0x0000000434247825 */ /* 0x050fe200078e0292 */
[----:B------:R4:W-:Y:S03]  /*21120*/  STL.64 [R1+0x1e38], R66 ;  /* 0x001e384201007387 */ /* 0x0009e60000100a00 */
[C---:B-1----:R-:W-:Y:S01]  /*21130*/  IMAD.WIDE R20, R52.reuse, 0x4, R130 ;  /* 0x0000000434147825 */ /* 0x042fe200078e0282 */
[----:B------:R-:W2:Y:S04]  /*21140*/  LDL.LU.64 R146, [R1+0xbc0] ;  /* 0x000bc00001927983 */ /* 0x000ea80000300a00 */
[----:B------:R1:W-:Y:S01]  /*21150*/  STL.64 [R1+0x1e40], R36 ;  /* 0x001e402401007387 */ /* 0x0003e20000100a00 */
[----:B---3--:R-:W-:-:S03]  /*21160*/  IMAD.WIDE R6, R52, 0x4, R98 ;  /* 0x0000000434067825 */ /* 0x008fc600078e0262 */
        /* <DEDUP_REMOVED lines=8> */
[----:B----4-:R-:W4:Y:S01]  /*211f0*/  LDL.LU.64 R66, [R1+0x860] ;  /* 0x0008600001427983 */ /* 0x010f220000300a00 */
[----:B--2---:R-:W-:-:S04]  /*21200*/  IMAD.WIDE R50, R52, 0x4, R50 ;  /* 0x0000000434327825 */ /* 0x004fc800078e0232 */
[C---:B-1----:R-:W-:Y:S01]  /*21210*/  IMAD.WIDE R36, R52.reuse, 0x4, R170 ;  /* 0x0000000434247825 */ /* 0x042fe200078e02aa */
[----:B------:R1:W-:Y:S03]  /*21220*/  LDGSTS.E [R248+0x60004], desc[UR60][R50.64], !P5 ;  /* 0x6000400032f87fae */ /* 0x0003e6000e92187c */
[C---:B---3--:R-:W-:Y:S01]  /*21230*/  IMAD.WIDE R20, R52.reuse, 0x4, R82 ;  /* 0x0000000434147825 */ /* 0x048fe200078e0252 */
[----:B------:R2:W-:Y:S03]  /*21240*/  LDGSTS.E [R248+0x64004], desc[UR60][R36.64], !P5 ;  /* 0x6400400024f87fae */ /* 0x0005e6000e92187c */
[C---:B------:R-:W-:Y:S01]  /*21250*/  IMAD.WIDE R6, R52.reuse, 0x4, R114 ;  /* 0x0000000434067825 */ /* 0x040fe200078e0272 */
[----:B------:R-:W3:Y:S04]  /*21260*/  LDL.LU.64 R82, [R1+0x840] ;  /* 0x0008400001527983 */ /* 0x000ee80000300a00 */
[----:B------:R1:W-:Y:S04]  /*21270*/  STL.64 [R1+0x1e58], R50 ;  /* 0x001e583201007387 */ /* 0x0003e80000100a00 */
[----:B------:R4:W-:Y:S04]  /*21280*/  STL.64 [R1+0x1e60], R36 ;  /* 0x001e602401007387 */ /* 0x0009e80000100a00 */
[----:B------:R3:W-:Y:S04]  /*21290*/  STL.64 [R1+0x1e68], R20 ;  /* 0x001e681401007387 */ /* 0x0007e80000100a00 */
[----:B-1----:R-:W2:Y:S04]  /*212a0*/  LDL.LU.64 R50, [R1+0x820] ;  /* 0x0008200001327983 */ /* 0x002ea80000300a00 */
[----:B------:R1:W-:Y:S04]  /*212b0*/  STL.64 [R1+0x1e70], R6 ;  /* 0x001e700601007387 */ /* 0x0003e80000100a00 */
[----:B------:R-:W2:Y:S04]  /*212c0*/  LDL.LU.64 R202, [R1+0xbb8] ;  /* 0x000bb80001ca7983 */ /* 0x000ea80000300a00 */
[----:B------:R-:W2:Y:S04]  /*212d0*/  LDL.LU.64 R218, [R1+0xbb0] ;  /* 0x000bb00001da7983 */ /* 0x000ea80000300a00 */
[----:B------:R-:W2:Y:S04]  /*212e0*/  LDL.LU.64 R186, [R1+0xba8] ;  /* 0x000ba80001ba7983 */ /* 0x000ea80000300a00 */
[----:B------:R-:W2:Y:S04]  /*212f0*/  LDL.LU.64 R170, [R1+0xb98] ;  /* 0x000b980001aa7983 */ /* 0x000ea80000300a00 */
[----:B------:R-:W2:Y:S04]  /*21300*/  LDL.LU.64 R132, [R1+0xb90] ;  /* 0x000b900001847983 */ /* 0x000ea80000300a00 */
[----:B------:R-:W2:Y:S04]  /*21310*/  LDL.LU.64 R116, [R1+0xb88] ;  /* 0x000b880001747983 */ /* 0x000ea80000300a00 */
[----:B------:R2:W-:Y:S04]  /*21320*/  LDGSTS.E [R248+0x68004], desc[UR60][R20.64], !P5 ;  /* 0x6800400014f87fae */ /* 0x0005e8000e92187c */
[----:B------:R2:W-:Y:S01]  /*21330*/  LDGSTS.E [R248+0x6c004], desc[UR60][R6.64], !P5 ;  /* 0x6c00400006f87fae */ /* 0x0005e2000e92187c */
[----:B------:R-:W-:-:S03]  /*21340*/  IMAD.WIDE R204, R52, 0x4, R146 ;  /* 0x0000000434cc7825 */ /* 0x000fc600078e0292 */
        /* <DEDUP_REMOVED lines=10> */
[----:B----4-:R-:W-:-:S03]  /*213f0*/  IMAD.WIDE R66, R52, 0x4, R66 ;  /* 0x0000000434427825 */ /* 0x010fc600078e0242 */
[----:B------:R-:W4:Y:S01]  /*21400*/  LDL.LU.64 R36, [R1+0x838] ;  /* 0x0008380001247983 */ /* 0x000f220000300a00 */
[----:B---3--:R-:W-:-:S03]  /*21410*/  IMAD.WIDE R98, R52, 0x4, R82 ;  /* 0x0000000434627825 */ /* 0x008fc600078e0252 */
[----:B------:R-:W3:Y:S04]  /*21420*/  LDL.LU.64 R82, [R1+0x830] ;  /* 0x0008300001527983 */ /* 0x000ee80000300a00 */
[----:B------:R-:W-:Y:S04]  /*21430*/  STL.64 [R1+0x2238], R148 ;  /* 0x0022389401007387 */ /* 0x000fe80000100a00 */
[----:B------:R-:W3:Y:S04]  /*21440*/  LDL.LU.64 R20, [R1+0x828] ;  /* 0x0008280001147983 */ /* 0x000ee80000300a00 */
[----:B-1----:R-:W3:Y:S04]  /*21450*/  LDL.LU.64 R6, [R1+0x818] ;  /* 0x0008180001067983 */ /* 0x002ee80000300a00 */
[----:B------:R-:W-:Y:S04]  /*21460*/  STL.64 [R1+0x2258], R66 ;  /* 0x0022584201007387 */ /* 0x000fe80000100a00 */
[----:B------:R-:W3:Y:S01]  /*21470*/  LDL.LU.64 R234, [R1+0x810] ;  /* 0x0008100001ea7983 */ /* 0x000ee20000300a00 */
[----:B--2---:R-:W-:-:S03]  /*21480*/  IMAD.WIDE R188, R52, 0x4, R218 ;  /* 0x0000000434bc7825 */ /* 0x004fc600078e02da */
[----:B------:R-:W2:Y:S01]  /*21490*/  LDL.LU.64 R218, [R1+0x808] ;  /* 0x0008080001da7983 */ /* 0x000ea20000300a00 */
        /* <DEDUP_REMOVED lines=8> */
[----:B------:R-:W-:Y:S01]  /*21520*/  IMAD.WIDE R186, R52, 0x4, R186 ;  /* 0x0000000434ba7825 */ /* 0x000fe200078e02ba */
[----:B------:R-:W-:Y:S01]  /*21530*/  IADD3 R159, R238, -0xed, RZ ;  /* 0xffffff13ee9f7810 */ /* 0x000fe20007ffe0ff */
[----:B------:R-:W-:Y:S01]  /*21540*/  STL.64 [R1+0x1e80], R202 ;  /* 0x001e80ca01007387 */ /* 0x000fe20000100a00 */
[----:B------:R-:W1:Y:S01]  /*21550*/  LDC R238, c[0x0][0x230] ;  /* 0x00008c00ffee7b82 */ /* 0x000e620000000800 */
[C---:B------:R-:W-:Y:S01]  /*21560*/  IMAD.WIDE R170, R52.reuse, 0x4, R170 ;  /* 0x0000000434aa7825 */ /* 0x040fe200078e02aa */
[----:B------:R-:W-:Y:S01]  /*21570*/  ISETP.GE.U32.AND P2, PT, R159, 0x7ffffe94, PT ;  /* 0x7ffffe949f00780c */ /* 0x000fe20003f46070 */
[----:B------:R-:W-:Y:S02]  /*21580*/  STL.64 [R1+0x2298], R50 ;  /* 0x0022983201007387 */ /* 0x000fe40000100a00 */
[C---:B------:R-:W-:Y:S02]  /*21590*/  IMAD.WIDE R154, R52.reuse, 0x4, R132 ;  /* 0x00000004349a7825 */ /* 0x040fe400078e0284 */
[----:B------:R-:W-:Y:S01]  /*215a0*/  STL.64 [R1+0x1e88], R188 ;  /* 0x001e88bc01007387 */ /* 0x000fe20000100a00 */
[----:B------:R-:W2:Y:S01]  /*215b0*/  LDC R239, c[0x0][0x230] ;  /* 0x00008c00ffef7b82 */ /* 0x000ea20000000800 */
[----:B------:R-:W-:-:S02]  /*215c0*/  IMAD.WIDE R152, R52, 0x4, R116 ;  /* 0x0000000434987825 */ /* 0x000fc400078e0274 */
[----:B------:R-:W-:Y:S02]  /*215d0*/  STL.64 [R1+0x1e90], R186 ;  /* 0x001e90ba01007387 */ /* 0x000fe40000100a00 */
[----:B------:R-:W-:Y:S02]  /*215e0*/  VIADD R159, R241, 0xffffff12 ;  /* 0xffffff12f19f7836 */ /* 0x000fe40000000000 */
[----:B------:R-:W-:Y:S01]  /*215f0*/  STL.64 [R1+0x1ea0], R170 ;  /* 0x001ea0aa01007387 */ /* 0x000fe20000100a00 */
[----:B------:R-:W2:Y:S01]  /*21600*/  LDC R241, c[0x0][0x230] ;  /* 0x00008c00fff17b82 */ /* 0x000ea20000000800 */
[C---:B------:R-:W-:Y:S02]  /*21610*/  IMAD.WIDE R146, R52.reuse, 0x4, R146 ;  /* 0x0000000434927825 */ /* 0x040fe400078e0292 */
[----:B------:R-:W-:Y:S02]  /*21620*/  STL.64 [R1+0x1ea8], R154 ;  /* 0x001ea89a01007387 */ /* 0x000fe40000100a00 */
[----:B------:R-:W-:-:S02]  /*21630*/  IMAD.WIDE R132, R52, 0x4, R100 ;  /* 0x0000000434847825 */ /* 0x000fc400078e0264 */
[----:B------:R-:W-:Y:S01]  /*21640*/  STL.64 [R1+0x1eb0], R152 ;  /* 0x001eb09801007387 */ /* 0x000fe20000100a00 */
[----:B------:R-:W-:-:S03]  /*21650*/  ISETP.GE.U32.AND P3, PT, R159, 0x7ffffe93, PT ;  /* 0x7ffffe939f00780c */ /* 0x000fc60003f66070 */
[----:B------:R-:W-:Y:S04]  /*21660*/  STL.64 [R1+0x2240], R146 ;  /* 0x0022409201007387 */ /* 0x000fe80000100a00 */
[----:B------:R-:W-:Y:S01]  /*21670*/  LDGSTS.E [R248+0x60008], desc[UR60][R204.64], !P6 ;  /* 0x60008000ccf87fae */ /* 0x000fe2000f12187c */
[----:B------:R-:W-:-:S03]  /*21680*/  IMAD.WIDE R130, R52, 0x4, R130 ;  /* 0x0000000434827825 */ /* 0x000fc600078e0282 */
[----:B------:R-:W-:Y:S01]  /*21690*/  STL.64 [R1+0x2248], R132 ;  /* 0x0022488401007387 */ /* 0x000fe20000100a00 */
[----:B------:R-:W-:-:S03]  /*216a0*/  IMAD.WIDE R116, R52, 0x4, R84 ;  /* 0x0000000434747825 */ /* 0x000fc600078e0254 */
[----:B------:R-:W-:Y:S04]  /*216b0*/  LDGSTS.E [R248+0x64008], desc[UR60][R202.64], !P6 ;  /* 0x64008000caf87fae */ /* 0x000fe8000f12187c */
[----:B------:R2:W-:Y:S01]  /*216c0*/  STL.64 [R1+0x2250], R130 ;  /* 0x0022508201007387 */ /* 0x0005e20000100a00 */
[----:B------:R-:W-:-:S03]  /*216d0*/  IMAD.WIDE R114, R52, 0x4, R114 ;  /* 0x0000000434727825 */ /* 0x000fc600078e0272 */
[----:B------:R-:W-:Y:S01]  /*216e0*/  LDGSTS.E [R248+0x68008], desc[UR60][R188.64], !P6 ;  /* 0x68008000bcf87fae */ /* 0x000fe2000f12187c */
[----:B------:R-:W-:-:S03]  /*216f0*/  IMAD.WIDE R100, R52, 0x4, R68 ;  /* 0x0000000434647825 */ /* 0x000fc600078e0244 */
[----:B------:R-:W-:Y:S04]  /*21700*/  STL.64 [R1+0x2260], R116 ;  /* 0x0022607401007387 */ /* 0x000fe80000100a00 */
[----:B------:R-:W-:Y:S01]  /*21710*/  LDGSTS.E [R248+0x6c008], desc[UR60][R186.64], !P6 ;  /* 0x6c008000baf87fae */ /* 0x000fe2000f12187c */
[----:B----4-:R-:W-:-:S03]  /*21720*/  IMAD.WIDE R84, R52, 0x4, R36 ;  /* 0x0000000434547825 */ /* 0x010fc600078e0224 */
        /* <DEDUP_REMOVED lines=24> */
[----:B--2---:R-:W-:Y:S01]  /*218b0*/  IMAD.WIDE R6, R52, 0x4, R218 ;  /* 0x0000000434067825 */ /* 0x004fe200078e02da */
[----:B------:R2:W-:Y:S04]  /*218c0*/  STL.64 [R1+0x22a8], R20 ;  /* 0x0022a81401007387 */ /* 0x0005e80000100a00 */
[----:B------:R2:W-:Y:S04]  /*218d0*/  STL.64 [R1+0x22b0], R6 ;  /* 0x0022b00601007387 */ /* 0x0005e80000100a00 */
[----:B------:R-:W4:Y:S04]  /*218e0*/  LDL.LU.64 R130, [R1+0x1280] ;  /* 0x0012800001827983 */ /* 0x000f280000300a00 */
[----:B------:R-:W2:Y:S01]  /*218f0*/  LDL.LU.64 R66, [R1+0x1278] ;  /* 0x0012780001427983 */ /* 0x000ea20000300a00 */
[----:B------:R-:W-:Y:S01]  /*21900*/  ISETP.GE.U32.AND P4, PT, R159, 0x7ffffe92, PT ;  /* 0x7ffffe929f00780c */ /* 0x000fe20003f86070 */
[----:B------:R-:W-:-:S02]  /*21910*/  VIADD R159, R240, 0xffffff10 ;  /* 0xffffff10f09f7836 */ /* 0x000fc40000000000 */
[----:B------:R-:W-:Y:S01]  /*21920*/  LDGSTS.E [R248+0x7c004], desc[UR60][R100.64], !P3 ;  /* 0x7c00400064f87fae */ /* 0x000fe2000d92187c */
[----:B------:R-:W-:Y:S01]  /*21930*/  ISETP.GE.U32.AND P2, PT, R238, 0x7ffffef0, PT ;  /* 0x7ffffef0ee00780c */ /* 0x000fe20003f46070 */
[----:B------:R-:W1:Y:S01]  /*21940*/  LDC R240, c[0x0][0x230] ;  /* 0x00008c00fff07b82 */ /* 0x000e620000000800 */
[----:B------:R-:W-:Y:S01]  /*21950*/  ISETP.GE.U32.AND P5, PT, R159, 0x7ffffe91, PT ;  /* 0x7ffffe919f00780c */ /* 0x000fe20003fa6070 */
[----:B------:R-:W2:Y:S04]  /*21960*/  LDL.LU.64 R202, [R1+0x1270] ;  /* 0x0012700001ca7983 */ /* 0x000ea80000300a00 */
[----:B------:R-:W2:Y:S04]  /*21970*/  LDL.LU.64 R186, [R1+0x1268] ;  /* 0x0012680001ba7983 */ /* 0x000ea80000300a00 */
        /* <DEDUP_REMOVED lines=8> */
[----:B------:R-:W2:Y:S04]  /*21a00*/  LDL.LU.64 R50, [R1+0x1260] ;  /* 0x0012600001327983 */ /* 0x000ea80000300a00 */
[----:B------:R-:W2:Y:S04]  /*21a10*/  LDL.LU.64 R98, [R1+0x1258] ;  /* 0x0012580001627983 */ /* 0x000ea80000300a00 */
[----:B------:R-:W2:Y:S04]  /*21a20*/  LDL.LU.64 R170, [R1+0x1250] ;  /* 0x0012500001aa7983 */ /* 0x000ea80000300a00 */
[----:B---3--:R-:W3:Y:S04]  /*21a30*/  LDL.LU.64 R82, [R1+0x1248] ;  /* 0x0012480001527983 */ /* 0x008ee80000300a00 */
[----:B------:R1:W-:Y:S01]  /*21a40*/  LDGSTS.E [R248+0x7c00c], desc[UR60][R6.64], !P5 ;  /* 0x7c00c00006f87fae */ /* 0x0003e2000e92187c */
[----:B----4-:R-:W-:-:S04]  /*21a50*/  IMAD.WIDE R68, R52, 0x4, R130 ;  /* 0x0000000434447825 */ /* 0x010fc800078e0282 */
[C---:B--2---:R-:W-:Y:S01]  /*21a60*/  IMAD.WIDE R36, R52.reuse, 0x4, R66 ;  /* 0x0000000434247825 */ /* 0x044fe200078e0242 */
[----:B------:R-:W-:Y:S01]  /*21a70*/  ISETP.GE.U32.AND P3, PT, R159, 0x7ffffeef, PT ;  /* 0x7ffffeef9f00780c */ /* 0x000fe20003f66070 */
[----:B------:R-:W2:Y:S04]  /*21a80*/  LDL.LU.64 R66, [R1+0x1240] ;  /* 0x0012400001427983 */ /* 0x000ea80000300a00 */
        /* <DEDUP_REMOVED lines=17> */
[----:B---3--:R-:W-:-:S03]  /*21ba0*/  IMAD.WIDE R20, R52, 0x4, R170 ;  /* 0x0000000434147825 */ /* 0x008fc600078e02aa */
        /* <DEDUP_REMOVED lines=11> */
[----:B---3--:R-:W3:Y:S04]  /*21c60*/  LDL.LU.64 R50, [R1+0xef0] ;  /* 0x000ef00001327983 */ /* 0x008ee80000300a00 */
[----:B------:R1:W-:Y:S01]  /*21c70*/  LDGSTS.E [R249+0x48004], desc[UR60][R20.64], !P3 ;  /* 0x4800400014f97fae */ /* 0x0003e2000d92187c */
[----:B------:R-:W-:Y:S01]  /*21c80*/  IADD3 R240, R240, -0x93, RZ ;  /* 0xffffff6df0f07810 */ /* 0x000fe20007ffe0ff */
[----:B------:R-:W-:-:S02]  /*21c90*/  VIADD R239, R242, 0xffffff6c ;  /* 0xffffff6cf2ef7836 */ /* 0x000fc40000000000 */
[----:B------:R1:W-:Y:S01]  /*21ca0*/  LDGSTS.E [R249+0x4c004], desc[UR60][R6.64], !P3 ;  /* 0x4c00400006f97fae */ /* 0x0003e2000d92187c */
[----:B--2---:R-:W-:-:S04]  /*21cb0*/  IMAD.WIDE R66, R52, 0x4, R66 ;  /* 0x0000000434427825 */ /* 0x004fc800078e0242 */
        /* <DEDUP_REMOVED lines=16> */
[----:B--2---:R-:W2:Y:S01]  /*21dc0*/  LDL.LU.64 R66, [R1+0xee0] ;  /* 0x000ee00001427983 */ /* 0x004ea20000300a00 */
[----:B------:R-:W-:-:S02]  /*21dd0*/  VIADD R159, R244, 0xffffff4e ;  /* 0xffffff4ef49f7836 */ /* 0x000fc40000000000 */
[----:B------:R-:W-:Y:S01]  /*21de0*/  IMAD.WIDE R68, R52, 0x4, R218 ;  /* 0x0000000434447825 */ /* 0x000fe200078e02da */
[----:B------:R-:W2:Y:S01]  /*21df0*/  LDL.LU.64 R146, [R1+0xed8] ;  /* 0x000ed80001927983 */ /* 0x000ea20000300a00 */
[----:B------:R-:W-:Y:S01]  /*21e00*/  ISETP.GE.U32.AND P6, PT, R238, 0x7ffffed0, PT ;  /* 0x7ffffed0ee00780c */ /* 0x000fe20003fc6070 */
[----:B------:R-:W2:Y:S02]  /*21e10*/  LDC R243, c[0x0][0x230] ;  /* 0x00008c00fff37b82 */ /* 0x000ea40000000800 */
[----:B------:R1:W-:Y:S02]  /*21e20*/  LDGSTS.E [R249+0x48008], desc[UR60][R20.64], !P4 ;  /* 0x4800800014f97fae */ /* 0x0003e4000e12187c */
[C---:B-1----:R-:W-:Y:S02]  /*21e30*/  IMAD.WIDE R36, R52.reuse, 0x4, R202 ;  /* 0x0000000434247825 */ /* 0x042fe400078e02ca */
[----:B------:R1:W-:Y:S01]  /*21e40*/  LDGSTS.E [R249+0x4c008], desc[UR60][R6.64], !P4 ;  /* 0x4c00800006f97fae */ /* 0x0003e2000e12187c */
[----:B------:R-:W-:Y:S01]  /*21e50*/  ISETP.GE.U32.AND P1, PT, R159, 0x7ffffecf, PT ;  /* 0x7ffffecf9f00780c */ /* 0x000fe20003f26070 */
[----:B------:R-:W2:Y:S02]  /*21e60*/  LDC R238, c[0x0][0x230] ;  /* 0x00008c00ffee7b82 */ /* 0x000ea40000000800 */
[----:B------:R-:W2:Y:S01]  /*21e70*/  LDL.LU.64 R130, [R1+0xed0] ;  /* 0x000ed00001827983 */ /* 0x000ea20000300a00 */
[----:B------:R-:W-:-:S03]  /*21e80*/  IMAD.WIDE R20, R52, 0x4, R186 ;  /* 0x0000000434147825 */ /* 0x000fc600078e02ba */
[----:B------:R1:W-:Y:S02]  /*21e90*/  STL.64 [R1+0xfa8], R68 ;  /* 0x000fa84401007387 */ /* 0x0003e40000100a00 */
[----:B------:R-:W2:Y:S02]  /*21ea0*/  LDC R244, c[0x0][0x230] ;  /* 0x00008c00fff47b82 */ /* 0x000ea40000000800 */
[----:B------:R1:W-:Y:S02]  /*21eb0*/  LDGSTS.E [R249+0x4000c], desc[UR60][R68.64], !P5 ;  /* 0x4000c00044f97fae */ /* 0x0003e4000e92187c */
[C---:B-1----:R-:W-:Y:S02]  /*21ec0*/  IMAD.WIDE R6, R52.reuse, 0x4, R98 ;  /* 0x0000000434067825 */ /* 0x042fe400078e0262 */
[----:B------:R1:W-:Y:S04]  /*21ed0*/  LDGSTS.E [R249+0x4400c], desc[UR60][R36.64], !P5 ;  /* 0x4400c00024f97fae */ /* 0x0003e8000e92187c */
[----:B------:R-:W2:Y:S04]  /*21ee0*/  LDL.LU.64 R98, [R1+0xec8] ;  /* 0x000ec80001627983 */ /* 0x000ea80000300a00 */
[----:B------:R1:W-:Y:S01]  /*21ef0*/  STL.64 [R1+0xfb0], R36 ;  /* 0x000fb02401007387 */ /* 0x0003e20000100a00 */
[----:B------:R-:W-:-:S03]  /*21f00*/  IMAD.WIDE R68, R52, 0x4, R170 ;  /* 0x0000000434447825 */ /* 0x000fc600078e02aa */
[----:B------:R3:W-:Y:S04]  /*21f10*/  STL.64 [R1+0xfb8], R20 ;  /* 0x000fb81401007387 */ /* 0x0007e80000100a00 */
[----:B------:R3:W-:Y:S01]  /*21f20*/  LDGSTS.E [R249+0x4800c], desc[UR60][R20.64], !P5 ;  /* 0x4800c00014f97fae */ /* 0x0007e2000e92187c */
[----:B-1----:R-:W-:-:S03]  /*21f30*/  IMAD.WIDE R36, R52, 0x4, R82 ;  /* 0x0000000434247825 */ /* 0x002fc600078e0252 */
[----:B------:R4:W-:Y:S04]  /*21f40*/  STL.64 [R1+0xfc0], R6 ;  /* 0x000fc00601007387 */ /* 0x0009e80000100a00 */
[----:B------:R4:W-:Y:S01]  /*21f50*/  LDGSTS.E [R249+0x4c00c], desc[UR60][R6.64], !P5 ;  /* 0x4c00c00006f97fae */ /* 0x0009e2000e92187c */
[----:B---3--:R-:W-:-:S03]  /*21f60*/  IMAD.WIDE R20, R52, 0x4, R50 ;  /* 0x0000000434147825 */ /* 0x008fc600078e0232 */
[----:B------:R-:W-:Y:S04]  /*21f70*/  LDGSTS.E [R249+0x50000], desc[UR60][R68.64], !P6 ;  /* 0x5000000044f97fae */ /* 0x000fe8000f12187c */
[----:B------:R-:W3:Y:S04]  /*21f80*/  LDL.LU.64 R50, [R1+0xec0] ;  /* 0x000ec00001327983 */ /* 0x000ee80000300a00 */
[----:B------:R-:W-:Y:S04]  /*21f90*/  STL.64 [R1+0x1288], R68 ;  /* 0x0012884401007387 */ /* 0x000fe80000100a00 */
[----:B------:R-:W3:Y:S04]  /*21fa0*/  LDL.LU.64 R234, [R1+0xeb8] ;  /* 0x000eb80001ea7983 */ /* 0x000ee80000300a00 */
[----:B------:R1:W-:Y:S04]  /*21fb0*/  STL.64 [R1+0x1290], R36 ;  /* 0x0012902401007387 */ /* 0x0003e80000100a00 */
[----:B------:R-:W3:Y:S04]  /*21fc0*/  LDL.LU.64 R170, [R1+0xeb0] ;  /* 0x000eb00001aa7983 */ /* 0x000ee80000300a00 */
[----:B------:R1:W-:Y:S04]  /*21fd0*/  STL.64 [R1+0x1298], R20 ;  /* 0x0012981401007387 */ /* 0x0003e80000100a00 */
[----:B------:R-:W3:Y:S04]  /*21fe0*/  LDL.LU.64 R82, [R1+0xea8] ;  /* 0x000ea80001527983 */ /* 0x000ee80000300a00 */
[----:B------:R1:W-:Y:S01]  /*21ff0*/  LDGSTS.E [R249+0x54000], desc[UR60][R36.64], !P6 ;  /* 0x5400000024f97fae */ /* 0x0003e2000f12187c */
[----:B------:R-:W-:-:S02]  /*22000*/  VIADD R159, R245, 0xffffff4d ;  /* 0xffffff4df59f7836 */ /* 0x000fc40000000000 */
[----:B------:R-:W3:Y:S01]  /*22010*/  LDC R245, c[0x0][0x230] ;  /* 0x00008c00fff57b82 */ /* 0x000ee20000000800 */
[----:B------:R1:W-:Y:S01]  /*22020*/  LDGSTS.E [R249+0x58000], desc[UR60][R20.64], !P6 ;  /* 0x5800000014f97fae */ /* 0x0003e2000f12187c */
[----:B----4-:R-:W-:-:S05]  /*22030*/  IMAD.WIDE R6, R52, 0x4, R114 ;  /* 0x0000000434067825 */ /* 0x010fca00078e0272 */
[----:B------:R4:W-:Y:S04]  /*22040*/  STL.64 [R1+0x12a0], R6 ;  /* 0x0012a00601007387 */ /* 0x0009e80000100a00 */
[----:B------:R-:W3:Y:S04]  /*22050*/  LDL.LU.64 R114, [R1+0xea0] ;  /* 0x000ea00001727983 */ /* 0x000ee80000300a00 */
[----:B------:R4:W-:Y:S01]  /*22060*/  LDGSTS.E [R249+0x5c000], desc[UR60][R6.64], !P6 ;  /* 0x5c00000006f97fae */ /* 0x0009e2000f12187c */
[----:B--2---:R-:W-:-:S04]  /*22070*/  IMAD.WIDE R66, R52, 0x4, R66 ;  /* 0x0000000434427825 */ /* 0x004fc800078e0242 */
[----:B-1----:R-:W-:Y:S01]  /*22080*/  IMAD.WIDE R36, R52, 0x4, R146 ;  /* 0x0000000434247825 */ /* 0x002fe200078e0292 */
[----:B------:R1:W-:Y:S04]  /*22090*/  STL.64 [R1+0x12a8], R66 ;  /* 0x0012a84201007387 */ /* 0x0003e80000100a00 */
[----:B------:R-:W2:Y:S01]  /*220a0*/  LDL.LU.64 R218, [R1+0xe98] ;  /* 0x000e980001da7983 */ /* 0x000ea20000300a00 */
[----:B------:R-:W-:-:S03]  /*220b0*/  ISETP.GE.U32.AND P2, PT, R159, 0x7ffffece, PT ;  /* 0x7ffffece9f00780c */ /* 0x000fc60003f46070 */
[----:B------:R3:W-:Y:S01]  /*220c0*/  STL.64 [R1+0x12b0], R36 ;  /* 0x0012b02401007387 */ /* 0x0007e20000100a00 */
[----:B------:R-:W-:-:S03]  /*220d0*/  IMAD.WIDE R20, R52, 0x4, R130 ;  /* 0x0000000434147825 */ /* 0x000fc600078e0282 */
[----:B------:R-:W2:Y:S04]  /*220e0*/  LDL.LU.64 R202, [R1+0xe90] ;  /* 0x000e900001ca7983 */ /* 0x000ea80000300a00 */
[----:B------:R3:W-:Y:S04]  /*220f0*/  STL.64 [R1+0x12b8], R20 ;  /* 0x0012b81401007387 */ /* 0x0007e80000100a00 */
[----:B------:R-:W2:Y:S04]  /*22100*/  LDL.LU.64 R186, [R1+0xe88] ;  /* 0x000e880001ba7983 */ /* 0x000ea80000300a00 */
[----:B------:R-:W-:Y:S01]  /*22110*/  LDGSTS.E [R249+0x50004], desc[UR60][R66.64], !P1 ;  /* 0x5000400042f97fae */ /* 0x000fe2000c92187c */
[----:B----4-:R-:W-:-:S03]  /*22120*/  IMAD.WIDE R6, R52, 0x4, R98 ;  /* 0x0000000434067825 */ /* 0x010fc600078e0262 */
[----:B------:R4:W-:Y:S04]  /*22130*/  LDGSTS.E [R249+0x54004], desc[UR60][R36.64], !P1 ;  /* 0x5400400024f97fae */ /* 0x0009e8000c92187c */
[----:B------:R4:W-:Y:S04]  /*22140*/  STL.64 [R1+0x12c0], R6 ;  /* 0x0012c00601007387 */ /* 0x0009e80000100a00 */
[----:B-1----:R-:W2:Y:S04]  /*22150*/  LDL.LU.64 R66, [R1+0xb80] ;  /* 0x000b800001427983 */ /* 0x002ea80000300a00 */
[----:B------:R-:W2:Y:S04]  /*22160*/  LDL.LU.64 R146, [R1+0xb78] ;  /* 0x000b780001927983 */ /* 0x000ea80000300a00 */
[----:B------:R-:W2:Y:S04]  /*22170*/  LDL.LU.64 R130, [R1+0xb70] ;  /* 0x000b700001827983 */ /* 0x000ea80000300a00 */
[----:B------:R1:W-:Y:S04]  /*22180*/  LDGSTS.E [R249+0x58004], desc[UR60][R20.64], !P1 ;  /* 0x5800400014f97fae */ /* 0x0003e8000c92187c */
[----:B------:R-:W2:Y:S01]  /*22190*/  LDL.LU.64 R98, [R1+0xb68] ;  /* 0x000b680001627983 */ /* 0x000ea20000300a00 */
[----:B---3--:R-:W-:-:S03]  /*221a0*/  IMAD.WIDE R50, R52, 0x4, R50 ;  /* 0x0000000434327825 */ /* 0x008fc600078e0232 */
[----:B------:R3:W-:Y:S01]  /*221b0*/  LDGSTS.E [R249+0x5c004], desc[UR60][R6.64], !P1 ;  /* 0x5c00400006f97fae */ /* 0x0007e2000c92187c */
[----:B----4-:R-:W-:-:S03]  /*221c0*/  IMAD.WIDE R36, R52, 0x4, R234 ;  /* 0x0000000434247825 */ /* 0x010fc600078e02ea */
[----:B------:R4:W-:Y:S01]  /*221d0*/  STL.64 [R1+0x12c8], R50 ;  /* 0x0012c83201007387 */ /* 0x0009e20000100a00 */
[----:B-1----:R-:W-:-:S03]  /*221e0*/  IMAD.WIDE R20, R52, 0x4, R170 ;  /* 0x0000000434147825 */ /* 0x002fc600078e02aa */
[----:B------:R2:W-:Y:S01]  /*221f0*/  STL.64 [R1+0x12d0], R36 ;  /* 0x0012d02401007387 */ /* 0x0005e20000100a00 */
[----:B---3--:R-:W-:-:S03]  /*22200*/  IMAD.WIDE R6, R52, 0x4, R82 ;  /* 0x0000000434067825 */ /* 0x008fc600078e0252 */
        /* <DEDUP_REMOVED lines=17> */
[----:B--2---:R-:W-:-:S03]  /*22320*/  IMAD.WIDE R36, R52, 0x4, R218 ;  /* 0x0000000434247825 */ /* 0x004fc600078e02da */
[----:B------:R-:W-:Y:S01]  /*22330*/  STL.64 [R1+0x12e8], R68 ;  /* 0x0012e84401007387 */ /* 0x000fe20000100a00 */
[----:B-1----:R-:W-:-:S03]  /*22340*/  IMAD.WIDE R20, R52, 0x4, R202 ;  /* 0x0000000434147825 */ /* 0x002fc600078e02ca */
[----:B------:R-:W-:Y:S01]  /*22350*/  LDGSTS.E [R249+0x5000c], desc[UR60][R68.64], !P3 ;  /* 0x5000c00044f97fae */ /* 0x000fe2000d92187c */
[----:B---3--:R-:W-:-:S03]  /*22360*/  IMAD.WIDE R6, R52, 0x4, R186 ;  /* 0x0000000434067825 */ /* 0x008fc600078e02ba */
        /* <DEDUP_REMOVED lines=159> */
[C---:B---3--:R-:W-:Y:S01]  /*22d60*/  IMAD.WIDE R36, R52.reuse, 0x4, R66 ;  /* 0x0000000434247825 */ /* 0x048fe200078e0242 */
[----:B------:R-:W-:Y:S01]  /*22d70*/  ISETP.GE.U32.AND P3, PT, R159, 0x7ffffeeb, PT ;  /* 0x7ffffeeb9f00780c */ /* 0x000fe20003f66070 */
[----:B------:R-:W2:Y:S04]  /*22d80*/  LDL.LU.64 R66, [R1+0x11c0] ;  /* 0x0011c00001427983 */ /* 0x000ea80000300a00 */
[----:B------:R-:W3:Y:S04]  /*22d90*/  LDL.LU.64 R114, [R1+0x11b8] ;  /* 0x0011b80001727983 */ /* 0x000ee80000300a00 */
[----:B------:R-:W-:Y:S04]  /*22da0*/  STL.64 [R1+0xec8], R68 ;  /* 0x000ec84401007387 */ /* 0x000fe80000100a00 */
[----:B------:R-:W3:Y:S01]  /*22db0*/  LDL.LU.64 R146, [R1+0x11b0] ;  /* 0x0011b00001927983 */ /* 0x000ee20000300a00 */
[----:B-1----:R-:W-:-:S03]  /*22dc0*/  IMAD.WIDE R20, R52, 0x4, R202 ;  /* 0x0000000434147825 */ /* 0x002fc600078e02ca */
[----:B------:R1:W-:Y:S04]  /*22dd0*/  STL.64 [R1+0xed0], R36 ;  /* 0x000ed02401007387 */ /* 0x0003e80000100a00 */
[----:B------:R-:W3:Y:S01]  /*22de0*/  LDL.LU.64 R130, [R1+0x11a8] ;  /* 0x0011a80001827983 */ /* 0x000ee20000300a00 */
[----:B------:R-:W-:-:S03]  /*22df0*/  IMAD.WIDE R6, R52, 0x4, R186 ;  /* 0x0000000434067825 */ /* 0x000fc600078e02ba */
[----:B------:R-:W-:Y:S04]  /*22e00*/  LDGSTS.E [R250+0x40000], desc[UR60][R68.64], !P2 ;  /* 0x4000000044fa7fae */ /* 0x000fe8000d12187c */
[----:B------:R1:W-:Y:S04]  /*22e10*/  STL.64 [R1+0xed8], R20 ;  /* 0x000ed81401007387 */ /* 0x0003e80000100a00 */
[----:B------:R1:W-:Y:S04]  /*22e20*/  LDGSTS.E [R250+0x44000], desc[UR60][R36.64], !P2 ;  /* 0x4400000024fa7fae */ /* 0x0003e8000d12187c */
[----:B------:R4:W-:Y:S04]  /*22e30*/  STL.64 [R1+0xee0], R6 ;  /* 0x000ee00601007387 */ /* 0x0009e80000100a00 */
[----:B------:R4:W-:Y:S01]  /*22e40*/  LDGSTS.E [R250+0x48000], desc[UR60][R20.64], !P2 ;  /* 0x4800000014fa7fae */ /* 0x0009e2000d12187c */
[----:B------:R-:W-:-:S03]  /*22e50*/  IMAD.WIDE R50, R52, 0x4, R50 ;  /* 0x0000000434327825 */ /* 0x000fc600078e0232 */
[----:B------:R-:W3:Y:S01]  /*22e60*/  LDL.LU.64 R218, [R1+0x11a0] ;  /* 0x0011a00001da7983 */ /* 0x000ee20000300a00 */
[----:B-1----:R-:W-:-:S03]  /*22e70*/  IMAD.WIDE R36, R52, 0x4, R98 ;  /* 0x0000000434247825 */ /* 0x002fc600078e0262 */
[----:B------:R1:W-:Y:S04]  /*22e80*/  LDGSTS.E [R250+0x4c000], desc[UR60][R6.64], !P2 ;  /* 0x4c00000006fa7fae */ /* 0x0003e8000d12187c */
[----:B------:R-:W3:Y:S01]  /*22e90*/  LDL.LU.64 R202, [R1+0x1198] ;  /* 0x0011980001ca7983 */ /* 0x000ee20000300a00 */
[----:B----4-:R-:W-:-:S03]  /*22ea0*/  IMAD.WIDE R20, R52, 0x4, R170 ;  /* 0x0000000434147825 */ /* 0x010fc600078e02aa */
[----:B------:R4:W-:Y:S01]  /*22eb0*/  STL.64 [R1+0xee8], R50 ;  /* 0x000ee83201007387 */ /* 0x0009e20000100a00 */
[----:B-1----:R-:W-:-:S03]  /*22ec0*/  IMAD.WIDE R6, R52, 0x4, R82 ;  /* 0x0000000434067825 */ /* 0x002fc600078e0252 */
[----:B------:R-:W3:Y:S04]  /*22ed0*/  LDL.LU.64 R186, [R1+0x1190] ;  /* 0x0011900001ba7983 */ /* 0x000ee80000300a00 */
[----:B------:R3:W-:Y:S04]  /*22ee0*/  STL.64 [R1+0xef0], R36 ;  /* 0x000ef02401007387 */ /* 0x0007e80000100a00 */
[----:B------:R-:W3:Y:S04]  /*22ef0*/  LDL.LU.64 R98, [R1+0x1188] ;  /* 0x0011880001627983 */ /* 0x000ee80000300a00 */
[----:B------:R1:W-:Y:S04]  /*22f00*/  STL.64 [R1+0xef8], R20 ;  /* 0x000ef81401007387 */ /* 0x0003e80000100a00 */
[----:B------:R1:W-:Y:S04]  /*22f10*/  STL.64 [R1+0xf00], R6 ;  /* 0x000f000601007387 */ /* 0x0003e80000100a00 */
[----:B------:R-:W3:Y:S04]  /*22f20*/  LDL.LU.64 R170, [R1+0xe80] ;  /* 0x000e800001aa7983 */ /* 0x000ee80000300a00 */
[----:B------:R-:W-:Y:S04]  /*22f30*/  LDGSTS.E [R250+0x40004], desc[UR60][R50.64], !P3 ;  /* 0x4000400032fa7fae */ /* 0x000fe8000d92187c */
[----:B------:R-:W3:Y:S04]  /*22f40*/  LDL.LU.64 R82, [R1+0xe78] ;  /* 0x000e780001527983 */ /* 0x000ee80000300a00 */
[----:B------:R3:W-:Y:S04]  /*22f50*/  LDGSTS.E [R250+0x44004], desc[UR60][R36.64], !P3 ;  /* 0x4400400024fa7fae */ /* 0x0007e8000d92187c */
[----:B----4-:R-:W4:Y:S04]  /*22f60*/  LDL.LU.64 R50, [R1+0xe70] ;  /* 0x000e700001327983 */ /* 0x010f280000300a00 */
[----:B------:R1:W-:Y:S01]  /*22f70*/  LDGSTS.E [R250+0x48004], desc[UR60][R20.64], !P3 ;  /* 0x4800400014fa7fae */ /* 0x0003e2000d92187c */
[----:B------:R-:W-:-:S02]  /*22f80*/  VIADD R240, R240, 0xffffff69 ;  /* 0xffffff69f0f07836 */ /* 0x000fc40000000000 */
[----:B------:R-:W-:Y:S01]  /*22f90*/  VIADD R239, R242, 0xffffff68 ;  /* 0xffffff68f2ef7836 */ /* 0x000fe20000000000 */
[----:B------:R1:W-:Y:S01]  /*22fa0*/  LDGSTS.E [R250+0x4c004], desc[UR60][R6.64], !P3 ;  /* 0x4c00400006fa7fae */ /* 0x0003e2000d92187c */
[----:B------:R-:W-:Y:S01]  /*22fb0*/  IADD3 R238, R243, -0xb5, RZ ;  /* 0xffffff4bf3ee7810 */ /* 0x000fe20007ffe0ff */
[----:B------:R-:W-:Y:S02]  /*22fc0*/  VIADD R159, R244, 0xffffff4a ;  /* 0xffffff4af49f7836 */ /* 0x000fe40000000000 */
[----:B--2---:R-:W-:-:S04]  /*22fd0*/  IMAD.WIDE R66, R52, 0x4, R66 ;  /* 0x0000000434427825 */ /* 0x004fc800078e0242 */
[C---:B---3--:R-:W-:Y:S01]  /*22fe0*/  IMAD.WIDE R36, R52.reuse, 0x4, R114 ;  /* 0x0000000434247825 */ /* 0x048fe200078e0272 */
[----:B------:R2:W-:Y:S03]  /*22ff0*/  STL.64 [R1+0xf08], R66 ;  /* 0x000f084201007387 */ /* 0x0005e60000100a00 */
[----:B-1----:R-:W-:Y:S01]  /*23000*/  IMAD.WIDE R20, R52, 0x4, R146 ;  /* 0x0000000434147825 */ /* 0x002fe200078e0292 */
[----:B------:R1:W-:Y:S01]  /*23010*/  STL.64 [R1+0xf10], R36 ;  /* 0x000f102401007387 */ /* 0x0003e20000100a00 */
[----:B------:R-:W-:Y:S01]  /*23020*/  ISETP.GE.U32.AND P4, PT, R240, 0x7ffffeea, PT ;  /* 0x7ffffeeaf000780c */ /* 0x000fe20003f86070 */
[----:B------:R-:W3:Y:S02]  /*23030*/  LDC R242, c[0x0][0x230] ;  /* 0x00008c00fff27b82 */ /* 0x000ee40000000800 */
[----:B------:R1:W-:Y:S04]  /*23040*/  STL.64 [R1+0xf18], R20 ;  /* 0x000f181401007387 */ /* 0x0003e80000100a00 */
[----:B------:R-:W3:Y:S01]  /*23050*/  LDL.LU.64 R114, [R1+0xe68] ;  /* 0x000e680001727983 */ /* 0x000ee20000300a00 */
[----:B------:R-:W-:Y:S01]  /*23060*/  ISETP.GE.U32.AND P5, PT, R239, 0x7ffffee9, PT ;  /* 0x7ffffee9ef00780c */ /* 0x000fe20003fa6070 */
[----:B------:R-:W-:-:S04]  /*23070*/  IMAD.WIDE R6, R52, 0x4, R130 ;  /* 0x0000000434067825 */ /* 0x000fc800078e0282 */
[----:B------:R-:W-:Y:S01]  /*23080*/  IMAD.WIDE R68, R52, 0x4, R218 ;  /* 0x0000000434447825 */ /* 0x000fe200078e02da */
[----:B------:R-:W-:Y:S01]  /*23090*/  LDGSTS.E [R250+0x40008], desc[UR60][R66.64], !P4 ;  /* 0x4000800042fa7fae */ /* 0x000fe2000e12187c */
[----:B------:R-:W-:Y:S01]  /*230a0*/  ISETP.GE.U32.AND P6, PT, R238, 0x7ffffecc, PT ;  /* 0x7ffffeccee00780c */ /* 0x000fe20003fc6070 */
[----:B------:R-:W3:Y:S02]  /*230b0*/  LDC R240, c[0x0][0x230] ;  /* 0x00008c00fff07b82 */ /* 0x000ee40000000800 */
[----:B------:R1:W-:Y:S04]  /*230c0*/  STL.64 [R1+0xf20], R6 ;  /* 0x000f200601007387 */ /* 0x0003e80000100a00 */
[----:B------:R1:W-:Y:S01]  /*230d0*/  LDGSTS.E [R250+0x44008], desc[UR60][R36.64], !P4 ;  /* 0x4400800024fa7fae */ /* 0x0003e2000e12187c */
[----:B------:R-:W-:Y:S01]  /*230e0*/  ISETP.GE.U32.AND P1, PT, R159, 0x7ffffecb, PT ;  /* 0x7ffffecb9f00780c */ /* 0x000fe20003f26070 */
[----:B------:R-:W3:Y:S02]  /*230f0*/  LDC R238, c[0x0][0x230] ;  /* 0x00008c00ffee7b82 */ /* 0x000ee40000000800 */
[----:B--2---:R-:W2:Y:S04]  /*23100*/  LDL.LU.64 R66, [R1+0xe60] ;  /* 0x000e600001427983 */ /* 0x004ea80000300a00 */
[----:B------:R-:W2:Y:S02]  /*23110*/  LDL.LU.64 R146, [R1+0xe58] ;  /* 0x000e580001927983 */ /* 0x000ea40000300a00 */
[----:B------:R-:W2:Y:S02]  /*23120*/  LDC R239, c[0x0][0x230] ;  /* 0x00008c00ffef7b82 */ /* 0x000ea40000000800 */
[----:B------:R1:W-:Y:S02]  /*23130*/  LDGSTS.E [R250+0x48008], desc[UR60][R20.64], !P4 ;  /* 0x4800800014fa7fae */ /* 0x0003e4000e12187c */
[----:B-1----:R-:W-:-:S02]  /*23140*/  IMAD.WIDE R36, R52, 0x4, R202 ;  /* 0x0000000434247825 */ /* 0x002fc400078e02ca */
[----:B------:R1:W-:Y:S02]  /*23150*/  LDGSTS.E [R250+0x4c008], desc[UR60][R6.64], !P4 ;  /* 0x4c00800006fa7fae */ /* 0x0003e4000e12187c */
[----:B------:R-:W2:Y:S02]  /*23160*/  LDC R243, c[0x0][0x230] ;  /* 0x00008c00fff37b82 */ /* 0x000ea40000000800 */
[----:B------:R-:W2:Y:S01]  /*23170*/  LDL.LU.64 R130, [R1+0xe50] ;  /* 0x000e500001827983 */ /* 0x000ea20000300a00 */
[----:B------:R-:W-:-:S03]  /*23180*/  IMAD.WIDE R20, R52, 0x4, R186 ;  /* 0x0000000434147825 */ /* 0x000fc600078e02ba */
[----:B------:R4:W-:Y:S02]  /*23190*/  STL.64 [R1+0xf28], R68 ;  /* 0x000f284401007387 */ /* 0x0009e40000100a00 */
[----:B------:R-:W2:Y:S01]  /*231a0*/  LDC R244, c[0x0][0x230] ;  /* 0x00008c00fff47b82 */ /* 0x000ea20000000800 */
[C---:B-1----:R-:W-:Y:S01]  /*231b0*/  IMAD.WIDE R6, R52.reuse, 0x4, R98 ;  /* 0x0000000434067825 */ /* 0x042fe200078e0262 */
[----:B------:R4:W-:Y:S04]  /*231c0*/  LDGSTS.E [R250+0x4000c], desc[UR60][R68.64], !P5 ;  /* 0x4000c00044fa7fae */ /* 0x0009e8000e92187c */
[----:B------:R-:W2:Y:S04]  /*231d0*/  LDL.LU.64 R98, [R1+0xe48] ;  /* 0x000e480001627983 */ /* 0x000ea80000300a00 */
[----:B------:R1:W-:Y:S01]  /*231e0*/  STL.64 [R1+0xf30], R36 ;  /* 0x000f302401007387 */ /* 0x0003e20000100a00 */
[----:B----4-:R-:W-:-:S03]  /*231f0*/  IMAD.WIDE R68, R52, 0x4, R170 ;  /* 0x0000000434447825 */ /* 0x010fc600078e02aa */
[----:B------:R1:W-:Y:S04]  /*23200*/  LDGSTS.E [R250+0x4400c], desc[UR60][R36.64], !P5 ;  /* 0x4400c00024fa7fae */ /* 0x0003e8000e92187c */
[----:B------:R4:W-:Y:S04]  /*23210*/  STL.64 [R1+0xf38], R20 ;  /* 0x000f381401007387 */ /* 0x0009e80000100a00 */
[----:B------:R4:W-:Y:S01]  /*23220*/  LDGSTS.E [R250+0x4800c], desc[UR60][R20.64], !P5 ;  /* 0x4800c00014fa7fae */ /* 0x0009e2000e92187c */
[----:B-1----:R-:W-:-:S03]  /*23230*/  IMAD.WIDE R36, R52, 0x4, R82 ;  /* 0x0000000434247825 */ /* 0x002fc600078e0252 */
[----:B------:R3:W-:Y:S04]  /*23240*/  STL.64 [R1+0xf40], R6 ;  /* 0x000f400601007387 */ /* 0x0007e80000100a00 */
[----:B------:R3:W-:Y:S01]  /*23250*/  LDGSTS.E [R250+0x4c00c], desc[UR60][R6.64], !P5 ;  /* 0x4c00c00006fa7fae */ /* 0x0007e2000e92187c */
[----:B----4-:R-:W-:-:S03]  /*23260*/  IMAD.WIDE R20, R52, 0x4, R50 ;  /* 0x0000000434147825 */ /* 0x010fc600078e0232 */
[----:B------:R-:W-:Y:S04]  /*23270*/  LDGSTS.E [R250+0x50000], desc[UR60][R68.64], !P6 ;  /* 0x5000000044fa7fae */ /* 0x000fe8000f12187c */
[----:B------:R-:W4:Y:S04]  /*23280*/  LDL.LU.64 R50, [R1+0xe40] ;  /* 0x000e400001327983 */ /* 0x000f280000300a00 */
[----:B------:R-:W-:Y:S04]  /*23290*/  STL.64 [R1+0x1208], R68 ;  /* 0x0012084401007387 */ /* 0x000fe80000100a00 */
[----:B------:R-:W4:Y:S04]  /*232a0*/  LDL.LU.64 R234, [R1+0xe38] ;  /* 0x000e380001ea7983 */ /* 0x000f280000300a00 */
[----:B------:R1:W-:Y:S04]  /*232b0*/  STL.64 [R1+0x1210], R36 ;  /* 0x0012102401007387 */ /* 0x0003e80000100a00 */
[----:B------:R-:W4:Y:S04]  /*232c0*/  LDL.LU.64 R170, [R1+0xe30] ;  /* 0x000e300001aa7983 */ /* 0x000f280000300a00 */
[----:B------:R1:W-:Y:S04]  /*232d0*/  STL.64 [R1+0x1218], R20 ;  /* 0x0012181401007387 */ /* 0x0003e80000100a00 */
[----:B------:R-:W4:Y:S04]  /*232e0*/  LDL.LU.64 R82, [R1+0xe28] ;  /* 0x000e280001527983 */ /* 0x000f280000300a00 */
[----:B------:R1:W-:Y:S01]  /*232f0*/  LDGSTS.E [R250+0x54000], desc[UR60][R36.64], !P6 ;  /* 0x5400000024fa7fae */ /* 0x0003e2000f12187c */
[----:B------:R-:W-:-:S02]  /*23300*/  VIADD R159, R245, 0xffffff49 ;  /* 0xffffff49f59f7836 */ /* 0x000fc40000000000 */
[----:B------:R-:W4:Y:S01]  /*23310*/  LDC R245, c[0x0][0x230] ;  /* 0x00008c00fff57b82 */ /* 0x000f220000000800 */
[----:B------:R1:W-:Y:S01]  /*23320*/  LDGSTS.E [R250+0x58000], desc[UR60][R20.64], !P6 ;  /* 0x5800000014fa7fae */ /* 0x0003e2000f12187c */
[----:B---3--:R-:W-:-:S05]  /*23330*/  IMAD.WIDE R6, R52, 0x4, R114 ;  /* 0x0000000434067825 */ /* 0x008fca00078e0272 */
[----:B------:R3:W-:Y:S04]  /*23340*/  STL.64 [R1+0x1220], R6 ;  /* 0x0012200601007387 */ /* 0x0007e80000100a00 */
[----:B------:R-:W4:Y:S04]  /*23350*/  LDL.LU.64 R114, [R1+0xe20] ;  /* 0x000e200001727983 */ /* 0x000f280000300a00 */
[----:B------:R3:W-:Y:S01]  /*23360*/  LDGSTS.E [R250+0x5c000], desc[UR60][R6.64], !P6 ;  /* 0x5c00000006fa7fae */ /* 0x0007e2000f12187c */
[----:B------:R-:W-:Y:S01]  /*23370*/  ISETP.GE.U32.AND P2, PT, R159, 0x7ffffeca, PT ;  /* 0x7ffffeca9f00780c */ /* 0x000fe20003f46070 */
[----:B--2---:R-:W-:-:S04]  /*23380*/  IMAD.WIDE R66, R52, 0x4, R66 ;  /* 0x0000000434427825 */ /* 0x004fc800078e0242 */
[C---:B-1----:R-:W-:Y:S01]  /*23390*/  IMAD.WIDE R36, R52.reuse, 0x4, R146 ;  /* 0x0000000434247825 */ /* 0x042fe200078e0292 */
[----:B------:R1:W-:Y:S04]  /*233a0*/  STL.64 [R1+0x1228], R66 ;  /* 0x0012284201007387 */ /* 0x0003e80000100a00 */
[----:B------:R-:W2:Y:S04]  /*233b0*/  LDL.LU.64 R218, [R1+0xe18] ;  /* 0x000e180001da7983 */ /* 0x000ea80000300a00 */
[----:B------:R4:W-:Y:S01]  /*233c0*/  STL.64 [R1+0x1230], R36 ;  /* 0x0012302401007387 */ /* 0x0009e20000100a00 */
[----:B------:R-:W-:-:S03]  /*233d0*/  IMAD.WIDE R20, R52, 0x4, R130 ;  /* 0x0000000434147825 */ /* 0x000fc600078e0282 */
[----:B------:R-:W2:Y:S04]  /*233e0*/  LDL.LU.64 R202, [R1+0xe10] ;  /* 0x000e100001ca7983 */ /* 0x000ea80000300a00 */
[----:B------:R4:W-:Y:S04]  /*233f0*/  STL.64 [R1+0x1238], R20 ;  /* 0x0012381401007387 */ /* 0x0009e80000100a00 */
[----:B------:R-:W2:Y:S01]  /*23400*/  LDL.LU.64 R186, [R1+0xe08] ;  /* 0x000e080001ba7983 */ /* 0x000ea20000300a00 */
[----:B---3--:R-:W-:-:S03]  /*23410*/  IMAD.WIDE R6, R52, 0x4, R98 ;  /* 0x0000000434067825 */ /* 0x008fc600078e0262 */
[----:B------:R-:W-:Y:S04]  /*23420*/  LDGSTS.E [R250+0x50004], desc[UR60][R66.64], !P1 ;  /* 0x5000400042fa7fae */ /* 0x000fe8000c92187c */
[----:B------:R3:W-:Y:S04]  /*23430*/  STL.64 [R1+0x1240], R6 ;  /* 0x0012400601007387 */ /* 0x0007e80000100a00 */
[----:B------:R3:W-:Y:S04]  /*23440*/  LDGSTS.E [R250+0x54004], desc[UR60][R36.64], !P1 ;  /* 0x5400400024fa7fae */ /* 0x0007e8000c92187c */
[----:B-1----:R-:W2:Y:S04]  /*23450*/  LDL.LU.64 R66, [R1+0xb00] ;  /* 0x000b000001427983 */ /* 0x002ea80000300a00 */
[----:B------:R-:W2:Y:S04]  /*23460*/  LDL.LU.64 R146, [R1+0xaf8] ;  /* 0x000af80001927983 */ /* 0x000ea80000300a00 */
[----:B------:R-:W2:Y:S04]  /*23470*/  LDL.LU.64 R130, [R1+0xaf0] ;  /* 0x000af00001827983 */ /* 0x000ea80000300a00 */
[----:B------:R1:W-:Y:S04]  /*23480*/  LDGSTS.E [R250+0x58004], desc[UR60][R20.64], !P1 ;  /* 0x5800400014fa7fae */ /* 0x0003e8000c92187c */
[----:B------:R-:W2:Y:S04]  /*23490*/  LDL.LU.64 R98, [R1+0xae8] ;  /* 0x000ae80001627983 */ /* 0x000ea80000300a00 */
[----:B------:R1:W-:Y:S01]  /*234a0*/  LDGSTS.E [R250+0x5c004], desc[UR60][R6.64], !P1 ;  /* 0x5c00400006fa7fae */ /* 0x0003e2000c92187c */
[----:B----4-:R-:W-:-:S04]  /*234b0*/  IMAD.WIDE R50, R52, 0x4, R50 ;  /* 0x0000000434327825 */ /* 0x010fc800078e0232 */
[C---:B---3--:R-:W-:Y:S01]  /*234c0*/  IMAD.WIDE R36, R52.reuse, 0x4, R234 ;  /* 0x0000000434247825 */ /* 0x048fe200078e02ea */
        /* <DEDUP_REMOVED lines=17> */
[----:B------:R1:W-:Y:S03]  /*235e0*/  LDGSTS.E [R250+0x58008], desc[UR60][R20.64], !P2 ;  /* 0x5800800014fa7fae */ /* 0x0003e6000d12187c */
[----:B------:R-:W3:Y:S01]  /*235f0*/  LDC R238, c[0x0][0x230] ;  /* 0x00008c00ffee7b82 */ /* 0x000ee20000000800 */
[----:B------:R4:W-:Y:S01]  /*23600*/  LDGSTS.E [R250+0x5c008], desc[UR60][R6.64], !P2 ;  /* 0x5c00800006fa7fae */ /* 0x0009e2000d12187c */
[----:B------:R-:W-:Y:S01]  /*23610*/  ISETP.GE.U32.AND P4, PT, R159, 0x7ffffeac, PT ;  /* 0x7ffffeac9f00780c */ /* 0x000fe20003f86070 */
[----:B------:R-:W-:-:S02]  /*23620*/  VIADD R159, R242, 0xffffff2a ;  /* 0xffffff2af29f7836 */ /* 0x000fc40000000000 */
[----:B------:R-:W-:Y:S04]  /*23630*/  STL.64 [R1+0x1268], R68 ;  /* 0x0012684401007387 */ /* 0x000fe80000100a00 */
[----:B------:R-:W-:Y:S01]  /*23640*/  LDGSTS.E [R250+0x5000c], desc[UR60][R68.64], !P3 ;  /* 0x5000c00044fa7fae */ /* 0x000fe2000d92187c */
[C---:B--2---:R-:W-:Y:S01]  /*23650*/  IMAD.WIDE R36, R52.reuse, 0x4, R218 ;  /* 0x0000000434247825 */ /* 0x044fe200078e02da */
[----:B------:R-:W2:Y:S03]  /*23660*/  LDC R242, c[0x0][0x230] ;  /* 0x00008c00fff27b82 */ /* 0x000ea60000000800 */
[C---:B-1----:R-:W-:Y:S01]  /*23670*/  IMAD.WIDE R20, R52.reuse, 0x4, R202 ;  /* 0x0000000434147825 */ /* 0x042fe200078e02ca */
[----:B------:R1:W-:Y:S04]  /*23680*/  STL.64 [R1+0x1270], R36 ;  /* 0x0012702401007387 */ /* 0x0003e80000100a00 */
[----:B------:R1:W-:Y:S01]  /*23690*/  LDGSTS.E [R250+0x5400c], desc[UR60][R36.64], !P3 ;  /* 0x5400c00024fa7fae */ /* 0x0003e2000d92187c */
[----:B----4-:R-:W-:-:S03]  /*236a0*/  IMAD.WIDE R6, R52, 0x4, R186 ;  /* 0x0000000434067825 */ /* 0x010fc600078e02ba */
[----:B------:R4:W-:Y:S04]  /*236b0*/  STL.64 [R1+0x1278], R20 ;  /* 0x0012781401007387 */ /* 0x0009e80000100a00 */
[----:B------:R4:W-:Y:S01]  /*236c0*/  LDGSTS.E [R250+0x5800c], desc[UR60][R20.64], !P3 ;  /* 0x5800c00014fa7fae */ /* 0x0009e2000d92187c */
[----:B------:R-:W-:-:S03]  /*236d0*/  ISETP.GE.U32.AND P5, PT, R159, 0x7ffffeab, PT ;  /* 0x7ffffeab9f00780c */ /* 0x000fc60003fa6070 */
[----:B------:R4:W-:Y:S04]  /*236e0*/  STL.64 [R1+0x1280], R6 ;  /* 0x0012800601007387 */ /* 0x0009e80000100a00 */
[----:B------:R2:W-:Y:S01]  /*236f0*/  LDGSTS.E [R250+0x5c00c], desc[UR60][R6.64], !P3 ;  /* 0x5c00c00006fa7fae */ /* 0x0005e2000d92187c */
[----:B------:R-:W-:-:S04]  /*23700*/  IMAD.WIDE R66, R52, 0x4, R66 ;  /* 0x0000000434427825 */ /* 0x000fc800078e0242 */
[C---:B-1----:R-:W-:Y:S01]  /*23710*/  IMAD.WIDE R36, R52.reuse, 0x4, R146 ;  /* 0x0000000434247825 */ /* 0x042fe200078e0292 */
[----:B------:R1:W-:Y:S03]  /*23720*/  STL.64 [R1+0x1f38], R66 ;  /* 0x001f384201007387 */ /* 0x0003e60000100a00 */
[C---:B----4-:R-:W-:Y:S01]  /*23730*/  IMAD.WIDE R20, R52.reuse, 0x4, R130 ;  /* 0x0000000434147825 */ /* 0x050fe200078e0282 */
[----:B------:R-:W4:Y:S04]  /*23740*/  LDL.LU.64 R146, [R1+0xac0] ;  /* 0x000ac00001927983 */ /* 0x000f280000300a00 */
[----:B------:R3:W-:Y:S01]  /*23750*/  STL.64 [R1+0x1f40], R36 ;  /* 0x001f402401007387 */ /* 0x0007e20000100a00 */
[----:B--2---:R-:W-:-:S03]  /*23760*/  IMAD.WIDE R6, R52, 0x4, R98 ;  /* 0x0000000434067825 */ /* 0x004fc600078e0262 */
        /* <DEDUP_REMOVED lines=8> */
[----:B-1----:R-:W4:Y:S01]  /*237f0*/  LDL.LU.64 R66, [R1+0x760] ;  /* 0x0007600001427983 */ /* 0x002f220000300a00 */
[----:B---3--:R-:W-:-:S04]  /*23800*/  IMAD.WIDE R50, R52, 0x4, R50 ;  /* 0x0000000434327825 */ /* 0x008fc800078e0232 */
[C---:B--2---:R-:W-:Y:S01]  /*23810*/  IMAD.WIDE R36, R52.reuse, 0x4, R170 ;  /* 0x0000000434247825 */ /* 0x044fe200078e02aa */
        /* <DEDUP_REMOVED lines=29> */
[----:B------:R-:W-:-:S03]  /*239f0*/  IMAD.WIDE R66, R52, 0x4, R66 ;  /* 0x0000000434427825 */ /* 0x000fc600078e0242 */
[----:B--2---:R-:W2:Y:S01]  /*23a00*/  LDL.LU.64 R36, [R1+0x738] ;  /* 0x0007380001247983 */ /* 0x004ea20000300a00 */
        /* <DEDUP_REMOVED lines=31> */
[----:B------:R-:W-:Y:S01]  /*23c00*/  STL.64 [R1+0x1fa0], R170 ;  /* 0x001fa0aa01007387 */ /* 0x000fe20000100a00 */
[----:B----4-:R-:W-:-:S03]  /*23c10*/  IMAD.WIDE R146, R52, 0x4, R146 ;  /* 0x0000000434927825 */ /* 0x010fc600078e0292 */
[----:B------:R-:W-:Y:S01]  /*23c20*/  STL.64 [R1+0x1fa8], R154 ;  /* 0x001fa89a01007387 */ /* 0x000fe20000100a00 */
[----:B------:R-:W-:-:S03]  /*23c30*/  IMAD.WIDE R132, R52, 0x4, R100 ;  /* 0x0000000434847825 */ /* 0x000fc600078e0264 */
        /* <DEDUP_REMOVED lines=14> */
[----:B--2---:R-:W-:-:S03]  /*23d20*/  IMAD.WIDE R84, R52, 0x4, R36 ;  /* 0x0000000434547825 */ /* 0x004fc600078e0224 */
        /* <DEDUP_REMOVED lines=32> */
[----:B------:R-:W1:Y:S02]  /*23f30*/  LDC R240, c[0x0][0x230] ;  /* 0x00008c00fff07b82 */ /* 0x000e640000000800 */
[----:B------:R-:W-:Y:S01]  /*23f40*/  ISETP.GE.U32.AND P5, PT, R159, 0x7ffffe89, PT ;  /* 0x7ffffe899f00780c */ /* 0x000fe20003fa6070 */
[----:B------:R-:W4:Y:S04]  /*23f50*/  LDL.LU.64 R202, [R1+0x1170] ;  /* 0x0011700001ca7983 */ /* 0x000f280000300a00 */
[----:B------:R-:W1:Y:S04]  /*23f60*/  LDL.LU.64 R186, [R1+0x1168] ;  /* 0x0011680001ba7983 */ /* 0x000e680000300a00 */
[----:B------:R-:W-:Y:S04]  /*23f70*/  LDGSTS.E [R250+0x70008], desc[UR60][R98.64], !P4 ;  /* 0x7000800062fa7fae */ /* 0x000fe8000e12187c */
[----:B------:R-:W-:Y:S04]  /*23f80*/  LDGSTS.E [R250+0x74008], desc[UR60][R84.64], !P4 ;  /* 0x7400800054fa7fae */ /* 0x000fe8000e12187c */
[----:B------:R-:W-:Y:S04]  /*23f90*/  LDGSTS.E [R250+0x78008], desc[UR60][R82.64], !P4 ;  /* 0x7800800052fa7fae */ /* 0x000fe8000e12187c */
[----:B------:R3:W-:Y:S04]  /*23fa0*/  LDGSTS.E [R250+0x7c008], desc[UR60][R68.64], !P4 ;  /* 0x7c00800044fa7fae */ /* 0x0007e8000e12187c */
[----:B------:R-:W-:Y:S04]  /*23fb0*/  LDGSTS.E [R250+0x7000c], desc[UR60][R50.64], !P5 ;  /* 0x7000c00032fa7fae */ /* 0x000fe8000e92187c */
[----:B------:R4:W-:Y:S01]  /*23fc0*/  LDGSTS.E [R250+0x7400c], desc[UR60][R36.64], !P5 ;  /* 0x7400c00024fa7fae */ /* 0x0009e2000e92187c */
[----:B------:R-:W-:Y:S01]  /*23fd0*/  ISETP.GE.U32.AND P2, PT, R238, 0x7ffffee8, PT ;  /* 0x7ffffee8ee00780c */ /* 0x000fe20003f46070 */
[----:B------:R-:W-:-:S02]  /*23fe0*/  VIADD R159, R239, 0xffffff66 ;  /* 0xffffff66ef9f7836 */ /* 0x000fc40000000000 */
        /* <DEDUP_REMOVED lines=12> */
[----:B------:R-:W4:Y:S04]  /*240b0*/  LDL.LU.64 R146, [R1+0x1130] ;  /* 0x0011300001927983 */ /* 0x000f280000300a00 */
[----:B------:R1:W-:Y:S04]  /*240c0*/  STL.64 [R1+0xe50], R36 ;  /* 0x000e502401007387 */ /* 0x0003e80000100a00 */
[----:B------:R-:W4:Y:S01]  /*240d0*/  LDL.LU.64 R130, [R1+0x1128] ;  /* 0x0011280001827983 */ /* 0x000f220000300a00 */
[----:B------:R-:W-:-:S03]  /*240e0*/  IMAD.WIDE R20, R52, 0x4, R202 ;  /* 0x0000000434147825 */ /* 0x000fc600078e02ca */
[----:B------:R-:W-:Y:S01]  /*240f0*/  LDGSTS.E [R251+0x40000], desc[UR60][R68.64], !P2 ;  /* 0x4000000044fb7fae */ /* 0x000fe2000d12187c */
[----:B-1----:R-:W-:-:S03]  /*24100*/  IMAD.WIDE R6, R52, 0x4, R186 ;  /* 0x0000000434067825 */ /* 0x002fc600078e02ba */
        /* <DEDUP_REMOVED lines=13> */
[----:B------:R4:W-:Y:S01]  /*241e0*/  STL.64 [R1+0xe70], R36 ;  /* 0x000e702401007387 */ /* 0x0009e20000100a00 */
[----:B------:R-:W-:-:S03]  /*241f0*/  VIADD R240, R240, 0xffffff65 ;  /* 0xffffff65f0f07836 */ /* 0x000fc60000000000 */
[----:B------:R-:W4:Y:S04]  /*24200*/  LDL.LU.64 R98, [R1+0x1108] ;  /* 0x0011080001627983 */ /* 0x000f280000300a00 */
[----:B------:R1:W-:Y:S04]  /*24210*/  STL.64 [R1+0xe78], R20 ;  /* 0x000e781401007387 */ /* 0x0003e80000100a00 */
[----:B------:R1:W-:Y:S04]  /*24220*/  STL.64 [R1+0xe80], R6 ;  /* 0x000e800601007387 */ /* 0x0003e80000100a00 */
[----:B------:R-:W4:Y:S01]  /*24230*/  LDL.LU.64 R170, [R1+0xe00] ;  /* 0x000e000001aa7983 */ /* 0x000f220000300a00 */
[----:B------:R-:W-:Y:S01]  /*24240*/  ISETP.GE.U32.AND P4, PT, R240, 0x7ffffee6, PT ;  /* 0x7ffffee6f000780c */ /* 0x000fe20003f86070 */
[----:B------:R-:W-:Y:S01]  /*24250*/  VIADD R239, R242, 0xffffff64 ;  /* 0xffffff64f2ef7836 */ /* 0x000fe20000000000 */
[----:B------:R-:W1:Y:S01]  /*24260*/  LDC R240, c[0x0][0x230] ;  /* 0x00008c00fff07b82 */ /* 0x000e620000000800 */
[----:B------:R-:W-:Y:S04]  /*24270*/  LDGSTS.E [R251+0x40004], desc[UR60][R50.64], !P3 ;  /* 0x4000400032fb7fae */ /* 0x000fe8000d92187c */
[----:B------:R-:W4:Y:S01]  /*24280*/  LDL.LU.64 R82, [R1+0xdf8] ;  /* 0x000df80001527983 */ /* 0x000f220000300a00 */
[----:B------:R-:W-:-:S02]  /*24290*/  VIADD R238, R243, 0xffffff47 ;  /* 0xffffff47f3ee7836 */ /* 0x000fc40000000000 */
[----:B---3--:R-:W-:Y:S01]  /*242a0*/  IMAD.WIDE R66, R52, 0x4, R66 ;  /* 0x0000000434427825 */ /* 0x008fe200078e0242 */
[----:B--2---:R-:W2:Y:S01]  /*242b0*/  LDL.LU.64 R50, [R1+0xdf0] ;  /* 0x000df00001327983 */ /* 0x004ea20000300a00 */
[----:B------:R-:W-:Y:S01]  /*242c0*/  ISETP.GE.U32.AND P5, PT, R239, 0x7ffffee5, PT ;  /* 0x7ffffee5ef00780c */ /* 0x000fe20003fa6070 */
[----:B------:R-:W3:Y:S02]  /*242d0*/  LDC R242, c[0x0][0x230] ;  /* 0x00008c00fff27b82 */ /* 0x000ee40000000800 */
[----:B------:R4:W-:Y:S04]  /*242e0*/  LDGSTS.E [R251+0x44004], desc[UR60][R36.64], !P3 ;  /* 0x4400400024fb7fae */ /* 0x0009e8000d92187c */
[----:B------:R1:W-:Y:S01]  /*242f0*/  LDGSTS.E [R251+0x48004], desc[UR60][R20.64], !P3 ;  /* 0x4800400014fb7fae */ /* 0x0003e2000d92187c */
[----:B------:R-:W-:Y:S01]  /*24300*/  ISETP.GE.U32.AND P6, PT, R238, 0x7ffffec8, PT ;  /* 0x7ffffec8ee00780c */ /* 0x000fe20003fc6070 */
[----:B------:R-:W-:Y:S01]  /*24310*/  VIADD R159, R244, 0xffffff46 ;  /* 0xffffff46f49f7836 */ /* 0x000fe20000000000 */
[----:B------:R-:W3:Y:S01]  /*24320*/  LDC R238, c[0x0][0x230] ;  /* 0x00008c00ffee7b82 */ /* 0x000ee20000000800 */
[----:B------:R1:W-:Y:S01]  /*24330*/  LDGSTS.E [R251+0x4c004], desc[UR60][R6.64], !P3 ;  /* 0x4c00400006fb7fae */ /* 0x0003e2000d92187c */
[----:B----4-:R-:W-:-:S03]  /*24340*/  IMAD.WIDE R36, R52, 0x4, R114 ;  /* 0x0000000434247825 */ /* 0x010fc600078e0272 */
[----:B------:R4:W-:Y:S03]  /*24350*/  STL.64 [R1+0xe88], R66 ;  /* 0x000e884201007387 */ /* 0x0009e60000100a00 */
[----:B------:R-:W3:Y:S01]  /*24360*/  LDC R239, c[0x0][0x230] ;  /* 0x00008c00ffef7b82 */ /* 0x000ee20000000800 */
[C---:B-1----:R-:W-:Y:S01]  /*24370*/  IMAD.WIDE R20, R52.reuse, 0x4, R146 ;  /* 0x0000000434147825 */ /* 0x042fe200078e0292 */
[----:B------:R1:W-:Y:S03]  /*24380*/  STL.64 [R1+0xe90], R36 ;  /* 0x000e902401007387 */ /* 0x0003e60000100a00 */
[C---:B------:R-:W-:Y:S01]  /*24390*/  IMAD.WIDE R6, R52.reuse, 0x4, R130 ;  /* 0x0000000434067825 */ /* 0x040fe200078e0282 */
[----:B------:R1:W-:Y:S02]  /*243a0*/  STL.64 [R1+0xe98], R20 ;  /* 0x000e981401007387 */ /* 0x0003e40000100a00 */
[----:B------:R-:W3:Y:S02]  /*243b0*/  LDC R243, c[0x0][0x230] ;  /* 0x00008c00fff37b82 */ /* 0x000ee40000000800 */
[----:B------:R-:W3:Y:S04]  /*243c0*/  LDL.LU.64 R114, [R1+0xde8] ;  /* 0x000de80001727983 */ /* 0x000ee80000300a00 */
[----:B------:R1:W-:Y:S04]  /*243d0*/  STL.64 [R1+0xea0], R6 ;  /* 0x000ea00601007387 */ /* 0x0003e80000100a00 */
[----:B------:R-:W-:Y:S04]  /*243e0*/  LDGSTS.E [R251+0x40008], desc[UR60][R66.64], !P4 ;  /* 0x4000800042fb7fae */ /* 0x000fe8000e12187c */
[----:B------:R-:W3:Y:S01]  /*243f0*/  LDL.LU.64 R146, [R1+0xde0] ;  /* 0x000de00001927983 */ /* 0x000ee20000300a00 */
[----:B------:R-:W-:-:S03]  /*24400*/  IMAD.WIDE R68, R52, 0x4, R218 ;  /* 0x0000000434447825 */ /* 0x000fc600078e02da */
[----:B------:R1:W-:Y:S04]  /*24410*/  LDGSTS.E [R251+0x44008], desc[UR60][R36.64], !P4 ;  /* 0x4400800024fb7fae */ /* 0x0003e8000e12187c */
[----:B----4-:R-:W4:Y:S04]  /*24420*/  LDL.LU.64 R66, [R1+0xdd8] ;  /* 0x000dd80001427983 */ /* 0x010f280000300a00 */
[----:B------:R1:W-:Y:S02]  /*24430*/  LDGSTS.E [R251+0x48008], desc[UR60][R20.64], !P4 ;  /* 0x4800800014fb7fae */ /* 0x0003e4000e12187c */
[----:B-1----:R-:W-:-:S02]  /*24440*/  IMAD.WIDE R36, R52, 0x4, R202 ;  /* 0x0000000434247825 */ /* 0x002fc400078e02ca */
[----:B------:R1:W-:Y:S04]  /*24450*/  LDGSTS.E [R251+0x4c008], desc[UR60][R6.64], !P4 ;  /* 0x4c00800006fb7fae */ /* 0x0003e8000e12187c */
[----:B------:R-:W4:Y:S01]  /*24460*/  LDL.LU.64 R130, [R1+0xdd0] ;  /* 0x000dd00001827983 */ /* 0x000f220000300a00 */
[----:B------:R-:W-:-:S03]  /*24470*/  IMAD.WIDE R20, R52, 0x4, R186 ;  /* 0x0000000434147825 */ /* 0x000fc600078e02ba */
[----:B------:R1:W-:Y:S02]  /*24480*/  STL.64 [R1+0xea8], R68 ;  /* 0x000ea84401007387 */ /* 0x0003e40000100a00 */
[C---:B-1----:R-:W-:Y:S02]  /*24490*/  IMAD.WIDE R6, R52.reuse, 0x4, R98 ;  /* 0x0000000434067825 */ /* 0x042fe400078e0262 */
[----:B------:R1:W-:Y:S04]  /*244a0*/  LDGSTS.E [R251+0x4000c], desc[UR60][R68.64], !P5 ;  /* 0x4000c00044fb7fae */ /* 0x0003e8000e92187c */
[----:B------:R-:W4:Y:S04]  /*244b0*/  LDL.LU.64 R98, [R1+0xdc8] ;  /* 0x000dc80001627983 */ /* 0x000f280000300a00 */
[----:B------:R1:W-:Y:S02]  /*244c0*/  STL.64 [R1+0xeb0], R36 ;  /* 0x000eb02401007387 */ /* 0x0003e40000100a00 */
[----:B-1----:R-:W-:-:S02]  /*244d0*/  IMAD.WIDE R68, R52, 0x4, R170 ;  /* 0x0000000434447825 */ /* 0x002fc400078e02aa */
[----:B------:R1:W-:Y:S04]  /*244e0*/  LDGSTS.E [R251+0x4400c], desc[UR60][R36.64], !P5 ;  /* 0x4400c00024fb7fae */ /* 0x0003e8000e92187c */
[----:B------:R2:W-:Y:S04]  /*244f0*/  STL.64 [R1+0xeb8], R20 ;  /* 0x000eb81401007387 */ /* 0x0005e80000100a00 */
[----:B------:R2:W-:Y:S01]  /*24500*/  LDGSTS.E [R251+0x4800c], desc[UR60][R20.64], !P5 ;  /* 0x4800c00014fb7fae */ /* 0x0005e2000e92187c */
[----:B-1----:R-:W-:-:S03]  /*24510*/  IMAD.WIDE R36, R52, 0x4, R82 ;  /* 0x0000000434247825 */ /* 0x002fc600078e0252 */
[----:B------:R3:W-:Y:S04]  /*24520*/  STL.64 [R1+0xec0], R6 ;  /* 0x000ec00601007387 */ /* 0x0007e80000100a00 */
[----:B------:R3:W-:Y:S04]  /*24530*/  LDGSTS.E [R251+0x4c00c], desc[UR60][R6.64], !P5 ;  /* 0x4c00c00006fb7fae */ /* 0x0007e8000e92187c */
        /* <DEDUP_REMOVED lines=10> */
[----:B---3--:R-:W-:Y:S01]  /*245e0*/  IMAD.WIDE R6, R52, 0x4, R114 ;  /* 0x0000000434067825 */ /* 0x008fe200078e0272 */
[----:B------:R-:W-:-:S02]  /*245f0*/  ISETP.GE.U32.AND P1, PT, R159, 0x7ffffec7, PT ;  /* 0x7ffffec79f00780c */ /* 0x000fc40003f26070 */
[----:B------:R1:W-:Y:S04]  /*24600*/  LDGSTS.E [R251+0x58000], desc[UR60][R20.64], !P6 ;  /* 0x5800000014fb7fae */ /* 0x0003e8000f12187c */
[----:B------:R3:W-:Y:S01]  /*24610*/  STL.64 [R1+0x11a0], R6 ;  /* 0x0011a00601007387 */ /* 0x0007e20000100a00 */
[----:B----4-:R-:W-:-:S04]  /*24620*/  IMAD.WIDE R36, R52, 0x4, R66 ;  /* 0x0000000434247825 */ /* 0x010fc800078e0242 */
[----:B------:R-:W-:Y:S01]  /*24630*/  IMAD.WIDE R68, R52, 0x4, R146 ;  /* 0x0000000434447825 */ /* 0x000fe200078e0292 */
[----:B------:R-:W4:Y:S01]  /*24640*/  LDL.LU.64 R66, [R1+0xda0] ;  /* 0x000da00001427983 */ /* 0x000f220000300a00 */
[----:B------:R-:W-:-:S03]  /*24650*/  IADD3 R159, R245, -0xbb, RZ ;  /* 0xffffff45f59f7810 */ /* 0x000fc60007ffe0ff */
[----:B------:R3:W-:Y:S01]  /*24660*/  LDGSTS.E [R251+0x5c000], desc[UR60][R6.64], !P6 ;  /* 0x5c00000006fb7fae */ /* 0x0007e2000f12187c */
[----:B-1----:R-:W-:-:S03]  /*24670*/  IMAD.WIDE R20, R52, 0x4, R130 ;  /* 0x0000000434147825 */ /* 0x002fc600078e0282 */
[----:B------:R-:W-:Y:S01]  /*24680*/  STL.64 [R1+0x11a8], R68 ;  /* 0x0011a84401007387 */ /* 0x000fe20000100a00 */
[----:B------:R-:W-:-:S03]  /*24690*/  ISETP.GE.U32.AND P2, PT, R159, 0x7ffffec6, PT ;  /* 0x7ffffec69f00780c */ /* 0x000fc60003f46070 */
[----:B------:R-:W4:Y:S04]  /*246a0*/  LDL.LU.64 R218, [R1+0xd98] ;  /* 0x000d980001da7983 */ /* 0x000f280000300a00 */
[----:B------:R1:W-:Y:S01]  /*246b0*/  STL.64 [R1+0x11b0], R36 ;  /* 0x0011b02401007387 */ /* 0x0003e20000100a00 */
[----:B---3--:R-:W-:-:S03]  /*246c0*/  IMAD.WIDE R6, R52, 0x4, R98 ;  /* 0x0000000434067825 */ /* 0x008fc600078e0262 */
[----:B------:R-:W3:Y:S04]  /*246d0*/  LDL.LU.64 R202, [R1+0xd90] ;  /* 0x000d900001ca7983 */ /* 0x000ee80000300a00 */
[----:B------:R1:W-:Y:S04]  /*246e0*/  STL.64 [R1+0x11b8], R20 ;  /* 0x0011b81401007387 */ /* 0x0003e80000100a00 */
[----:B------:R-:W3:Y:S04]  /*246f0*/  LDL.LU.64 R186, [R1+0xd88] ;  /* 0x000d880001ba7983 */ /* 0x000ee80000300a00 */
[----:B------:R1:W-:Y:S04]  /*24700*/  STL.64 [R1+0x11c0], R6 ;  /* 0x0011c00601007387 */ /* 0x0003e80000100a00 */
[----:B------:R-:W3:Y:S04]  /*24710*/  LDL.LU.64 R114, [R1+0xa80] ;  /* 0x000a800001727983 */ /* 0x000ee80000300a00 */
[----:B------:R-:W-:Y:S04]  /*24720*/  LDGSTS.E [R251+0x50004], desc[UR60][R68.64], !P1 ;  /* 0x5000400044fb7fae */ /* 0x000fe8000c92187c */
[----:B------:R1:W-:Y:S04]  /*24730*/  LDGSTS.E [R251+0x54004], desc[UR60][R36.64], !P1 ;  /* 0x5400400024fb7fae */ /* 0x0003e8000c92187c */
[----:B------:R-:W3:Y:S04]  /*24740*/  LDL.LU.64 R146, [R1+0xa78] ;  /* 0x000a780001927983 */ /* 0x000ee80000300a00 */
[----:B------:R1:W-:Y:S04]  /*24750*/  LDGSTS.E [R251+0x58004], desc[UR60][R20.64], !P1 ;  /* 0x5800400014fb7fae */ /* 0x0003e8000c92187c */
[----:B------:R-:W3:Y:S04]  /*24760*/  LDL.LU.64 R130, [R1+0xa70] ;  /* 0x000a700001827983 */ /* 0x000ee80000300a00 */
[----:B------:R1:W-:Y:S04]  /*24770*/  LDGSTS.E [R251+0x5c004], desc[UR60][R6.64], !P1 ;  /* 0x5c00400006fb7fae */ /* 0x0003e8000c92187c */
[----:B------:R-:W3:Y:S01]  /*24780*/  LDL.LU.64 R98, [R1+0xa68] ;  /* 0x000a680001627983 */ /* 0x000ee20000300a00 */
[----:B--2---:R-:W-:-:S04]  /*24790*/  IMAD.WIDE R50, R52, 0x4, R50 ;  /* 0x0000000434327825 */ /* 0x004fc800078e0232 */
[C---:B-1----:R-:W-:Y:S01]  /*247a0*/  IMAD.WIDE R36, R52.reuse, 0x4, R234 ;  /* 0x0000000434247825 */ /* 0x042fe200078e02ea */
[----:B------:R1:W-:Y:S03]  /*247b0*/  STL.64 [R1+0x11c8], R50 ;  /* 0x0011c83201007387 */ /* 0x0003e60000100a00 */
[C---:B------:R-:W-:Y:S01]  /*247c0*/  IMAD.WIDE R20, R52.reuse, 0x4, R170 ;  /* 0x0000000434147825 */ /* 0x040fe200078e02aa */
[----:B------:R2:W-:Y:S03]  /*247d0*/  STL.64 [R1+0x11d0], R36 ;  /* 0x0011d02401007387 */ /* 0x0005e60000100a00 */
[----:B------:R-:W-:Y:S01]  /*247e0*/  IMAD.WIDE R6, R52, 0x4, R82 ;  /* 0x0000000434067825 */ /* 0x000fe200078e0252 */
[----:B------:R3:W-:Y:S04]  /*247f0*/  STL.64 [R1+0x11d8], R20 ;  /* 0x0011d81401007387 */ /* 0x0007e80000100a00 */
[----:B------:R-:W-:Y:S04]  /*24800*/  LDGSTS.E [R251+0x50008], desc[UR60][R50.64], !P2 ;  /* 0x5000800032fb7fae */ /* 0x000fe8000d12187c */
[----:B------:R3:W-:Y:S01]  /*24810*/  STL.64 [R1+0x11e0], R6 ;  /* 0x0011e00601007387 */ /* 0x0007e20000100a00 */
[----:B------:R-:W-:-:S02]  /*24820*/  VIADD R159, R241, 0xffffff44 ;  /* 0xffffff44f19f7836 */ /* 0x000fc40000000000 */
[----:B------:R-:W3:Y:S01]  /*24830*/  LDC R241, c[0x0][0x230] ;  /* 0x00008c00fff17b82 */ /* 0x000ee20000000800 */
[----:B------:R2:W-:Y:S04]  /*24840*/  LDGSTS.E [R251+0x54008], desc[UR60][R36.64], !P2 ;  /* 0x5400800024fb7fae */ /* 0x0005e8000d12187c */
[----:B-1----:R-:W3:Y:S04]  /*24850*/  LDL.LU.64 R50, [R1+0xa60] ;  /* 0x000a600001327983 */ /* 0x002ee80000300a00 */
[----:B------:R-:W3:Y:S04]  /*24860*/  LDL.LU.64 R170, [R1+0xa58] ;  /* 0x000a580001aa7983 */ /* 0x000ee80000300a00 */
[----:B------:R-:W3:Y:S01]  /*24870*/  LDL.LU.64 R82, [R1+0xa50] ;  /* 0x000a500001527983 */ /* 0x000ee20000300a00 */
[----:B----4-:R-:W-:Y:S01]  /*24880*/  IMAD.WIDE R68, R52, 0x4, R66 ;  /* 0x0000000434447825 */ /* 0x010fe200078e0242 */
[----:B------:R-:W-:-:S02]  /*24890*/  ISETP.GE.U32.AND P3, PT, R159, 0x7ffffec5, PT ;  /* 0x7ffffec59f00780c */ /* 0x000fc40003f66070 */
[----:B------:R-:W4:Y:S01]  /*248a0*/  LDL.LU.64 R66, [R1+0xa48] ;  /* 0x000a480001427983 */ /* 0x000f220000300a00 */
[----:B------:R-:W-:-:S03]  /*248b0*/  VIADD R159, R238, 0xffffff27 ;  /* 0xffffff27ee9f7836 */ /* 0x000fc60000000000 */
[----:B------:R3:W-:Y:S01]  /*248c0*/  LDGSTS.E [R251+0x58008], desc[UR60][R20.64], !P2 ;  /* 0x5800800014fb7fae */ /* 0x0007e2000d12187c */
[----:B------:R-:W1:Y:S01]  /*248d0*/  LDC R238, c[0x0][0x230] ;  /* 0x00008c00ffee7b82 */ /* 0x000e620000000800 */
[----:B------:R-:W-:Y:S02]  /*248e0*/  ISETP.GE.U32.AND P4, PT, R159, 0x7ffffea8, PT ;  /* 0x7ffffea89f00780c */ /* 0x000fe40003f86070 */
[----:B------:R3:W-:Y:S01]  /*248f0*/  LDGSTS.E [R251+0x5c008], desc[UR60][R6.64], !P2 ;  /* 0x5c00800006fb7fae */ /* 0x0007e2000d12187c */
[----:B--2---:R-:W-:-:S03]  /*24900*/  IMAD.WIDE R36, R52, 0x4, R218 ;  /* 0x0000000434247825 */ /* 0x004fc600078e02da */
[----:B------:R2:W-:Y:S01]  /*24910*/  STL.64 [R1+0x11e8], R68 ;  /* 0x0011e84401007387 */ /* 0x0005e20000100a00 */
[----:B------:R-:W-:-:S03]  /*24920*/  VIADD R159, R242, 0xffffff26 ;  /* 0xffffff26f29f7836 */ /* 0x000fc60000000000 */
[----:B------:R2:W-:Y:S01]  /*24930*/  LDGSTS.E [R251+0x5000c], desc[UR60][R68.64], !P3 ;  /* 0x5000c00044fb7fae */ /* 0x0005e2000d92187c */
[----:B------:R-:W1:Y:S01]  /*24940*/  LDC R242, c[0x0][0x230] ;  /* 0x00008c00fff27b82 */ /* 0x000e620000000800 */
[C---:B---3--:R-:W-:Y:S02]  /*24950*/  IMAD.WIDE R20, R52.reuse, 0x4, R202 ;  /* 0x0000000434147825 */ /* 0x048fe400078e02ca */
[----:B------:R3:W-:Y:S04]  /*24960*/  STL.64 [R1+0x11f0], R36 ;  /* 0x0011f02401007387 */ /* 0x0007e80000100a00 */
[----:B------:R3:W-:Y:S01]  /*24970*/  LDGSTS.E [R251+0x5400c], desc[UR60][R36.64], !P3 ;  /* 0x5400c00024fb7fae */ /* 0x0007e2000d92187c */
[----:B------:R-:W-:-:S03]  /*24980*/  IMAD.WIDE R6, R52, 0x4, R186 ;  /* 0x0000000434067825 */ /* 0x000fc600078e02ba */
[----:B------:R3:W-:Y:S01]  /*24990*/  STL.64 [R1+0x11f8], R20 ;  /* 0x0011f81401007387 */ /* 0x0007e20000100a00 */
[----:B------:R-:W-:-:S03]  /*249a0*/  ISETP.GE.U32.AND P5, PT, R159, 0x7ffffea7, PT ;  /* 0x7ffffea79f00780c */ /* 0x000fc60003fa6070 */
[----:B------:R3:W-:Y:S01]  /*249b0*/  LDGSTS.E [R251+0x5800c], desc[UR60][R20.64], !P3 ;  /* 0x5800c00014fb7fae */ /* 0x0007e2000d92187c */
[----:B--2---:R-:W-:-:S03]  /*249c0*/  IMAD.WIDE R68, R52, 0x4, R114 ;  /* 0x0000000434447825 */ /* 0x004fc600078e0272 */
[----:B------:R2:W-:Y:S04]  /*249d0*/  STL.64 [R1+0x1200], R6 ;  /* 0x0012000601007387 */ /* 0x0005e80000100a00 */
[----:B------:R2:W-:Y:S04]  /*249e0*/  LDGSTS.E [R251+0x5c00c], desc[UR60][R6.64], !P3 ;  /* 0x5c00c00006fb7fae */ /* 0x0005e8000d92187c */
[----:B------:R-:W-:Y:S01]  /*249f0*/  STL.64 [R1+0x1fb8], R68 ;  /* 0x001fb84401007387 */ /* 0x000fe20000100a00 */
[----:B---3--:R-:W-:-:S03]  /*24a00*/  IMAD.WIDE R36, R52, 0x4, R146 ;  /* 0x0000000434247825 */ /* 0x008fc600078e0292 */
[----:B------:R-:W3:Y:S01]  /*24a10*/  LDL.LU.64 R114, [R1+0xa40] ;  /* 0x000a400001727983 */ /* 0x000ee20000300a00 */
[----:B------:R-:W-:-:S03]  /*24a20*/  IMAD.WIDE R20, R52, 0x4, R130 ;  /* 0x0000000434147825 */ /* 0x000fc600078e0282 */
[----:B------:R1:W-:Y:S01]  /*24a30*/  STL.64 [R1+0x1fc0], R36 ;  /* 0x001fc02401007387 */ /* 0x0003e20000100a00 */
[----:B--2---:R-:W-:-:S03]  /*24a40*/  IMAD.WIDE R6, R52, 0x4, R98 ;  /* 0x0000000434067825 */ /* 0x004fc600078e0262 */
[----:B------:R2:W-:Y:S04]  /*24a50*/  STL.64 [R1+0x1fc8], R20 ;  /* 0x001fc81401007387 */ /* 0x0005e80000100a00 */
[----:B------:R4:W-:Y:S04]  /*24a60*/  STL.64 [R1+0x1fd0], R6 ;  /* 0x001fd00601007387 */ /* 0x0009e80000100a00 */
[----:B------:R-:W-:Y:S04]  /*24a70*/  LDGSTS.E [R251+0x60000], desc[UR60][R68.64], !P4 ;  /* 0x6000000044fb7fae */ /* 0x000fe8000e12187c */
[----:B------:R-:W3:Y:S04]  /*24a80*/  LDL.LU.64 R146, [R1+0xa20] ;  /* 0x000a200001927983 */ /* 0x000ee80000300a00 */
[----:B------:R1:W-:Y:S04]  /*24a90*/  LDGSTS.E [R251+0x64000], desc[UR60][R36.64], !P4 ;  /* 0x6400000024fb7fae */ /* 0x0003e8000e12187c */
[----:B------:R2:W-:Y:S04]  /*24aa0*/  LDGSTS.E [R251+0x68000], desc[UR60][R20.64], !P4 ;  /* 0x6800000014fb7fae */ /* 0x0005e8000e12187c */
[----:B------:R-:W3:Y:S04]  /*24ab0*/  LDL.LU.64 R130, [R1+0x700] ;  /* 0x0007000001827983 */ /* 0x000ee80000300a00 */
[----:B------:R4:W-:Y:S04]  /*24ac0*/  LDGSTS.E [R251+0x6c000], desc[UR60][R6.64], !P4 ;  /* 0x6c00000006fb7fae */ /* 0x0009e8000e12187c */
[----:B------:R-:W3:Y:S01]  /*24ad0*/  LDL.LU.64 R98, [R1+0x6e0] ;  /* 0x0006e00001627983 */ /* 0x000ee20000300a00 */
[----:B------:R-:W-:-:S04]  /*24ae0*/  IMAD.WIDE R50, R52, 0x4, R50 ;  /* 0x0000000434327825 */ /* 0x000fc800078e0232 */
[C---:B-1----:R-:W-:Y:S01]  /*24af0*/  IMAD.WIDE R36, R52.reuse, 0x4, R170 ;  /* 0x0000000434247825 */ /* 0x042fe200078e02aa */
[----:B------:R1:W-:Y:S03]  /*24b00*/  LDGSTS.E [R251+0x60004], desc[UR60][R50.64], !P5 ;  /* 0x6000400032fb7fae */ /* 0x0003e6000e92187c */
[C---:B--2---:R-:W-:Y:S01]  /*24b10*/  IMAD.WIDE R20, R52.reuse, 0x4, R82 ;  /* 0x0000000434147825 */ /* 0x044fe200078e0252 */
[----:B------:R2:W-:Y:S04]  /*24b20*/  LDGSTS.E [R251+0x64004], desc[UR60][R36.64], !P5 ;  /* 0x6400400024fb7fae */ /* 0x0005e8000e92187c */
[----:B------:R-:W2:Y:S01]  /*24b30*/  LDL.LU.64 R82, [R1+0x6c0] ;  /* 0x0006c00001527983 */ /* 0x000ea20000300a00 */
[----:B----4-:R-:W-:-:S03]  /*24b40*/  IMAD.WIDE R6, R52, 0x4, R66 ;  /* 0x0000000434067825 */ /* 0x010fc600078e0242 */
[----:B------:R4:W-:Y:S04]  /*24b50*/  STL.64 [R1+0x1fd8], R50 ;  /* 0x001fd83201007387 */ /* 0x0009e80000100a00 */
[----:B------:R1:W-:Y:S04]  /*24b60*/  STL.64 [R1+0x1fe0], R36 ;  /* 0x001fe02401007387 */ /* 0x0003e80000100a00 */
[----:B------:R2:W-:Y:S04]  /*24b70*/  STL.64 [R1+0x1fe8], R20 ;  /* 0x001fe81401007387 */ /* 0x0005e80000100a00 */
[----:B----4-:R-:W4:Y:S04]  /*24b80*/  LDL.LU.64 R50, [R1+0x6a0] ;  /* 0x0006a00001327983 */ /* 0x010f280000300a00 */
[----:B------:R2:W-:Y:S04]  /*24b90*/  STL.64 [R1+0x1ff0], R6 ;  /* 0x001ff00601007387 */ /* 0x0005e80000100a00 */
[----:B------:R-:W4:Y:S04]  /*24ba0*/  LDL.LU.64 R66, [R1+0xa38] ;  /* 0x000a380001427983 */ /* 0x000f280000300a00 */
[----:B------:R-:W4:Y:S04]  /*24bb0*/  LDL.LU.64 R218, [R1+0xa30] ;  /* 0x000a300001da7983 */ /* 0x000f280000300a00 */
[----:B------:R-:W4:Y:S04]  /*24bc0*/  LDL.LU.64 R186, [R1+0xa28] ;  /* 0x000a280001ba7983 */ /* 0x000f280000300a00 */
[----:B------:R-:W4:Y:S04]  /*24bd0*/  LDL.LU.64 R170, [R1+0xa18] ;  /* 0x000a180001aa7983 */ /* 0x000f280000300a00 */
[----:B------:R-:W4:Y:S04]  /*24be0*/  LDL.LU.64 R132, [R1+0xa10] ;  /* 0x000a100001847983 */ /* 0x000f280000300a00 */
[----:B------:R-:W4:Y:S04]  /*24bf0*/  LDL.LU.64 R100, [R1+0xa08] ;  /* 0x000a080001647983 */ /* 0x000f280000300a00 */
[----:B------:R4:W-:Y:S01]  /*24c00*/  LDGSTS.E [R251+0x68004], desc[UR60][R20.64], !P5 ;  /* 0x6800400014fb7fae */ /* 0x0009e2000e92187c */
[----:B---3--:R-:W-:-:S03]  /*24c10*/  IMAD.WIDE R204, R52, 0x4, R114 ;  /* 0x0000000434cc7825 */ /* 0x008fc600078e0272 */
[----:B------:R3:W-:Y:S01]  /*24c20*/  LDGSTS.E [R251+0x6c004], desc[UR60][R6.64], !P5 ;  /* 0x6c00400006fb7fae */ /* 0x0007e2000e92187c */
[----:B------:R-:W-:-:S03]  /*24c30*/  IMAD.WIDE R172, R52, 0x4, R146 ;  /* 0x0000000434ac7825 */ /* 0x000fc600078e0292 */
[----:B------:R-:W3:Y:S04]  /*24c40*/  LDL.LU.64 R146, [R1+0x6f8] ;  /* 0x0006f80001927983 */ /* 0x000ee80000300a00 */
[----:B------:R-:W3:Y:S01]  /*24c50*/  LDL.LU.64 R68, [R1+0x6f0] ;  /* 0x0006f00001447983 */ /* 0x000ee20000300a00 */
[----:B------:R-:W-:-:S03]  /*24c60*/  IMAD.WIDE R148, R52, 0x4, R130 ;  /* 0x0000000434947825 */ /* 0x000fc600078e0282 */
[----:B------:R-:W3:Y:S04]  /*24c70*/  LDL.LU.64 R130, [R1+0x6e8] ;  /* 0x0006e80001827983 */ /* 0x000ee80000300a00 */
[----:B------:R-:W3:Y:S01]  /*24c80*/  LDL.LU.64 R114, [R1+0x6d8] ;  /* 0x0006d80001727983 */ /* 0x000ee20000300a00 */
[----:B------:R-:W-:-:S03]  /*24c90*/  IMAD.WIDE R116, R52, 0x4, R98 ;  /* 0x0000000434747825 */ /* 0x000fc600078e0262 */
[----:B------:R-:W-:Y:S04]  /*24ca0*/  STL.64 [R1+0x1ff8], R204 ;  /* 0x001ff8cc01007387 */ /* 0x000fe80000100a00 */
[----:B-1----:R-:W3:Y:S04]  /*24cb0*/  LDL.LU.64 R36, [R1+0x6d0] ;  /* 0x0006d00001247983 */ /* 0x002ee80000300a00 */
[----:B------:R-:W3:Y:S04]  /*24cc0*/  LDL.LU.64 R98, [R1+0x6c8] ;  /* 0x0006c80001627983 */ /* 0x000ee80000300a00 */
[----:B------:R-:W-:Y:S01]  /*24cd0*/  STL.64 [R1+0x2018], R172 ;  /* 0x002018ac01007387 */ /* 0x000fe20000100a00 */
[----:B--2---:R-:W-:-:S03]  /*24ce0*/  IMAD.WIDE R84, R52, 0x4, R82 ;  /* 0x0000000434547825 */ /* 0x004fc600078e0252 */
[----:B------:R-:W2:Y:S04]  /*24cf0*/  LDL.LU.64 R82, [R1+0x6b8] ;  /* 0x0006b80001527983 */ /* 0x000ea80000300a00 */
[----:B------:R-:W2:Y:S04]  /*24d00*/  LDL.LU.64 R20, [R1+0x6b0] ;  /* 0x0006b00001147983 */ /* 0x000ea80000300a00 */
[----:B------:R-:W-:Y:S01]  /*24d10*/  STL.64 [R1+0x23b8], R148 ;  /* 0x0023b89401007387 */ /* 0x000fe20000100a00 */
[----:B----4-:R-:W-:-:S03]  /*24d20*/  IMAD.WIDE R202, R52, 0x4, R66 ;  /* 0x0000000434ca7825 */ /* 0x010fc600078e0242 */
[----:B------:R-:W4:Y:S01]  /*24d30*/  LDL.LU.64 R66, [R1+0x6a8] ;  /* 0x0006a80001427983 */ /* 0x000f220000300a00 */
[----:B------:R-:W-:-:S03]  /*24d40*/  IMAD.WIDE R188, R52, 0x4, R218 ;  /* 0x0000000434bc7825 */ /* 0x000fc600078e02da */
[----:B------:R-:W4:Y:S04]  /*24d50*/  LDL.LU.64 R6, [R1+0x698] ;  /* 0x0006980001067983 */ /* 0x000f280000300a00 */
[----:B------:R-:W-:Y:S04]  /*24d60*/  STL.64 [R1+0x23d8], R116 ;  /* 0x0023d87401007387 */ /* 0x000fe80000100a00 */
[----:B------:R-:W4:Y:S04]  /*24d70*/  LDL.LU.64 R234, [R1+0x690] ;  /* 0x0006900001ea7983 */ /* 0x000f280000300a00 */
[----:B------:R-:W4:Y:S01]  /*24d80*/  LDL.LU.64 R218, [R1+0x688] ;  /* 0x0006880001da7983 */ /* 0x000f220000300a00 */
[----:B------:R-:W-:-:S02]  /*24d90*/  VIADD R159, R240, 0xffffff25 ;  /* 0xffffff25f09f7836 */ /* 0x000fc40000000000 */
        /* <DEDUP_REMOVED lines=14> */
[----:B------:R-:W-:Y:S02]  /*24e80*/  VIADD R159, R241, 0xffffff06 ;  /* 0xffffff06f19f7836 */ /* 0x000fe40000000000 */
[----:B------:R-:W-:Y:S01]  /*24e90*/  IMAD.WIDE R152, R52, 0x4, R100 ;  /* 0x0000000434987825 */ /* 0x000fe200078e0264 */
[----:B------:R-:W-:Y:S01]  /*24ea0*/  STL.64 [R1+0x2008], R188 ;  /* 0x002008bc01007387 */ /* 0x000fe20000100a00 */
[----:B------:R-:W1:Y:S03]  /*24eb0*/  LDC R239, c[0x0][0x230] ;  /* 0x00008c00ffef7b82 */ /* 0x000e660000000800 */
[----:B------:R-:W-:Y:S01]  /*24ec0*/  STL.64 [R1+0x2010], R186 ;  /* 0x002010ba01007387 */ /* 0x000fe20000100a00 */
[----:B------:R-:W-:-:S03]  /*24ed0*/  ISETP.GE.U32.AND P3, PT, R159, 0x7ffffe87, PT ;  /* 0x7ffffe879f00780c */ /* 0x000fc60003f66070 */
[----:B------:R4:W-:Y:S01]  /*24ee0*/  STL.64 [R1+0x2020], R170 ;  /* 0x002020aa01007387 */ /* 0x0009e20000100a00 */
[----:B------:R-:W1:Y:S01]  /*24ef0*/  LDC R241, c[0x0][0x230] ;  /* 0x00008c00fff17b82 */ /* 0x000e620000000800 */
[C---:B---3--:R-:W-:Y:S02]  /*24f00*/  IMAD.WIDE R146, R52.reuse, 0x4, R146 ;  /* 0x0000000434927825 */ /* 0x048fe400078e0292 */
[----:B------:R-:W-:Y:S02]  /*24f10*/  STL.64 [R1+0x2028], R154 ;  /* 0x0020289a01007387 */ /* 0x000fe40000100a00 */
[C---:B------:R-:W-:Y:S02]  /*24f20*/  IMAD.WIDE R132, R52.reuse, 0x4, R68 ;  /* 0x0000000434847825 */ /* 0x040fe400078e0244 */
[----:B------:R-:W-:Y:S04]  /*24f30*/  STL.64 [R1+0x2030], R152 ;  /* 0x0020309801007387 */ /* 0x000fe80000100a00 */
[----:B------:R3:W-:Y:S01]  /*24f40*/  STL.64 [R1+0x23c0], R146 ;  /* 0x0023c09201007387 */ /* 0x0007e20000100a00 */
[----:B------:R-:W-:-:S03]  /*24f50*/  IMAD.WIDE R130, R52, 0x4, R130 ;  /* 0x0000000434827825 */ /* 0x000fc600078e0282 */
[----:B------:R-:W-:Y:S01]  /*24f60*/  LDGSTS.E [R251+0x60008], desc[UR60][R204.64], !P6 ;  /* 0x60008000ccfb7fae */ /* 0x000fe2000f12187c */
[----:B------:R-:W-:-:S03]  /*24f70*/  IMAD.WIDE R114, R52, 0x4, R114 ;  /* 0x0000000434727825 */ /* 0x000fc600078e0272 */
[----:B------:R-:W-:Y:S04]  /*24f80*/  STL.64 [R1+0x23c8], R132 ;  /* 0x0023c88401007387 */ /* 0x000fe80000100a00 */
[----:B------:R-:W-:Y:S01]  /*24f90*/  LDGSTS.E [R251+0x64008], desc[UR60][R202.64], !P6 ;  /* 0x64008000cafb7fae */ /* 0x000fe2000f12187c */
[----:B------:R-:W-:-:S03]  /*24fa0*/  IMAD.WIDE R100, R52, 0x4, R36 ;  /* 0x0000000434647825 */ /* 0x000fc600078e0224 */
[----:B------:R-:W-:Y:S01]  /*24fb0*/  STL.64 [R1+0x23d0], R130 ;  /* 0x0023d08201007387 */ /* 0x000fe20000100a00 */
[----:B------:R-:W-:-:S03]  /*24fc0*/  IMAD.WIDE R98, R52, 0x4, R98 ;  /* 0x0000000434627825 */ /* 0x000fc600078e0262 */
[----:B------:R-:W-:Y:S04]  /*24fd0*/  LDGSTS.E [R251+0x68008], desc[UR60][R188.64], !P6 ;  /* 0x68008000bcfb7fae */ /* 0x000fe8000f12187c */
[----:B------:R1:W-:Y:S04]  /*24fe0*/  STL.64 [R1+0x23e0], R114 ;  /* 0x0023e07201007387 */ /* 0x0003e80000100a00 */
        /* <DEDUP_REMOVED lines=13> */
[----:B--2---:R-:W-:-:S03]  /*250c0*/  IMAD.WIDE R82, R52, 0x4, R82 ;  /* 0x0000000434527825 */ /* 0x004fc600078e0252 */
[----:B------:R-:W-:Y:S01]  /*250d0*/  LDGSTS.E [R251+0x78004], desc[UR60][R100.64], !P3 ;  /* 0x7800400064fb7fae */ /* 0x000fe2000d92187c */
[----:B------:R-:W-:-:S03]  /*250e0*/  IMAD.WIDE R68, R52, 0x4, R20 ;  /* 0x0000000434447825 */ /* 0x000fc600078e0214 */
[----:B------:R2:W-:Y:S04]  /*250f0*/  STL.64 [R1+0x2400], R82 ;  /* 0x0024005201007387 */ /* 0x0005e80000100a00 */
[----:B------:R-:W-:Y:S01]  /*25100*/  STL.64 [R1+0x2408], R68 ;  /* 0x0024084401007387 */ /* 0x000fe20000100a00 */
[----:B----4-:R-:W-:-:S03]  /*25110*/  IMAD.WIDE R66, R52, 0x4, R66 ;  /* 0x0000000434427825 */ /* 0x010fc600078e0242 */
[----:B------:R-:W-:Y:S01]  /*25120*/  LDGSTS.E [R251+0x7c004], desc[UR60][R98.64], !P3 ;  /* 0x7c00400062fb7fae */ /* 0x000fe2000d92187c */
[----:B------:R-:W-:-:S03]  /*25130*/  IMAD.WIDE R36, R52, 0x4, R6 ;  /* 0x0000000434247825 */ /* 0x000fc600078e0206 */
[----:B------:R4:W-:Y:S01]  /*25140*/  STL.64 [R1+0x2410], R66 ;  /* 0x0024104201007387 */ /* 0x0009e20000100a00 */
[----:B------:R-:W-:-:S03]  /*25150*/  IMAD.WIDE R20, R52, 0x4, R234 ;  /* 0x0000000434147825 */ /* 0x000fc600078e02ea */
[----:B------:R-:W-:Y:S01]  /*25160*/  STL.64 [R1+0x2420], R36 ;  /* 0x0024202401007387 */ /* 0x000fe20000100a00 */
[----:B------:R-:W-:-:S03]  /*25170*/  IMAD.WIDE R6, R52, 0x4, R218 ;  /* 0x0000000434067825 */ /* 0x000fc600078e02da */
[----:B------:R4:W-:Y:S04]  /*25180*/  STL.64 [R1+0x2428], R20 ;  /* 0x0024281401007387 */ /* 0x0009e80000100a00 */
[----:B------:R4:W-:Y:S04]  /*25190*/  STL.64 [R1+0x2430], R6 ;  /* 0x0024300601007387 */ /* 0x0009e80000100a00 */
[----:B------:R-:W4:Y:S04]  /*251a0*/  LDL.LU.64 R170, [R1+0x680] ;  /* 0x0006800001aa7983 */ /* 0x000f280000300a00 */
[----:B---3--:R-:W3:Y:S04]  /*251b0*/  LDL.LU.64 R146, [R1+0x678] ;  /* 0x0006780001927983 */ /* 0x008ee80000300a00 */
[----:B-1----:R-:W3:Y:S04]  /*251c0*/  LDL.LU.64 R114, [R1+0x670] ;  /* 0x0006700001727983 */ /* 0x002ee80000300a00 */
[----:B------:R-:W3:Y:S01]  /*251d0*/  LDL.LU.64 R130, [R1+0x668] ;  /* 0x0006680001827983 */ /* 0x000ee20000300a00 */
[----:B------:R-:W-:-:S02]  /*251e0*/  VIADD R159, R242, 0xffffff05 ;  /* 0xffffff05f29f7836 */ /* 0x000fc40000000000 */
[----:B------:R-:W1:Y:S03]  /*251f0*/  LDC R242, c[0x0][0x230] ;  /* 0x00008c00fff27b82 */ /* 0x000e660000000800 */
[----:B------:R-:W-:Y:S01]  /*25200*/  ISETP.GE.U32.AND P4, PT, R159, 0x7ffffe86, PT ;  /* 0x7ffffe869f00780c */ /* 0x000fe20003f86070 */
[----:B------:R-:W-:-:S04]  /*25210*/  VIADD R159, R240, 0xffffff04 ;  /* 0xffffff04f09f7836 */ /* 0x000fc80000000000 */
[----:B------:R-:W1:Y:S01]  /*25220*/  LDC R240, c[0x0][0x230] ;  /* 0x00008c00fff07b82 */ /* 0x000e620000000800 */
[----:B------:R-:W-:Y:S01]  /*25230*/  ISETP.GE.U32.AND P5, PT, R159, 0x7ffffe85, PT ;  /* 0x7ffffe859f00780c */ /* 0x000fe20003fa6070 */
[----:B------:R-:W-:-:S06]  /*25240*/  VIADD R238, R238, 0xffffff63 ;  /* 0xffffff63eeee7836 */ /* 0x000fcc0000000000 */
[----:B------:R2:W-:Y:S04]  /*25250*/  LDGSTS.E [R251+0x70008], desc[UR60][R84.64], !P4 ;  /* 0x7000800054fb7fae */ /* 0x0005e8000e12187c */
[----:B------:R-:W-:Y:S04]  /*25260*/  LDGSTS.E [R251+0x74008], desc[UR60][R82.64], !P4 ;  /* 0x7400800052fb7fae */ /* 0x000fe8000e12187c */
[----:B------:R-:W-:Y:S01]  /*25270*/  LDGSTS.E [R251+0x78008], desc[UR60][R68.64], !P4 ;  /* 0x7800800044fb7fae */ /* 0x000fe2000e12187c */
[----:B------:R-:W-:-:S03]  /*25280*/  VIADD R159, R239, 0xffffff62 ;  /* 0xffffff62ef9f7836 */ /* 0x000fc60000000000 */
[----:B------:R-:W-:Y:S01]  /*25290*/  LDGSTS.E [R251+0x7c008], desc[UR60][R66.64], !P4 ;  /* 0x7c00800042fb7fae */ /* 0x000fe2000e12187c */
[----:B------:R-:W-:Y:S01]  /*252a0*/  ISETP.GE.U32.AND P2, PT, R238, 0x7ffffee4, PT ;  /* 0x7ffffee4ee00780c */ /* 0x000fe20003f46070 */
[----:B--2---:R-:W2:Y:S02]  /*252b0*/  LDC R84, c[0x0][0x230] ;  /* 0x00008c00ff547b82 */ /* 0x004ea40000000800 */
[----:B------:R-:W2:Y:S04]  /*252c0*/  LDL.LU.64 R82, [R1+0x660] ;  /* 0x0006600001527983 */ /* 0x000ea80000300a00 */
[----:B------:R-:W2:Y:S04]  /*252d0*/  LDL.LU.64 R186, [R1+0x658] ;  /* 0x0006580001ba7983 */ /* 0x000ea80000300a00 */
[----:B------:R-:W2:Y:S01]  /*252e0*/  LDL.LU.64 R98, [R1+0x650] ;  /* 0x0006500001627983 */ /* 0x000ea20000300a00 */
[----:B------:R-:W-:-:S03]  /*252f0*/  VIADD R239, R241, 0xffffff60 ;  /* 0xffffff60f1ef7836 */ /* 0x000fc60000000000 */
[----:B----4-:R-:W4:Y:S01]  /*25300*/  LDL.LU.64 R66, [R1+0x648] ;  /* 0x0006480001427983 */ /* 0x010f220000300a00 */
[----:B-1----:R-:W-:Y:S01]  /*25310*/  VIADD R238, R242, 0xffffff43 ;  /* 0xffffff43f2ee7836 */ /* 0x002fe20000000000 */
[----:B------:R-:W-:Y:S02]  /*25320*/  IADD3 R240, R240, -0x9f, RZ ;  /* 0xffffff61f0f07810 */ /* 0x000fe40007ffe0ff */
[----:B------:R1:W-:Y:S04]  /*25330*/  LDGSTS.E [R251+0x7000c], desc[UR60][R50.64], !P5 ;  /* 0x7000c00032fb7fae */ /* 0x0003e8000e92187c */
[----:B------:R-:W-:Y:S01]  /*25340*/  LDGSTS.E [R251+0x7400c], desc[UR60][R36.64], !P5 ;  /* 0x7400c00024fb7fae */ /* 0x000fe2000e92187c */
[----:B------:R-:W-:-:S03]  /*25350*/  ISETP.GE.U32.AND P6, PT, R238, 0x7ffffec4, PT ;  /* 0x7ffffec4ee00780c */ /* 0x000fc60003fc6070 */
[----:B------:R1:W-:Y:S01]  /*25360*/  LDGSTS.E [R251+0x7800c], desc[UR60][R20.64], !P5 ;  /* 0x7800c00014fb7fae */ /* 0x0003e2000e92187c */
[----:B------:R-:W-:-:S03]  /*25370*/  ISETP.GE.U32.AND P3, PT, R159, 0x7ffffee3, PT ;  /* 0x7ffffee39f00780c */ /* 0x000fc60003f66070 */
[----:B------:R2:W-:Y:S01]  /*25380*/  LDGSTS.E [R251+0x7c00c], desc[UR60][R6.64], !P5 ;  /* 0x7c00c00006fb7fae */ /* 0x0005e2000e92187c */
[----:B------:R-:W-:Y:S01]  /*25390*/  ISETP.GE.U32.AND P5, PT, R239, 0x7ffffee1, PT ;  /* 0x7ffffee1ef00780c */ /* 0x000fe20003fa6070 */
[----:B------:R-:W-:Y:S01]  /*253a0*/  VIADD R159, R243, 0xffffff42 ;  /* 0xffffff42f39f7836 */ /* 0x000fe20000000000 */
[----:B------:R-:W-:Y:S01]  /*253b0*/  ISETP.GE.U32.AND P4, PT, R240, 0x7ffffee2, PT ;  /* 0x7ffffee2f000780c */ /* 0x000fe20003f86070 */
[----:B------:R-:W4:Y:S01]  /*253c0*/  LDL.LU.64 R234, [R1+0x640] ;  /* 0x0006400001ea7983 */ /* 0x000f220000300a00 */
[----:B-1----:R-:W1:Y:S08]  /*253d0*/  LDC R50, c[0x0][0x230] ;  /* 0x00008c00ff327b82 */ /* 0x002e700000000800 */
[----:B------:R-:W1:Y:S08]  /*253e0*/  LDC R20, c[0x0][0x230] ;  /* 0x00008c00ff147b82 */ /* 0x000e700000000800 */
[----:B------:R-:W4:Y:S01]  /*253f0*/  LDC R51, c[0x0][0x230] ;  /* 0x00008c00ff337b82 */ /* 0x000f220000000800 */
[----:B------:R-:W-:-:S02]  /*25400*/  IMAD.WIDE R238, R52, 0x4, R170 ;  /* 0x0000000434ee7825 */ /* 0x000fc400078e02aa */
[----:B------:R-:W4:Y:S02]  /*25410*/  LDL.LU.64 R170, [R1+0x638] ;  /* 0x0006380001aa7983 */ /* 0x000f240000300a00 */
[C---:B---3--:R-:W-:Y:S02]  /*25420*/  IMAD.WIDE R240, R52.reuse, 0x4, R146 ;  /* 0x0000000434f07825 */ /* 0x048fe400078e0292 */
[----:B------:R-:W3:Y:S02]  /*25430*/  LDL.LU.64 R146, [R1+0x630] ;  /* 0x0006300001927983 */ /* 0x000ee40000300a00 */
[C---:B------:R-:W-:Y:S02]  /*25440*/  IMAD.WIDE R242, R52.reuse, 0x4, R114 ;  /* 0x0000000434f27825 */ /* 0x040fe400078e0272 */
[----:B------:R-:W3:Y:S02]  /*25450*/  LDL.LU.64 R114, [R1+0x628] ;  /* 0x0006280001727983 */ /* 0x000ee40000300a00 */
[----:B------:R-:W-:-:S02]  /*25460*/  IMAD.WIDE R244, R52, 0x4, R130 ;  /* 0x0000000434f47825 */ /* 0x000fc400078e0282 */
[----:B------:R-:W3:Y:S01]  /*25470*/  LDL.LU.64 R130, [R1+0x620] ;  /* 0x0006200001827983 */ /* 0x000ee20000300a00 */
[----:B------:R-:W-:Y:S01]  /*25480*/  ISETP.GE.U32.AND P1, PT, R159, 0x7ffffec3, PT ;  /* 0x7ffffec39f00780c */ /* 0x000fe20003f26070 */
[----:B------:R-:W-:Y:S02]  /*25490*/  VIADD R159, R246, 0xffffff41 ;  /* 0xffffff41f69f7836 */ /* 0x000fe40000000000 */
[----:B------:R-:W-:Y:S04]  /*254a0*/  LDGSTS.E [R252+0x40000], desc[UR60][R238.64], !P2 ;  /* 0x40000000eefc7fae */ /* 0x000fe8000d12187c */
[----:B------:R-:W-:Y:S04]  /*254b0*/  LDGSTS.E [R252+0x44000], desc[UR60][R240.64], !P2 ;  /* 0x44000000f0fc7fae */ /* 0x000fe8000d12187c */
[----:B------:R-:W-:Y:S04]  /*254c0*/  LDGSTS.E [R252+0x48000], desc[UR60][R242.64], !P2 ;  /* 0x48000000f2fc7fae */ /* 0x000fe8000d12187c */
[----:B------:R-:W-:Y:S01]  /*254d0*/  LDGSTS.E [R252+0x4c000], desc[UR60][R244.64], !P2 ;  /* 0x4c000000f4fc7fae */ /* 0x000fe2000d12187c */
[----:B------:R-:W-:Y:S01]  /*254e0*/  ISETP.GE.U32.AND P2, PT, R159, 0x7ffffec2, PT ;  /* 0x7ffffec29f00780c */ /* 0x000fe20003f46070 */
[----:B-1----:R-:W-:-:S02]  /*254f0*/  VIADD R159, R20, 0xffffff40 ;  /* 0xffffff40149f7836 */ /* 0x002fc40000000000 */
[C---:B--2---:R-:W-:Y:S02]  /*25500*/  IMAD.WIDE R246, R52.reuse, 0x4, R82 ;  /* 0x0000000434f67825 */ /* 0x044fe400078e0252 */
[----:B------:R-:W2:Y:S02]  /*25510*/  LDL.LU.64 R82, [R1+0x618] ;  /* 0x0006180001527983 */ /* 0x000ea40000300a00 */
[C---:B------:R-:W-:Y:S02]  /*25520*/  IMAD.WIDE R248, R52.reuse, 0x4, R186 ;  /* 0x0000000434f87825 */ /* 0x040fe400078e02ba */
[----:B------:R-:W2:Y:S02]  /*25530*/  LDL.LU.64 R218, [R1+0x610] ;  /* 0x0006100001da7983 */ /* 0x000ea40000300a00 */
[C---:B------:R-:W-:Y:S02]  /*25540*/  IMAD.WIDE R250, R52.reuse, 0x4, R98 ;  /* 0x0000000434fa7825 */ /* 0x040fe400078e0262 */
[----:B------:R-:W2:Y:S02]  /*25550*/  LDL.LU.64 R202, [R1+0x608] ;  /* 0x0006080001ca7983 */ /* 0x000ea40000300a00 */
[----:B----4-:R-:W-:-:S02]  /*25560*/  IMAD.WIDE R6, R52, 0x4, R66 ;  /* 0x0000000434067825 */ /* 0x010fc400078e0242 */
[----:B------:R-:W-:Y:S04]  /*25570*/  LDGSTS.E [R252+0x40004], desc[UR60][R246.64], !P3 ;  /* 0x40004000f6fc7fae */ /* 0x000fe8000d92187c */
[----:B------:R1:W-:Y:S04]  /*25580*/  STL.64 [R1+0xe00], R6 ;  /* 0x000e000601007387 */ /* 0x0003e80000100a00 */
[----:B------:R-:W4:Y:S04]  /*25590*/  LDL.LU.64 R186, [R1+0x600] ;  /* 0x0006000001ba7983 */ /* 0x000f280000300a00 */
[----:B------:R-:W4:Y:S04]  /*255a0*/  LDL.LU.64 R98, [R1+0x5f8] ;  /* 0x0005f80001627983 */ /* 0x000f280000300a00 */
[----:B------:R-:W-:Y:S01]  /*255b0*/  LDGSTS.E [R252+0x44004], desc[UR60][R248.64], !P3 ;  /* 0x44004000f8fc7fae */ /* 0x000fe2000d92187c */
[----:B------:R-:W-:-:S03]  /*255c0*/  IMAD.WIDE R68, R52, 0x4, R234 ;  /* 0x0000000434447825 */ /* 0x000fc600078e02ea */
[----:B------:R-:W4:Y:S04]  /*255d0*/  LDL.LU.64 R66, [R1+0x5f0] ;  /* 0x0005f00001427983 */ /* 0x000f280000300a00 */
[----:B------:R-:W-:Y:S04]  /*255e0*/  LDGSTS.E [R252+0x48004], desc[UR60][R250.64], !P3 ;  /* 0x48004000fafc7fae */ /* 0x000fe8000d92187c */
[----:B------:R1:W-:Y:S04]  /*255f0*/  LDGSTS.E [R252+0x4c004], desc[UR60][R6.64], !P3 ;  /* 0x4c00400006fc7fae */ /* 0x0003e8000d92187c */
[----:B------:R1:W-:Y:S01]  /*25600*/  LDGSTS.E [R252+0x40008], desc[UR60][R68.64], !P4 ;  /* 0x4000800044fc7fae */ /* 0x0003e2000e12187c */
[----:B------:R-:W-:-:S04]  /*25610*/  IMAD.WIDE R36, R52, 0x4, R170 ;  /* 0x0000000434247825 */ /* 0x000fc800078e02aa */
[----:B---3--:R-:W-:-:S04]  /*25620*/  IMAD.WIDE R20, R52, 0x4, R146 ;  /* 0x0000000434147825 */ /* 0x008fc800078e0292 */
[C---:B-1----:R-:W-:Y:S01]  /*25630*/  IMAD.WIDE R6, R52.reuse, 0x4, R114 ;  /* 0x0000000434067825 */ /* 0x042fe200078e0272 */
[----:B------:R-:W3:Y:S04]  /*25640*/  LDL.LU.64 R146, [R1+0x5e8] ;  /* 0x0005e80001927983 */ /* 0x000ee80000300a00 */
[----:B------:R1:W-:Y:S04]  /*25650*/  STL.64 [R1+0xe08], R68 ;  /* 0x000e084401007387 */ /* 0x0003e80000100a00 */
[----:B------:R2:W-:Y:S04]  /*25660*/  STL.64 [R1+0xe10], R36 ;  /* 0x000e102401007387 */ /* 0x0005e80000100a00 */
[----:B------:R2:W-:Y:S04]  /*25670*/  STL.64 [R1+0xe18], R20 ;  /* 0x000e181401007387 */ /* 0x0005e80000100a00 */
[----:B------:R2:W-:Y:S01]  /*25680*/  STL.64 [R1+0xe20], R6 ;  /* 0x000e200601007387 */ /* 0x0005e20000100a00 */
[----:B-1----:R-:W-:-:S03]  /*25690*/  IMAD.WIDE R68, R52, 0x4, R130 ;  /* 0x0000000434447825 */ /* 0x002fc600078e0282 */
[----:B------:R-:W3:Y:S04]  /*256a0*/  LDL.LU.64 R170, [R1+0x5e0] ;  /* 0x0005e00001aa7983 */ /* 0x000ee80000300a00 */
[----:B------:R-:W3:Y:S04]  /*256b0*/  LDL.LU.64 R114, [R1+0x5d8] ;  /* 0x0005d80001727983 */ /* 0x000ee80000300a00 */
[----:B------:R-:W3:Y:S01]  /*256c0*/  LDL.LU.64 R130, [R1+0x5d0] ;  /* 0x0005d00001827983 */ /* 0x000ee20000300a00 */
[----:B------:R-:W-:Y:S02]  /*256d0*/  ISETP.GE.U32.AND P3, PT, R159, 0x7ffffec1, PT ;  /* 0x7ffffec19f00780c */ /* 0x000fe40003f66070 */
[----:B------:R-:W-:Y:S01]  /*256e0*/  IADD3 R159, R50, -0xdd, RZ ;  /* 0xffffff23329f7810 */ /* 0x000fe20007ffe0ff */
[----:B------:R2:W-:Y:S01]  /*256f0*/  LDGSTS.E [R252+0x44008], desc[UR60][R36.64], !P4 ;  /* 0x4400800024fc7fae */ /* 0x0005e2000e12187c */
[----:B------:R-:W1:Y:S03]  /*25700*/  LDC R50, c[0x0][0x230] ;  /* 0x00008c00ff327b82 */ /* 0x000e660000000800 */
[----:B------:R2:W-:Y:S04]  /*25710*/  LDGSTS.E [R252+0x48008], desc[UR60][R20.64], !P4 ;  /* 0x4800800014fc7fae */ /* 0x0005e8000e12187c */
[----:B------:R2:W-:Y:S02]  /*25720*/  LDGSTS.E [R252+0x4c008], desc[UR60][R6.64], !P4 ;  /* 0x4c00800006fc7fae */ /* 0x0005e4000e12187c */
[----:B--2---:R-:W-:-:S02]  /*25730*/  IMAD.WIDE R36, R52, 0x4, R82 ;  /* 0x0000000434247825 */ /* 0x004fc400078e0252 */
[----:B------:R4:W-:Y:S02]  /*25740*/  STL.64 [R1+0xe28], R68 ;  /* 0x000e284401007387 */ /* 0x0009e40000100a00 */
[C---:B------:R-:W-:Y:S02]  /*25750*/  IMAD.WIDE R20, R52.reuse, 0x4, R218 ;  /* 0x0000000434147825 */ /* 0x040fe400078e02da */
[----:B------:R-:W2:Y:S02]  /*25760*/  LDL.LU.64 R82, [R1+0x5c8] ;  /* 0x0005c80001527983 */ /* 0x000ea40000300a00 */
[C---:B------:R-:W-:Y:S02]  /*25770*/  IMAD.WIDE R6, R52.reuse, 0x4, R202 ;  /* 0x0000000434067825 */ /* 0x040fe400078e02ca */
[----:B------:R4:W-:Y:S04]  /*25780*/  LDGSTS.E [R252+0x4000c], desc[UR60][R68.64], !P5 ;  /* 0x4000c00044fc7fae */ /* 0x0009e8000e92187c */
[----:B------:R4:W-:Y:S04]  /*25790*/  STL.64 [R1+0xe30], R36 ;  /* 0x000e302401007387 */ /* 0x0009e80000100a00 */
[----:B------:R1:W-:Y:S01]  /*257a0*/  LDGSTS.E [R252+0x4400c], desc[UR60][R36.64], !P5 ;  /* 0x4400c00024fc7fae */ /* 0x0003e2000e92187c */
[----:B----4-:R-:W-:-:S03]  /*257b0*/  IMAD.WIDE R68, R52, 0x4, R186 ;  /* 0x0000000434447825 */ /* 0x010fc600078e02ba */
[----:B------:R4:W-:Y:S04]  /*257c0*/  STL.64 [R1+0xe38], R20 ;  /* 0x000e381401007387 */ /* 0x0009e80000100a00 */
[----:B------:R4:W-:Y:S01]  /*257d0*/  LDGSTS.E [R252+0x4800c], desc[UR60][R20.64], !P5 ;  /* 0x4800c00014fc7fae */ /* 0x0009e2000e92187c */
[----:B-1----:R-:W-:-:S03]  /*257e0*/  IMAD.WIDE R36, R52, 0x4, R98 ;  /* 0x0000000434247825 */ /* 0x002fc600078e0262 */
[----:B------:R3:W-:Y:S01]  /*257f0*/  STL.64 [R1+0xe40], R6 ;  /* 0x000e400601007387 */ /* 0x0007e20000100a00 */
[----:B------:R-:W-:-:S03]  /*25800*/  ISETP.GE.U32.AND P4, PT, R159, 0x7ffffea4, PT ;  /* 0x7ffffea49f00780c */ /* 0x000fc60003f86070 */
[----:B------:R-:W2:Y:S01]  /*25810*/  LDL.LU.64 R98, [R1+0x5c0] ;  /* 0x0005c00001627983 */ /* 0x000ea20000300a00 */
[----:B----4-:R-:W-:-:S03]  /*25820*/  IMAD.WIDE R20, R52, 0x4, R66 ;  /* 0x0000000434147825 */ /* 0x010fc600078e0242 */
[----:B------:R1:W-:Y:S04]  /*25830*/  STL.64 [R1+0x1108], R68 ;  /* 0x0011084401007387 */ /* 0x0003e80000100a00 */
[----:B------:R-:W4:Y:S01]  /*25840*/  LDL.LU.64 R66, [R1+0x5b8] ;  /* 0x0005b80001427983 */ /* 0x000f220000300a00 */
[----:B------:R-:W-:Y:S02]  /*25850*/  VIADD R159, R53, 0xffffff22 ;  /* 0xffffff22359f7836 */ /* 0x000fe40000000000 */
[----:B------:R-:W4:Y:S01]  /*25860*/  LDC R53, c[0x0][0x230] ;  /* 0x00008c00ff357b82 */ /* 0x000f220000000800 */
[----:B------:R1:W-:Y:S04]  /*25870*/  STL.64 [R1+0x1110], R36 ;  /* 0x0011102401007387 */ /* 0x0003e80000100a00 */
[----:B------:R3:W-:Y:S04]  /*25880*/  LDGSTS.E [R252+0x4c00c], desc[UR60][R6.64], !P5 ;  /* 0x4c00c00006fc7fae */ /* 0x0007e8000e92187c */
[----:B------:R1:W-:Y:S04]  /*25890*/  STL.64 [R1+0x1118], R20 ;  /* 0x0011181401007387 */ /* 0x0003e80000100a00 */
[----:B------:R-:W4:Y:S01]  /*258a0*/  LDL.LU.64 R218, [R1+0x5b0] ;  /* 0x0005b00001da7983 */ /* 0x000f220000300a00 */
[----:B------:R-:W-:-:S03]  /*258b0*/  ISETP.GE.U32.AND P5, PT, R159, 0x7ffffea3, PT ;  /* 0x7ffffea39f00780c */ /* 0x000fc60003fa6070 */
[----:B------:R1:W-:Y:S01]  /*258c0*/  LDGSTS.E [R252+0x50000], desc[UR60][R68.64], !P6 ;  /* 0x5000000044fc7fae */ /* 0x0003e2000f12187c */
[----:B------:R-:W-:-:S03]  /*258d0*/  VIADD R159, R51, 0xffffff21 ;  /* 0xffffff21339f7836 */ /* 0x000fc60000000000 */
[----:B------:R1:W-:Y:S04]  /*258e0*/  LDGSTS.E [R252+0x54000], desc[UR60][R36.64], !P6 ;  /* 0x5400000024fc7fae */ /* 0x0003e8000f12187c */
[----:B------:R1:W-:Y:S01]  /*258f0*/  LDGSTS.E [R252+0x58000], desc[UR60][R20.64], !P6 ;  /* 0x5800000014fc7fae */ /* 0x0003e2000f12187c */
[----:B---3--:R-:W-:-:S03]  /*25900*/  IMAD.WIDE R6, R52, 0x4, R146 ;  /* 0x0000000434067825 */ /* 0x008fc600078e0292 */
[----:B------:R-:W3:Y:S04]  /*25910*/  LDL.LU.64 R146, [R1+0x5a8] ;  /* 0x0005a80001927983 */ /* 0x000ee80000300a00 */
[----:B------:R2:W-:Y:S04]  /*25920*/  STL.64 [R1+0x1120], R6 ;  /* 0x0011200601007387 */ /* 0x0005e80000100a00 */
[----:B------:R-:W3:Y:S04]  /*25930*/  LDL.LU.64 R202, [R1+0x5a0] ;  /* 0x0005a00001ca7983 */ /* 0x000ee80000300a00 */
[----:B------:R-:W3:Y:S04]  /*25940*/  LDL.LU.64 R186, [R1+0x598] ;  /* 0x0005980001ba7983 */ /* 0x000ee80000300a00 */
[----:B------:R2:W-:Y:S01]  /*25950*/  LDGSTS.E [R252+0x5c000], desc[UR60][R6.64], !P6 ;  /* 0x5c00000006fc7fae */ /* 0x0005e2000f12187c */
[----:B-1----:R-:W-:-:S04]  /*25960*/  IMAD.WIDE R68, R52, 0x4, R170 ;  /* 0x0000000434447825 */ /* 0x002fc800078e02aa */
[C---:B------:R-:W-:Y:S01]  /*25970*/  IMAD.WIDE R36, R52.reuse, 0x4, R114 ;  /* 0x0000000434247825 */ /* 0x040fe200078e0272 */
[----:B------:R1:W-:Y:S03]  /*25980*/  STL.64 [R1+0x1128], R68 ;  /* 0x0011284401007387 */ /* 0x0003e60000100a00 */
[----:B------:R-:W-:Y:S01]  /*25990*/  IMAD.WIDE R20, R52, 0x4, R130 ;  /* 0x0000000434147825 */ /* 0x000fe200078e0282 */
[----:B------:R-:W3:Y:S01]  /*259a0*/  LDL.LU.64 R170, [R1+0x590] ;  /* 0x0005900001aa7983 */ /* 0x000ee20000300a00 */
[----:B------:R-:W-:Y:S02]  /*259b0*/  ISETP.GE.U32.AND P6, PT, R159, 0x7ffffea2, PT ;  /* 0x7ffffea29f00780c */ /* 0x000fe40003fc6070 */
[----:B------:R-:W-:Y:S01]  /*259c0*/  VIADD R159, R50, 0xffffff20 ;  /* 0xffffff20329f7836 */ /* 0x000fe20000000000 */
[----:B------:R-:W-:Y:S04]  /*259d0*/  STL.64 [R1+0x1130], R36 ;  /* 0x0011302401007387 */ /* 0x000fe80000100a00 */
[----:B------:R-:W-:Y:S04]  /*259e0*/  STL.64 [R1+0x1138], R20 ;  /* 0x0011381401007387 */ /* 0x000fe80000100a00 */
[----:B------:R-:W3:Y:S04]  /*259f0*/  LDL.LU.64 R50, [R1+0x588] ;  /* 0x0005880001327983 */ /* 0x000ee80000300a00 */
[----:B------:R1:W-:Y:S01]  /*25a00*/  LDGSTS.E [R252+0x50004], desc[UR60][R68.64], !P1 ;  /* 0x5000400044fc7fae */ /* 0x0003e2000c92187c */
[----:B--2---:R-:W-:-:S03]  /*25a10*/  IMAD.WIDE R6, R52, 0x4, R82 ;  /* 0x0000000434067825 */ /* 0x004fc600078e0252 */
[----:B------:R-:W-:Y:S04]  /*25a20*/  LDGSTS.E [R252+0x54004], desc[UR60][R36.64], !P1 ;  /* 0x5400400024fc7fae */ /* 0x000fe8000c92187c */
[----:B------:R2:W-:Y:S04]  /*25a30*/  STL.64 [R1+0x1140], R6 ;  /* 0x0011400601007387 */ /* 0x0005e80000100a00 */
[----:B------:R-:W3:Y:S04]  /*25a40*/  LDL.LU.64 R114, [R1+0x580] ;  /* 0x0005800001727983 */ /* 0x000ee80000300a00 */
[----:B------:R-:W3:Y:S04]  /*25a50*/  LDL.LU.64 R82, [R1+0x578] ;  /* 0x0005780001527983 */ /* 0x000ee80000300a00 */
[----:B------:R-:W3:Y:S04]  /*25a60*/  LDL.LU.64 R130, [R1+0x570] ;  /* 0x0005700001827983 */ /* 0x000ee80000300a00 */
[----:B------:R-:W-:Y:S04]  /*25a70*/  LDGSTS.E [R252+0x58004], desc[UR60][R20.64], !P1 ;  /* 0x5800400014fc7fae */ /* 0x000fe8000c92187c */
[----:B------:R2:W-:Y:S01]  /*25a80*/  LDGSTS.E [R252+0x5c004], desc[UR60][R6.64], !P1 ;  /* 0x5c00400006fc7fae */ /* 0x0005e2000c92187c */
[----:B-1----:R-:W-:-:S03]  /*25a90*/  IMAD.WIDE R68, R52, 0x4, R98 ;  /* 0x0000000434447825 */ /* 0x002fc600078e0262 */
[----:B------:R-:W3:Y:S01]  /*25aa0*/  LDL.LU.64 R98, [R1+0x568] ;  /* 0x0005680001627983 */ /* 0x000ee20000300a00 */
[----:B------:R-:W-:Y:S01]  /*25ab0*/  ISETP.GE.U32.AND P1, PT, R159, 0x7ffffea1, PT ;  /* 0x7ffffea19f00780c */ /* 0x000fe20003f26070 */
[----:B----4-:R-:W-:Y:S02]  /*25ac0*/  IMAD.WIDE R66, R52, 0x4, R66 ;  /* 0x0000000434427825 */ /* 0x010fe400078e0242 */
[----:B------:R-:W-:Y:S01]  /*25ad0*/  STL.64 [R1+0x1148], R68 ;  /* 0x0011484401007387 */ /* 0x000fe20000100a00 */
[----:B--2---:R-:W1:Y:S01]  /*25ae0*/  LDC R7, c[0x0][0x230] ;  /* 0x00008c00ff077b82 */ /* 0x004e620000000800 */
[----:B------:R-:W-:Y:S02]  /*25af0*/  VIADD R159, R84, 0xffffff03 ;  /* 0xffffff03549f7836 */ /* 0x000fe40000000000 */
[----:B------:R2:W-:Y:S04]  /*25b00*/  STL.64 [R1+0x1150], R66 ;  /* 0x0011504201007387 */ /* 0x0005e80000100a00 */
[----:B------:R4:W-:Y:S01]  /*25b10*/  LDGSTS.E [R252+0x50008], desc[UR60][R68.64], !P2 ;  /* 0x5000800044fc7fae */ /* 0x0009e2000d12187c */
[----:B------:R-:W1:Y:S03]  /*25b20*/  LDC R6, c[0x0][0x23c] ;  /* 0x00008f00ff067b82 */ /* 0x000e660000000800 */
[----:B------:R-:W-:Y:S01]  /*25b30*/  LDGSTS.E [R252+0x54008], desc[UR60][R66.64], !P2 ;  /* 0x5400800042fc7fae */ /* 0x000fe2000d12187c */
[----:B------:R-:W-:-:S05]  /*25b40*/  IMAD.WIDE R36, R52, 0x4, R218 ;  /* 0x0000000434247825 */ /* 0x000fca00078e02da */
[----:B------:R4:W-:Y:S04]  /*25b50*/  STL.64 [R1+0x1158], R36 ;  /* 0x0011582401007387 */ /* 0x0009e80000100a00 */
[----:B------:R1:W-:Y:S01]  /*25b60*/  LDGSTS.E [R252+0x58008], desc[UR60][R36.64], !P2 ;  /* 0x5800800024fc7fae */ /* 0x0003e2000d12187c */
[----:B---3--:R-:W-:-:S05]  /*25b70*/  IMAD.WIDE R20, R52, 0x4, R146 ;  /* 0x0000000434147825 */ /* 0x008fca00078e0292 */
[----:B------:R3:W-:Y:S01]  /*25b80*/  STL.64 [R1+0x1160], R20 ;  /* 0x0011601401007387 */ /* 0x0007e20000100a00 */
[----:B------:R-:W-:-:S03]  /*25b90*/  IMAD.WIDE R84, R52, 0x4, R202 ;  /* 0x0000000434547825 */ /* 0x000fc600078e02ca */
[----:B--2---:R-:W2:Y:S01]  /*25ba0*/  LDL.LU.64 R66, [R1+0x560] ;  /* 0x0005600001427983 */ /* 0x004ea20000300a00 */
[----:B----4-:R-:W-:-:S03]  /*25bb0*/  IMAD.WIDE R68, R52, 0x4, R186 ;  /* 0x0000000434447825 */ /* 0x010fc600078e02ba */
[----:B------:R-:W4:Y:S04]  /*25bc0*/  LDL.LU.64 R146, [R1+0x540] ;  /* 0x0005400001927983 */ /* 0x000f280000300a00 */
[----:B------:R-:W4:Y:S04]  /*25bd0*/  LDL.LU.64 R234, [R1+0x520] ;  /* 0x0005200001ea7983 */ /* 0x000f280000300a00 */
[----:B------:R-:W4:Y:S04]  /*25be0*/  LDL.LU.64 R186, [R1+0x500] ;  /* 0x0005000001ba7983 */ /* 0x000f280000300a00 */
[----:B------:R3:W-:Y:S04]  /*25bf0*/  LDGSTS.E [R252+0x5c008], desc[UR60][R20.64], !P2 ;  /* 0x5c00800014fc7fae */ /* 0x0007e8000d12187c */
[----:B------:R3:W-:Y:S04]  /*25c00*/  STL.64 [R1+0x1168], R84 ;  /* 0x0011685401007387 */ /* 0x0007e80000100a00 */
[----:B------:R3:W-:Y:S01]  /*25c10*/  STL.64 [R1+0x1170], R68 ;  /* 0x0011704401007387 */ /* 0x0007e20000100a00 */
[----:B-1----:R-:W-:-:S03]  /*25c20*/  IMAD.WIDE R36, R52, 0x4, R170 ;  /* 0x0000000434247825 */ /* 0x002fc600078e02aa */
[----:B------:R1:W-:Y:S01]  /*25c30*/  LDGSTS.E [R252+0x5000c], desc[UR60][R84.64], !P3 ;  /* 0x5000c00054fc7fae */ /* 0x0003e2000d92187c */
[----:B---3--:R-:W-:-:S03]  /*25c40*/  IMAD.WIDE R20, R52, 0x4, R50 ;  /* 0x0000000434147825 */ /* 0x008fc600078e0232 */
[----:B------:R-:W3:Y:S04]  /*25c50*/  LDL.LU.64 R50, [R1+0x4e0] ;  /* 0x0004e00001327983 */ /* 0x000ee80000300a00 */
[----:B------:R2:W-:Y:S04]  /*25c60*/  STL.64 [R1+0x1178], R36 ;  /* 0x0011782401007387 */ /* 0x0005e80000100a00 */
[----:B------:R2:W-:Y:S04]  /*25c70*/  STL.64 [R1+0x1180], R20 ;  /* 0x0011801401007387 */ /* 0x0005e80000100a00 */
[----:B------:R-:W3:Y:S04]  /*25c80*/  LDL.LU.64 R218, [R1+0x4c0] ;  /* 0x0004c00001da7983 */ /* 0x000ee80000300a00 */
[----:B------:R-:W3:Y:S01]  /*25c90*/  LDL.LU.64 R202, [R1+0x4a0] ;  /* 0x0004a00001ca7983 */ /* 0x000ee20000300a00 */
[----:B-1----:R-:W-:-:S03]  /*25ca0*/  IMAD.WIDE R84, R52, 0x4, R114 ;  /* 0x0000000434547825 */ /* 0x002fc600078e0272 */
[----:B------:R1:W-:Y:S04]  /*25cb0*/  LDGSTS.E [R252+0x5400c], desc[UR60][R68.64], !P3 ;  /* 0x5400c00044fc7fae */ /* 0x0003e8000d92187c */
[----:B------:R2:W-:Y:S04]  /*25cc0*/  LDGSTS.E [R252+0x5800c], desc[UR60][R36.64], !P3 ;  /* 0x5800c00024fc7fae */ /* 0x0005e8000d92187c */
[----:B------:R2:W-:Y:S01]  /*25cd0*/  LDGSTS.E [R252+0x5c00c], desc[UR60][R20.64], !P3 ;  /* 0x5c00c00014fc7fae */ /* 0x0005e2000d92187c */
[----:B-1----:R-:W-:-:S04]  /*25ce0*/  IMAD.WIDE R68, R52, 0x4, R82 ;  /* 0x0000000434447825 */ /* 0x002fc800078e0252 */
[C---:B--2---:R-:W-:Y:S01]  /*25cf0*/  IMAD.WIDE R66, R52.reuse, 0x4, R66 ;  /* 0x0000000434427825 */ /* 0x044fe200078e0242 */
[----:B------:R-:W2:Y:S03]  /*25d00*/  LDL.LU.64 R82, [R1+0x558] ;  /* 0x0005580001527983 */ /* 0x000ea60000300a00 */
[C---:B------:R-:W-:Y:S01]  /*25d10*/  IMAD.WIDE R36, R52.reuse, 0x4, R130 ;  /* 0x0000000434247825 */ /* 0x040fe200078e0282 */
[----:B------:R-:W-:Y:S03]  /*25d20*/  STL.64 [R1+0x2038], R84 ;  /* 0x0020385401007387 */ /* 0x000fe60000100a00 */
[C---:B------:R-:W-:Y:S01]  /*25d30*/  IMAD.WIDE R20, R52.reuse, 0x4, R98 ;  /* 0x0000000434147825 */ /* 0x040fe200078e0262 */
[----:B------:R-:W-:Y:S04]  /*25d40*/  STL.64 [R1+0x2040], R68 ;  /* 0x0020404401007387 */ /* 0x000fe80000100a00 */
[----:B------:R-:W2:Y:S04]  /*25d50*/  LDL.LU.64 R98, [R1+0x550] ;  /* 0x0005500001627983 */ /* 0x000ea80000300a00 */
[----:B------:R-:W-:Y:S04]  /*25d60*/  STL.64 [R1+0x2048], R36 ;  /* 0x0020482401007387 */ /* 0x000fe80000100a00 */
[----:B------:R1:W-:Y:S04]  /*25d70*/  STL.64 [R1+0x2050], R20 ;  /* 0x0020501401007387 */ /* 0x0003e80000100a00 */
[----:B------:R-:W2:Y:S01]  /*25d80*/  LDL.LU.64 R130, [R1+0x548] ;  /* 0x0005480001827983 */ /* 0x000ea20000300a00 */
[----:B----4-:R-:W-:-:S03]  /*25d90*/  IMAD.WIDE R204, R52, 0x4, R186 ;  /* 0x0000000434cc7825 */ /* 0x010fc600078e02ba */
[----:B------:R-:W4:Y:S01]  /*25da0*/  LDL.LU.64 R114, [R1+0x538] ;  /* 0x0005380001727983 */ /* 0x000f220000300a00 */
[----:B------:R-:W-:-:S03]  /*25db0*/  IMAD.WIDE R236, R52, 0x4, R234 ;  /* 0x0000000434ec7825 */ /* 0x000fc600078e02ea */
[----:B------:R-:W4:Y:S01]  /*25dc0*/  LDL.LU.64 R170, [R1+0x530] ;  /* 0x0005300001aa7983 */ /* 0x000f220000300a00 */
[----:B---3--:R-:W-:-:S03]  /*25dd0*/  IMAD.WIDE R154, R52, 0x4, R50 ;  /* 0x00000004349a7825 */ /* 0x008fc600078e0232 */
[----:B------:R-:W3:Y:S04]  /*25de0*/  LDL.LU.64 R186, [R1+0x528] ;  /* 0x0005280001ba7983 */ /* 0x000ee80000300a00 */
[----:B------:R-:W-:Y:S04]  /*25df0*/  STL.64 [R1+0x2058], R66 ;  /* 0x0020584201007387 */ /* 0x000fe80000100a00 */
[----:B------:R-:W3:Y:S04]  /*25e00*/  LDL.LU.64 R234, [R1+0x518] ;  /* 0x0005180001ea7983 */ /* 0x000ee80000300a00 */
[----:B------:R-:W3:Y:S01]  /*25e10*/  LDL.LU.64 R50, [R1+0x510] ;  /* 0x0005100001327983 */ /* 0x000ee20000300a00 */
[----:B------:R-:W-:Y:S01]  /*25e20*/  ISETP.GE.U32.AND P2, PT, R159, 0x7ffffe84, PT ;  /* 0x7ffffe849f00780c */ /* 0x000fe20003f46070 */
[----:B------:R-:W-:-:S02]  /*25e30*/  VIADD R159, R53, 0xffffff02 ;  /* 0xffffff02359f7836 */ /* 0x000fc40000000000 */
[C---:B------:R-:W-:Y:S01]  /*25e40*/  IMAD.WIDE R146, R52.reuse, 0x4, R146 ;  /* 0x0000000434927825 */ /* 0x040fe200078e0292 */
[----:B------:R-:W-:Y:S02]  /*25e50*/  LDGSTS.E [R252+0x60000], desc[UR60][R84.64], !P4 ;  /* 0x6000000054fc7fae */ /* 0x000fe4000e12187c */
[----:B------:R-:W-:Y:S01]  /*25e60*/  ISETP.GE.U32.AND P3, PT, R159, 0x7ffffe83, PT ;  /* 0x7ffffe839f00780c */ /* 0x000fe20003f66070 */
[C---:B------:R-:W-:Y:S01]  /*25e70*/  IMAD.WIDE R152, R52.reuse, 0x4, R218 ;  /* 0x0000000434987825 */ /* 0x040fe200078e02da */
[----:B------:R-:W-:Y:S01]  /*25e80*/  STL.64 [R1+0x2078], R146 ;  /* 0x0020789201007387 */ /* 0x000fe20000100a00 */
[----:B------:R-:W-:Y:S02]  /*25e90*/  IADD3 R159, R7, -0xff, RZ ;  /* 0xffffff01079f7810 */ /* 0x000fe40007ffe0ff */
[----:B------:R-:W-:Y:S01]  /*25ea0*/  IMAD.WIDE R100, R52, 0x4, R202 ;  /* 0x0000000434647825 */ /* 0x000fe200078e02ca */
[----:B------:R-:W3:Y:S04]  /*25eb0*/  LDL.LU.64 R218, [R1+0x508] ;  /* 0x0005080001da7983 */ /* 0x000ee80000300a00 */
[----:B------:R-:W-:Y:S04]  /*25ec0*/  LDGSTS.E [R252+0x64000], desc[UR60][R68.64], !P4 ;  /* 0x6400000044fc7fae */ /* 0x000fe8000e12187c */
[----:B------:R-:W-:Y:S04]  /*25ed0*/  STL.64 [R1+0x2098], R236 ;  /* 0x002098ec01007387 */ /* 0x000fe80000100a00 */
[----:B------:R-:W-:Y:S04]  /*25ee0*/  LDGSTS.E [R252+0x68000], desc[UR60][R36.64], !P4 ;  /* 0x6800000024fc7fae */ /* 0x000fe8000e12187c */
[----:B------:R-:W3:Y:S04]  /*25ef0*/  LDL.LU.64 R202, [R1+0x4f8] ;  /* 0x0004f80001ca7983 */ /* 0x000ee80000300a00 */
[----:B------:R3:W-:Y:S01]  /*25f00*/  LDGSTS.E [R252+0x6c000], desc[UR60][R20.64], !P4 ;  /* 0x6c00000014fc7fae */ /* 0x0007e2000e12187c */
[----:B------:R-:W-:Y:S01]  /*25f10*/  ISETP.GE.U32.AND P4, PT, R159, 0x7ffffe82, PT ;  /* 0x7ffffe829f00780c */ /* 0x000fe20003f86070 */
[----:B------:R-:W-:-:S02]  /*25f20*/  IMAD.SHL.U32 R159, R6, 0x80, RZ ;  /* 0x00000080069f7824 */ /* 0x000fc400078e00ff */
[----:B------:R-:W3:Y:S04]  /*25f30*/  LDL.LU.64 R188, [R1+0x4f0] ;  /* 0x0004f00001bc7983 */ /* 0x000ee80000300a00 */
[----:B------:R-:W-:Y:S04]  /*25f40*/  STL.64 [R1+0x2438], R204 ;  /* 0x002438cc01007387 */ /* 0x000fe80000100a00 */
[----:B------:R-:W3:Y:S04]  /*25f50*/  LDL.LU.64 R172, [R1+0x4e8] ;  /* 0x0004e80001ac7983 */ /* 0x000ee80000300a00 */
[----:B------:R-:W3:Y:S04]  /*25f60*/  LDL.LU.64 R6, [R1+0x4d8] ;  /* 0x0004d80001067983 */ /* 0x000ee80000300a00 */
[----:B------:R-:W-:Y:S04]  /*25f70*/  STL.64 [R1+0x2458], R154 ;  /* 0x0024589a01007387 */ /* 0x000fe80000100a00 */
[----:B-1----:R-:W3:Y:S04]  /*25f80*/  LDL.LU.64 R20, [R1+0x4d0] ;  /* 0x0004d00001147983 */ /* 0x002ee80000300a00 */
[----:B------:R-:W3:Y:S04]  /*25f90*/  LDL.LU.64 R36, [R1+0x4c8] ;  /* 0x0004c80001247983 */ /* 0x000ee80000300a00 */
[----:B------:R-:W3:Y:S04]  /*25fa0*/  LDL.LU.64 R148, [R1+0x4b8] ;  /* 0x0004b80001947983 */ /* 0x000ee80000300a00 */
[----:B------:R-:W-:Y:S01]  /*25fb0*/  STL.64 [R1+0x2478], R152 ;  /* 0x0024789801007387 */ /* 0x000fe20000100a00 */
[----:B------:R-:W-:-:S03]  /*25fc0*/  UIADD3 UR5, UR4, -0x100, URZ ;  /* 0xffffff0004057890 */ /* 0x000fc6000fffe03f */
[----:B------:R-:W-:Y:S01]  /*25fd0*/  LDGSTS.E [R252+0x60004], desc[UR60][R66.64], !P5 ;  /* 0x6000400042fc7fae */ /* 0x000fe2000e92187c */
[----:B--2---:R-:W-:-:S05]  /*25fe0*/  IMAD.WIDE R82, R52, 0x4, R82 ;  /* 0x0000000434527825 */ /* 0x004fca00078e0252 */
[----:B------:R-:W-:Y:S04]  /*25ff0*/  STL.64 [R1+0x2060], R82 ;  /* 0x0020605201007387 */ /* 0x000fe80000100a00 */
[----:B------:R-:W2:Y:S01]  /*26000*/  LDL.LU.64 R132, [R1+0x4b0] ;  /* 0x0004b00001847983 */ /* 0x000ea20000300a00 */
[----:B------:R-:W-:-:S03]  /*26010*/  IMAD.WIDE R98, R52, 0x4, R98 ;  /* 0x0000000434627825 */ /* 0x000fc600078e0262 */
[----:B------:R-:W-:Y:S04]  /*26020*/  STL.64 [R1+0x2498], R100 ;  /* 0x0024986401007387 */ /* 0x000fe80000100a00 */
[----:B------:R-:W-:Y:S04]  /*26030*/  STL.64 [R1+0x2068], R98 ;  /* 0x0020686201007387 */ /* 0x000fe80000100a00 */
[----:B------:R-:W2:Y:S01]  /*26040*/  LDL.LU.64 R116, [R1+0x4a8] ;  /* 0x0004a80001747983 */ /* 0x000ea20000300a00 */
[----:B------:R-:W-:-:S03]  /*26050*/  IMAD.WIDE R130, R52, 0x4, R130 ;  /* 0x0000000434827825 */ /* 0x000fc600078e0282 */
[----:B------:R-:W2:Y:S01]  /*26060*/  LDL.LU.64 R84, [R1+0x498] ;  /* 0x0004980001547983 */ /* 0x000ea20000300a00 */
[----:B----4-:R-:W-:-:S03]  /*26070*/  IMAD.WIDE R114, R52, 0x4, R114 ;  /* 0x0000000434727825 */ /* 0x010fc600078e0272 */
[----:B------:R-:W-:Y:S04]  /*26080*/  STL.64 [R1+0x2070], R130 ;  /* 0x0020708201007387 */ /* 0x000fe80000100a00 */
[----:B------:R-:W4:Y:S04]  /*26090*/  LDL.LU.64 R68, [R1+0x490] ;  /* 0x0004900001447983 */ /* 0x000f280000300a00 */
[----:B------:R-:W-:Y:S01]  /*260a0*/  STL.64 [R1+0x2080], R114 ;  /* 0x0020807201007387 */ /* 0x000fe20000100a00 */
[----:B---3--:R-:W-:-:S03]  /*260b0*/  IMAD.WIDE R220, R52, 0x4, R50 ;  /* 0x0000000434dc7825 */ /* 0x008fc600078e0232 */
[----:B------:R-:W-:Y:S04]  /*260c0*/  LDGSTS.E [R252+0x64004], desc[UR60][R82.64], !P5 ;  /* 0x6400400052fc7fae */ /* 0x000fe8000e92187c */
[----:B------:R-:W3:Y:S01]  /*260d0*/  LDL.LU.64 R50, [R1+0x488] ;  /* 0x0004880001327983 */ /* 0x000ee20000300a00 */
[----:B------:R-:W-:-:S03]  /*260e0*/  IMAD.WIDE R170, R52, 0x4, R170 ;  /* 0x0000000434aa7825 */ /* 0x000fc600078e02aa */
[----:B------:R-:W-:Y:S01]  /*260f0*/  LDGSTS.E [R252+0x68004], desc[UR60][R98.64], !P5 ;  /* 0x6800400062fc7fae */ /* 0x000fe2000e92187c */
[----:B------:R-:W-:-:S04]  /*26100*/  IMAD.WIDE R186, R52, 0x4, R186 ;  /* 0x0000000434ba7825 */ /* 0x000fc800078e02ba */
[C---:B------:R-:W-:Y:S01]  /*26110*/  IMAD.WIDE R234, R52.reuse, 0x4, R234 ;  /* 0x0000000434ea7825 */ /* 0x040fe200078e02ea */
[----:B------:R-:W-:Y:S03]  /*26120*/  STL.64 [R1+0x2088], R170 ;  /* 0x002088aa01007387 */ /* 0x000fe60000100a00 */
[C---:B------:R-:W-:Y:S01]  /*26130*/  IMAD.WIDE R218, R52.reuse, 0x4, R218 ;  /* 0x0000000434da7825 */ /* 0x040fe200078e02da */
[----:B------:R-:W-:Y:S04]  /*26140*/  STL.64 [R1+0x2090], R186 ;  /* 0x002090ba01007387 */ /* 0x000fe80000100a00 */
[----:B------:R-:W-:Y:S01]  /*26150*/  STL.64 [R1+0x20a0], R234 ;  /* 0x0020a0ea01007387 */ /* 0x000fe20000100a00 */
[----:B------:R-:W-:-:S03]  /*26160*/  IMAD.WIDE R202, R52, 0x4, R202 ;  /* 0x0000000434ca7825 */ /* 0x000fc600078e02ca */
[----:B------:R-:W-:Y:S04]  /*26170*/  STL.64 [R1+0x20a8], R220 ;  /* 0x0020a8dc01007387 */ /* 0x000fe80000100a00 */
[----:B------:R-:W-:Y:S01]  /*26180*/  STL.64 [R1+0x20b0], R218 ;  /* 0x0020b0da01007387 */ /* 0x000fe20000100a00 */
[----:B------:R-:W-:-:S03]  /*26190*/  IMAD.WIDE R188, R52, 0x4, R188 ;  /* 0x0000000434bc7825 */ /* 0x000fc600078e02bc */
        /* <DEDUP_REMOVED lines=11> */
[----:B------:R-:W-:-:S03]  /*26250*/  IMAD.U32 R53, RZ, RZ, UR5 ;  /* 0x00000005ff357e24 */ /* 0x000fc6000f8e00ff */
[----:B------:R-:W-:Y:S04]  /*26260*/  STL.64 [R1+0x2480], R148 ;  /* 0x0024809401007387 */ /* 0x000fe80000100a00 */
[----:B------:R-:W-:Y:S04]  /*26270*/  LDGSTS.E [R252+0x6c004], desc[UR60][R130.64], !P5 ;  /* 0x6c00400082fc7fae */ /* 0x000fe8000e92187c */
[----:B------:R-:W-:Y:S04]  /*26280*/  LDGSTS.E [R252+0x60008], desc[UR60][R146.64], !P6 ;  /* 0x6000800092fc7fae */ /* 0x000fe8000f12187c */
[----:B------:R-:W-:Y:S04]  /*26290*/  LDGSTS.E [R252+0x64008], desc[UR60][R114.64], !P6 ;  /* 0x6400800072fc7fae */ /* 0x000fe8000f12187c */
[----:B------:R-:W-:Y:S01]  /*262a0*/  LDGSTS.E [R252+0x68008], desc[UR60][R170.64], !P6 ;  /* 0x68008000aafc7fae */ /* 0x000fe2000f12187c */
[----:B------:R-:W-:-:S03]  /*262b0*/  UISETP.GE.U32.AND UP1, UPT, UR5, 0x7ffffe81, UPT ;  /* 0x7ffffe810500788c */ /* 0x000fc6000bf26070 */
[----:B------:R-:W-:Y:S04]  /*262c0*/  LDGSTS.E [R252+0x6c008], desc[UR60][R186.64], !P6 ;  /* 0x6c008000bafc7fae */ /* 0x000fe8000f12187c */
[----:B------:R-:W-:Y:S04]  /*262d0*/  LDGSTS.E [R252+0x6000c], desc[UR60][R236.64], !P1 ;  /* 0x6000c000ecfc7fae */ /* 0x000fe8000c92187c */
[----:B------:R-:W-:Y:S04]  /*262e0*/  LDGSTS.E [R252+0x6400c], desc[UR60][R234.64], !P1 ;  /* 0x6400c000eafc7fae */ /* 0x000fe8000c92187c */
[----:B------:R-:W-:Y:S04]  /*262f0*/  LDGSTS.E [R252+0x6800c], desc[UR60][R220.64], !P1 ;  /* 0x6800c000dcfc7fae */ /* 0x000fe8000c92187c */
[----:B------:R-:W-:Y:S04]  /*26300*/  LDGSTS.E [R252+0x6c00c], desc[UR60][R218.64], !P1 ;  /* 0x6c00c000dafc7fae */ /* 0x000fe8000c92187c */
[----:B------:R-:W-:Y:S01]  /*26310*/  LDGSTS.E [R252+0x70000], desc[UR60][R204.64], !P2 ;  /* 0x70000000ccfc7fae */ /* 0x000fe2000d12187c */
[----:B------:R-:W-:-:S03]  /*26320*/  PLOP3.LUT P5, PT, PT, PT, UP1, 0x80, 0x0 ;  /* 0x000000000000781c */ /* 0x000fc60003faf018 */
[----:B------:R-:W-:Y:S04]  /*26330*/  LDGSTS.E [R252+0x74000], desc[UR60][R202.64], !P2 ;  /* 0x74000000cafc7fae */ /* 0x000fe8000d12187c */
[----:B------:R-:W-:Y:S04]  /*26340*/  LDGSTS.E [R252+0x78000], desc[UR60][R188.64], !P2 ;  /* 0x78000000bcfc7fae */ /* 0x000fe8000d12187c */
[----:B------:R-:W-:Y:S04]  /*26350*/  LDGSTS.E [R252+0x7c000], desc[UR60][R172.64], !P2 ;  /* 0x7c000000acfc7fae */ /* 0x000fe8000d12187c */
[----:B------:R-:W-:Y:S04]  /*26360*/  LDGSTS.E [R252+0x70004], desc[UR60][R154.64], !P3 ;  /* 0x700040009afc7fae */ /* 0x000fe8000d92187c */
[----:B------:R-:W-:Y:S04]  /*26370*/  LDGSTS.E [R252+0x74004], desc[UR60][R6.64], !P3 ;  /* 0x7400400006fc7fae */ /* 0x000fe8000d92187c */
[----:B------:R-:W-:Y:S04]  /*26380*/  LDGSTS.E [R252+0x78004], desc[UR60][R20.64], !P3 ;  /* 0x7800400014fc7fae */ /* 0x000fe8000d92187c */
[----:B------:R-:W-:Y:S04]  /*26390*/  LDGSTS.E [R252+0x7c004], desc[UR60][R36.64], !P3 ;  /* 0x7c00400024fc7fae */ /* 0x000fe8000d92187c */
[----:B------:R1:W-:Y:S04]  /*263a0*/  LDGSTS.E [R252+0x70008], desc[UR60][R152.64], !P4 ;  /* 0x7000800098fc7fae */ /* 0x0003e8000e12187c */
[----:B------:R1:W-:Y:S01]  /*263b0*/  LDGSTS.E [R252+0x74008], desc[UR60][R148.64], !P4 ;  /* 0x7400800094fc7fae */ /* 0x0003e2000e12187c */
[----:B--2---:R-:W-:-:S05]  /*263c0*/  IMAD.WIDE R132, R52, 0x4, R132 ;  /* 0x0000000434847825 */ /* 0x004fca00078e0284 */
[----:B------:R-:W-:Y:S04]  /*263d0*/  STL.64 [R1+0x2488], R132 ;  /* 0x0024888401007387 */ /* 0x000fe80000100a00 */
[----:B------:R2:W-:Y:S01]  /*263e0*/  LDGSTS.E [R252+0x78008], desc[UR60][R132.64], !P4 ;  /* 0x7800800084fc7fae */ /* 0x0005e2000e12187c */
[----:B------:R-:W-:-:S04]  /*263f0*/  IMAD.WIDE R116, R52, 0x4, R116 ;  /* 0x0000000434747825 */ /* 0x000fc800078e0274 */
[C---:B------:R-:W-:Y:S01]  /*26400*/  IMAD.WIDE R84, R52.reuse, 0x4, R84 ;  /* 0x0000000434547825 */ /* 0x040fe200078e0254 */
[----:B------:R-:W-:Y:S04]  /*26410*/  STL.64 [R1+0x2490], R116 ;  /* 0x0024907401007387 */ /* 0x000fe80000100a00 */
[----:B------:R3:W-:Y:S01]  /*26420*/  STL [R1+0x24c8], R53 ;  /* 0x0024c83501007387 */ /* 0x0007e20000100800 */
[----:B----4-:R-:W-:-:S03]  /*26430*/  IMAD.WIDE R68, R52, 0x4, R68 ;  /* 0x0000000434447825 */ /* 0x010fc600078e0244 */
[----:B------:R4:W-:Y:S04]  /*26440*/  STL.64 [R1+0x24a0], R84 ;  /* 0x0024a05401007387 */ /* 0x0009e80000100a00 */
[----:B------:R2:W-:Y:S04]  /*26450*/  LDGSTS.E [R252+0x7c008], desc[UR60][R116.64], !P4 ;  /* 0x7c00800074fc7fae */ /* 0x0005e8000e12187c */
[----:B------:R2:W-:Y:S04]  /*26460*/  LDGSTS.E [R252+0x7000c], desc[UR60][R100.64], !P5 ;  /* 0x7000c00064fc7fae */ /* 0x0005e8000e92187c */
[----:B------:R2:W-:Y:S04]  /*26470*/  LDGSTS.E [R252+0x7400c], desc[UR60][R84.64], !P5 ;  /* 0x7400c00054fc7fae */ /* 0x0005e8000e92187c */
[----:B------:R-:W-:Y:S01]  /*26480*/  LDGSTS.E [R252+0x7800c], desc[UR60][R68.64], !P5 ;  /* 0x7800c00044fc7fae */ /* 0x000fe2000e92187c */
[----:B---3--:R-:W-:-:S03]  /*26490*/  IMAD.WIDE R52, R52, 0x4, R50 ;  /* 0x0000000434347825 */ /* 0x008fc600078e0232 */
[----:B------:R-:W3:Y:S04]  /*264a0*/  LDL.LU.64 R50, [R1+0x2c78] ;  /* 0x002c780001327983 */ /* 0x000ee80000300a00 */
[----:B------:R-:W-:Y:S04]  /*264b0*/  STL.64 [R1+0x24a8], R68 ;  /* 0x0024a84401007387 */ /* 0x000fe80000100a00 */
[----:B------:R-:W3:Y:S04]  /*264c0*/  LDL.LU.64 R66, [R1+0x2c70] ;  /* 0x002c700001427983 */ /* 0x000ee80000300a00 */
[----:B------:R-:W3:Y:S04]  /*264d0*/  LDL.LU.64 R82, [R1+0x2c68] ;  /* 0x002c680001527983 */ /* 0x000ee80000300a00 */
[----:B------:R-:W3:Y:S04]  /*264e0*/  LDL.LU.64 R98, [R1+0x2c60] ;  /* 0x002c600001627983 */ /* 0x000ee80000300a00 */
[----:B------:R1:W-:Y:S04]  /*264f0*/  STL.64 [R1+0x24b0], R52 ;  /* 0x0024b03401007387 */ /* 0x0003e80000100a00 */
[----:B------:R-:W3:Y:S04]  /*26500*/  LDL.LU.64 R130, [R1+0x2c58] ;  /* 0x002c580001827983 */ /* 0x000ee80000300a00 */
[----:B------:R-:W3:Y:S04]  /*26510*/  LDL.LU.64 R146, [R1+0x2c50] ;  /* 0x002c500001927983 */ /* 0x000ee80000300a00 */
[----:B------:R-:W3:Y:S04]  /*26520*/  LDL.LU.64 R114, [R1+0x2c48] ;  /* 0x002c480001727983 */ /* 0x000ee80000300a00 */
[----:B------:R-:W3:Y:S04]  /*26530*/  LDL.LU.64 R170, [R1+0x2c40] ;  /* 0x002c400001aa7983 */ /* 0x000ee80000300a00 */
[----:B------:R-:W3:Y:S04]  /*26540*/  LDL.LU.64 R186, [R1+0x2c38] ;  /* 0x002c380001ba7983 */ /* 0x000ee80000300a00 */
[----:B------:R-:W2:Y:S04]  /*26550*/  LDL.LU.64 R202, [R1+0x480] ;  /* 0x0004800001ca7983 */ /* 0x000ea80000300a00 */
[----:B------:R-:W3:Y:S04]  /*26560*/  LDL.LU.64 R218, [R1+0x440] ;  /* 0x0004400001da7983 */ /* 0x000ee80000300a00 */
        /* <DEDUP_REMOVED lines=13> */
[----:B------:R-:W-:Y:S04]  /*26640*/  STL [R1+0xc00], RZ ;  /* 0x000c00ff01007387 */ /* 0x000fe80000100800 */
[----:B------:R-:W3:Y:S04]  /*26650*/  LDL.LU.64 R100, [R1+0xc0] ;  /* 0x0000c00001647983 */ /* 0x000ee80000300a00 */
[----:B------:R3:W-:Y:S04]  /*26660*/  LDGSTS.E [R252+0x7c00c], desc[UR60][R52.64], !P5 ;  /* 0x7c00c00034fc7fae */ /* 0x0007e8000e92187c */
[----:B----4-:R-:W4:Y:S01]  /*26670*/  LDL.LU.64 R84, [R1+0x80] ;  /* 0x0000800001547983 */ /* 0x010f220000300a00 */
[----:B------:R-:W-:-:S03]  /*26680*/  IMAD.WIDE R22, R159, 0x4, R22 ;  /* 0x000000049f167825 */ /* 0x000fc600078e0216 */
[----:B------:R-:W0:Y:S04]  /*26690*/  LDGDEPBAR ;  /* 0x00000000000079af */ /* 0x000e280000000000 */
[----:B-1----:R-:W4:Y:S04]  /*266a0*/  LDL.LU.64 R52, [R1+0x40] ;  /* 0x0000400001347983 */ /* 0x002f280000300a00 */
[----:B------:R-:W4:Y:S01]  /*266b0*/  LDL.LU.64 R68, [R1] ;  /* 0x0000000001447983 */ /* 0x000f220000300a00 */
[----:B------:R-:W-:-:S04]  /*266c0*/  IMAD.WIDE R38, R159, 0x4, R38 ;  /* 0x000000049f267825 */ /* 0x000fc800078e0226 */
        /* <DEDUP_REMOVED lines=11> */
[----:B--2---:R-:W-:-:S04]  /*26780*/  IMAD.WIDE R202, R159, 0x4, R202 ;  /* 0x000000049fca7825 */ /* 0x004fc800078e02ca */
[C---:B---3--:R-:W-:Y:S01]  /*26790*/  IMAD.WIDE R218, R159.reuse, 0x4, R218 ;  /* 0x000000049fda7825 */ /* 0x048fe200078e02da */
[----:B------:R1:W-:Y:S03]  /*267a0*/  STL.64 [R1+0x24b8], R202 ;  /* 0x0024b8ca01007387 */ /* 0x0003e60000100a00 */
[C---:B------:R-:W-:Y:S01]  /*267b0*/  IMAD.WIDE R234, R159.reuse, 0x4, R234 ;  /* 0x000000049fea7825 */ /* 0x040fe200078e02ea */
        /* <DEDUP_REMOVED lines=10> */
[----:B------:R-:W-:Y:S03]  /*26860*/  STL.64 [R1+0x2898], R236 ;  /* 0x002898ec01007387 */ /* 0x000fe60000100a00 */
        /* <DEDUP_REMOVED lines=16> */
[C---:B----4-:R-:W-:Y:S01]  /*26970*/  IMAD.WIDE R84, R159.reuse, 0x4, R84 ;  /* 0x000000049f547825 */ /* 0x050fe200078e0254 */
[----:B------:R-:W-:Y:S03]  /*26980*/  STL.64 [R1+0x2a40], R100 ;  /* 0x002a406401007387 */ /* 0x000fe60000100a00 */
[C---:B------:R-:W-:Y:S01]  /*26990*/  IMAD.WIDE R52, R159.reuse, 0x4, R52 ;  /* 0x000000049f347825 */ /* 0x040fe200078e0234 */
[----:B------:R-:W-:Y:S03]  /*269a0*/  STL.64 [R1+0x2a50], R84 ;  /* 0x002a505401007387 */ /* 0x000fe60000100a00 */
[C---:B------:R-:W-:Y:S01]  /*269b0*/  IMAD.WIDE R68, R159.reuse, 0x4, R68 ;  /* 0x000000049f447825 */ /* 0x040fe200078e0244 */
[----:B------:R4:W-:Y:S04]  /*269c0*/  STL.64 [R1+0x2a60], R52 ;  /* 0x002a603401007387 */ /* 0x0009e80000100a00 */
[----:B------:R4:W-:Y:S04]  /*269d0*/  STL.64 [R1+0x2aa8], R68 ;  /* 0x002aa84401007387 */ /* 0x0009e80000100a00 */
[----:B------:R-:W-:Y:S04]  /*269e0*/  STL.64 [R1+0x2ab8], R22 ;  /* 0x002ab81601007387 */ /* 0x000fe80000100a00 */
[----:B------:R-:W-:Y:S04]  /*269f0*/  STL.64 [R1+0x2ac8], R38 ;  /* 0x002ac82601007387 */ /* 0x000fe80000100a00 */
[----:B------:R-:W-:Y:S04]  /*26a00*/  LDGSTS.E [R156+-0x20000], desc[UR60][R202.64], P0 ;  /* 0xe0000000ca9c7fae */ /* 0x000fe8000812187c */
[----:B------:R-:W-:Y:S04]  /*26a10*/  STL.64 [R1+0x2b08], R54 ;  /* 0x002b083601007387 */ /* 0x000fe80000100a00 */
[----:B------:R-:W-:Y:S04]  /*26a20*/  LDGSTS.E [R156+-0x1fc00], desc[UR60][R218.64], P0 ;  /* 0xe0400000da9c7fae */ /* 0x000fe8000812187c */
[----:B------:R4:W-:Y:S04]  /*26a30*/  STL.64 [R1+0x2b10], R70 ;  /* 0x002b104601007387 */ /* 0x0009e80000100a00 */
[----:B------:R-:W-:Y:S04]  /*26a40*/  LDGSTS.E [R156+-0x1f800], desc[UR60][R234.64], P0 ;  /* 0xe0800000ea9c7fae */ /* 0x000fe8000812187c */
[----:B------:R-:W-:Y:S04]  /*26a50*/  STL.64 [R1+0x2b18], R86 ;  /* 0x002b185601007387 */ /* 0x000fe80000100a00 */
        /* <DEDUP_REMOVED lines=13> */
[----:B-1----:R-:W4:Y:S04]  /*26b30*/  LDL.LU.64 R202, [R1+0x2c30] ;  /* 0x002c300001ca7983 */ /* 0x002f280000300a00 */
[----:B------:R-:W-:Y:S04]  /*26b40*/  LDGSTS.E [R156+-0x1d800], desc[UR60][R172.64], P0 ;  /* 0xe2800000ac9c7fae */ /* 0x000fe8000812187c */
[----:B------:R-:W-:Y:S04]  /*26b50*/  STL.64 [R1+0x2b30], R206 ;  /* 0x002b30ce01007387 */ /* 0x000fe80000100a00 */
[----:B------:R-:W-:Y:S04]  /*26b60*/  LDGSTS.E [R156+-0x1d400], desc[UR60][R154.64], P0 ;  /* 0xe2c000009a9c7fae */ /* 0x000fe8000812187c */
[----:B--2---:R-:W2:Y:S04]  /*26b70*/  LDL.LU.64 R218, [R1+0x2c28] ;  /* 0x002c280001da7983 */ /* 0x004ea80000300a00 */
[----:B------:R-:W-:Y:S04]  /*26b80*/  LDGSTS.E [R156+-0x1d000], desc[UR60][R148.64], P0 ;  /* 0xe3000000949c7fae */ /* 0x000fe8000812187c */
[----:B------:R1:W-:Y:S04]  /*26b90*/  STL.64 [R1+0x2b28], R152 ;  /* 0x002b289801007387 */ /* 0x0003e80000100a00 */
[----:B------:R-:W-:Y:S04]  /*26ba0*/  LDGSTS.E [R156+-0x1cc00], desc[UR60][R132.64], P0 ;  /* 0xe3400000849c7fae */ /* 0x000fe8000812187c */
[----:B---3--:R-:W3:Y:S04]  /*26bb0*/  LDL.LU.64 R234, [R1+0x2c20] ;  /* 0x002c200001ea7983 */ /* 0x008ee80000300a00 */
[----:B------:R-:W-:Y:S04]  /*26bc0*/  LDGSTS.E [R156+-0x1c800], desc[UR60][R116.64], P0 ;  /* 0xe3800000749c7fae */ /* 0x000fe8000812187c */
[----:B------:R-:W3:Y:S04]  /*26bd0*/  LDL.LU.64 R6, [R1+0x2c18] ;  /* 0x002c180001067983 */ /* 0x000ee80000300a00 */
[----:B------:R-:W-:Y:S04]  /*26be0*/  LDGSTS.E [R156+-0x1c400], desc[UR60][R100.64], P0 ;  /* 0xe3c00000649c7fae */ /* 0x000fe8000812187c */
[----:B------:R-:W3:Y:S04]  /*26bf0*/  LDL.LU.64 R20, [R1+0x2c10] ;  /* 0x002c100001147983 */ /* 0x000ee80000300a00 */
[----:B------:R-:W-:Y:S04]  /*26c00*/  LDGSTS.E [R156+-0x1c000], desc[UR60][R84.64], P0 ;  /* 0xe4000000549c7fae */ /* 0x000fe8000812187c */
[----:B------:R-:W3:Y:S04]  /*26c10*/  LDL.LU.64 R36, [R1+0x2c08] ;  /* 0x002c080001247983 */ /* 0x000ee80000300a00 */
[----:B------:R-:W-:Y:S04]  /*26c20*/  LDGSTS.E [R156+-0x1bc00], desc[UR60][R52.64], P0 ;  /* 0xe4400000349c7fae */ /* 0x000fe8000812187c */
[----:B------:R-:W-:Y:S04]  /*26c30*/  LDGSTS.E [R156+-0x1b800], desc[UR60][R68.64], P0 ;  /* 0xe4800000449c7fae */ /* 0x000fe8000812187c */
[----:B------:R-:W-:Y:S04]  /*26c40*/  LDGSTS.E [R156+-0x1b400], desc[UR60][R22.64], P0 ;  /* 0xe4c00000169c7fae */ /* 0x000fe8000812187c */
[----:B----4-:R-:W4:Y:S04]  /*26c50*/  LDL.LU.64 R52, [R1+0x478] ;  /* 0x0004780001347983 */ /* 0x010f280000300a00 */
[----:B------:R-:W2:Y:S04]  /*26c60*/  LDL.LU.64 R68, [R1+0x438] ;  /* 0x0004380001447983 */ /* 0x000ea80000300a00 */
[----:B------:R-:W3:Y:S04]  /*26c70*/  LDL.LU.64 R84, [R1+0x3f8] ;  /* 0x0003f80001547983 */ /* 0x000ee80000300a00 */
[----:B------:R-:W3:Y:S04]  /*26c80*/  LDL.LU.64 R100, [R1+0x3b8] ;  /* 0x0003b80001647983 */ /* 0x000ee80000300a00 */
[----:B------:R-:W3:Y:S04]  /*26c90*/  LDL.LU.64 R116, [R1+0x378] ;  /* 0x0003780001747983 */ /* 0x000ee80000300a00 */
[----:B------:R-:W-:Y:S04]  /*26ca0*/  LDGSTS.E [R156+-0x1b000], desc[UR60][R38.64], P0 ;  /* 0xe5000000269c7fae */ /* 0x000fe8000812187c */
        /* <DEDUP_REMOVED lines=13> */
[----:B------:R1:W-:Y:S04]  /*26d80*/  LDGSTS.E [R156+-0x19400], desc[UR60][R150.64], P0 ;  /* 0xe6c00000969c7fae */ /* 0x0003e8000812187c */
[----:B------:R-:W3:Y:S04]  /*26d90*/  LDL.LU.64 R154, [R1+0x178] ;  /* 0x00017800019a7983 */ /* 0x000ee80000300a00 */
[----:B------:R-:W-:Y:S04]  /*26da0*/  LDGSTS.E [R156+-0x19000], desc[UR60][R174.64], P0 ;  /* 0xe7000000ae9c7fae */ /* 0x000fe8000812187c */
[----:B------:R-:W3:Y:S04]  /*26db0*/  LDL.LU.64 R70, [R1+0x138] ;  /* 0x0001380001467983 */ /* 0x000ee80000300a00 */
[----:B------:R-:W-:Y:S04]  /*26dc0*/  LDGSTS.E [R156+-0x18c00], desc[UR60][R190.64], P0 ;  /* 0xe7400000be9c7fae */ /* 0x000fe8000812187c */
[----:B------:R-:W3:Y:S04]  /*26dd0*/  LDL.LU.64 R54, [R1+0xf8] ;  /* 0x0000f80001367983 */ /* 0x000ee80000300a00 */
[----:B------:R3:W-:Y:S04]  /*26de0*/  LDGSTS.E [R156+-0x18800], desc[UR60][R206.64], P0 ;  /* 0xe7800000ce9c7fae */ /* 0x0007e8000812187c */
[----:B------:R-:W3:Y:S04]  /*26df0*/  LDL.LU.64 R38, [R1+0xb8] ;  /* 0x0000b80001267983 */ /* 0x000ee80000300a00 */
[----:B------:R3:W-:Y:S04]  /*26e00*/  LDGSTS.E [R156+-0x18400], desc[UR60][R152.64], P0 ;  /* 0xe7c00000989c7fae */ /* 0x0007e8000812187c */
[----:B------:R-:W3:Y:S04]  /*26e10*/  LDL.LU.64 R22, [R1+0x78] ;  /* 0x0000780001167983 */ /* 0x000ee80000300a00 */
[----:B-1----:R-:W3:Y:S01]  /*26e20*/  LDL.LU.64 R152, [R1+0x38] ;  /* 0x0000380001987983 */ /* 0x002ee20000300a00 */
        /* <DEDUP_REMOVED lines=10> */
[----:B----4-:R-:W-:-:S04]  /*26ed0*/  IMAD.WIDE R52, R159, 0x4, R52 ;  /* 0x000000049f347825 */ /* 0x010fc800078e0234 */
[C---:B--2---:R-:W-:Y:S01]  /*26ee0*/  IMAD.WIDE R68, R159.reuse, 0x4, R68 ;  /* 0x000000049f447825 */ /* 0x044fe200078e0244 */
[----:B------:R1:W-:Y:S03]  /*26ef0*/  STL.64 [R1+0x2660], R52 ;  /* 0x0026603401007387 */ /* 0x0003e60000100a00 */
        /* <DEDUP_REMOVED lines=31> */
[----:B------:R-:W-:Y:S04]  /*270f0*/  STL.64 [R1+0x29b0], R174 ;  /* 0x0029b0ae01007387 */ /* 0x000fe80000100a00 */
[----:B------:R4:W-:Y:S04]  /*27100*/  STL.64 [R1+0x29c8], R152 ;  /* 0x0029c89801007387 */ /* 0x0009e80000100a00 */
[----:B------:R-:W-:Y:S04]  /*27110*/  STL.64 [R1+0x29e0], R8 ;  /* 0x0029e00801007387 */ /* 0x000fe80000100a00 */
[----:B------:R4:W-:Y:S01]  /*27120*/  STL.64 [R1+0x2a30], R24 ;  /* 0x002a301801007387 */ /* 0x0009e20000100a00 */
[----:B------:R-:W-:-:S03]  /*27130*/  IMAD.WIDE R70, R159, 0x4, R176 ;  /* 0x000000049f467825 */ /* 0x000fc600078e02b0 */
[----:B------:R4:W-:Y:S04]  /*27140*/  STL.64 [R1+0x2a48], R150 ;  /* 0x002a489601007387 */ /* 0x0009e80000100a00 */
[----:B------:R4:W-:Y:S01]  /*27150*/  STL.64 [R1+0x2a58], R134 ;  /* 0x002a588601007387 */ /* 0x0009e20000100a00 */
[----:B------:R-:W-:-:S03]  /*27160*/  IMAD.WIDE R54, R159, 0x4, R192 ;  /* 0x000000049f367825 */ /* 0x000fc600078e02c0 */
[----:B------:R-:W-:Y:S04]  /*27170*/  STL.64 [R1+0x2aa0], R72 ;  /* 0x002aa04801007387 */ /* 0x000fe80000100a00 */
[----:B------:R-:W-:Y:S01]  /*27180*/  STL.64 [R1+0x2ab0], R88 ;  /* 0x002ab05801007387 */ /* 0x000fe20000100a00 */
[----:B------:R-:W-:-:S03]  /*27190*/  IMAD.WIDE R38, R159, 0x4, R208 ;  /* 0x000000049f267825 */ /* 0x000fc600078e02d0 */
[----:B------:R-:W-:Y:S04]  /*271a0*/  STL.64 [R1+0x2ac0], R104 ;  /* 0x002ac06801007387 */ /* 0x000fe80000100a00 */
[----:B------:R4:W-:Y:S01]  /*271b0*/  STL.64 [R1+0x2b00], R118 ;  /* 0x002b007601007387 */ /* 0x0009e20000100a00 */
[----:B------:R-:W-:-:S03]  /*271c0*/  IMAD.WIDE R22, R159, 0x4, R224 ;  /* 0x000000049f167825 */ /* 0x000fc600078e02e0 */
[----:B------:R4:W-:Y:S04]  /*271d0*/  STL.64 [R1+0x2af8], R102 ;  /* 0x002af86601007387 */ /* 0x0009e80000100a00 */
[----:B------:R4:W-:Y:S04]  /*271e0*/  STL.64 [R1+0x2af0], R86 ;  /* 0x002af05601007387 */ /* 0x0009e80000100a00 */
[----:B------:R-:W-:Y:S04]  /*271f0*/  LDGSTS.E [R0+-0x1ff80], desc[UR60][R52.64], P0 ;  /* 0xe008000034007fae */ /* 0x000fe8000812187c */
[----:B------:R4:W-:Y:S04]  /*27200*/  STL.64 [R1+0x2ae8], R70 ;  /* 0x002ae84601007387 */ /* 0x0009e80000100a00 */
[----:B------:R-:W-:Y:S04]  /*27210*/  LDGSTS.E [R0+-0x1fb80], desc[UR60][R68.64], P0 ;  /* 0xe048000044007fae */ /* 0x000fe8000812187c */
[----:B-1----:R-:W4:Y:S04]  /*27220*/  LDL.LU.64 R52, [R1+0x2c00] ;  /* 0x002c000001347983 */ /* 0x002f280000300a00 */
[----:B------:R-:W-:Y:S04]  /*27230*/  LDGSTS.E [R0+-0x1f780], desc[UR60][R84.64], P0 ;  /* 0xe088000054007fae */ /* 0x000fe8000812187c */
[----:B------:R1:W-:Y:S04]  /*27240*/  STL.64 [R1+0x2ae0], R54 ;  /* 0x002ae03601007387 */ /* 0x0003e80000100a00 */
[----:B------:R-:W-:Y:S04]  /*27250*/  LDGSTS.E [R0+-0x1f380], desc[UR60][R100.64], P0 ;  /* 0xe0c8000064007fae */ /* 0x000fe8000812187c */
[----:B--2---:R-:W2:Y:S04]  /*27260*/  LDL.LU.64 R68, [R1+0x2bf8] ;  /* 0x002bf80001447983 */ /* 0x004ea80000300a00 */
[----:B------:R-:W-:Y:S04]  /*27270*/  LDGSTS.E [R0+-0x1ef80], desc[UR60][R116.64], P0 ;  /* 0xe108000074007fae */ /* 0x000fe8000812187c */
[----:B------:R1:W-:Y:S04]  /*27280*/  STL.64 [R1+0x2ad8], R38 ;  /* 0x002ad82601007387 */ /* 0x0003e80000100a00 */
[----:B------:R-:W-:Y:S04]  /*27290*/  LDGSTS.E [R0+-0x1eb80], desc[UR60][R132.64], P0 ;  /* 0xe148000084007fae */ /* 0x000fe8000812187c */
[----:B---3--:R-:W3:Y:S04]  /*272a0*/  LDL.LU.64 R84, [R1+0x2bf0] ;  /* 0x002bf00001547983 */ /* 0x008ee80000300a00 */
[----:B------:R-:W-:Y:S04]  /*272b0*/  LDGSTS.E [R0+-0x1e780], desc[UR60][R148.64], P0 ;  /* 0xe188000094007fae */ /* 0x000fe8000812187c */
[----:B------:R1:W-:Y:S04]  /*272c0*/  STL.64 [R1+0x2ad0], R22 ;  /* 0x002ad01601007387 */ /* 0x0003e80000100a00 */
[----:B------:R-:W-:Y:S04]  /*272d0*/  LDGSTS.E [R0+-0x1e380], desc[UR60][R172.64], P0 ;  /* 0xe1c80000ac007fae */ /* 0x000fe8000812187c */
[----:B----4-:R-:W4:Y:S04]  /*272e0*/  LDL.LU.64 R100, [R1+0x2be8] ;  /* 0x002be80001647983 */ /* 0x010f280000300a00 */
[----:B------:R-:W-:Y:S04]  /*272f0*/  LDGSTS.E [R0+-0x1df80], desc[UR60][R188.64], P0 ;  /* 0xe2080000bc007fae */ /* 0x000fe8000812187c */
[----:B------:R-:W2:Y:S04]  /*27300*/  LDL.LU.64 R116, [R1+0x2be0] ;  /* 0x002be00001747983 */ /* 0x000ea80000300a00 */
[----:B------:R-:W-:Y:S04]  /*27310*/  LDGSTS.E [R0+-0x1db80], desc[UR60][R204.64], P0 ;  /* 0xe2480000cc007fae */ /* 0x000fe8000812187c */
[----:B------:R-:W4:Y:S04]  /*27320*/  LDL.LU.64 R132, [R1+0x2bd8] ;  /* 0x002bd80001847983 */ /* 0x000f280000300a00 */
[----:B------:R-:W-:Y:S04]  /*27330*/  LDGSTS.E [R0+-0x1d780], desc[UR60][R220.64], P0 ;  /* 0xe2880000dc007fae */ /* 0x000fe8000812187c */
[----:B------:R-:W2:Y:S04]  /*27340*/  LDL.LU.64 R148, [R1+0x2bd0] ;  /* 0x002bd00001947983 */ /* 0x000ea80000300a00 */
        /* <DEDUP_REMOVED lines=13> */
[----:B------:R-:W-:Y:S04]  /*27420*/  LDGSTS.E [R0+-0x1b780], desc[UR60][R8.64], P0 ;  /* 0xe488000008007fae */ /* 0x000fe8000812187c */
[----:B------:R-:W-:Y:S04]  /*27430*/  LDGSTS.E [R0+-0x1b380], desc[UR60][R24.64], P0 ;  /* 0xe4c8000018007fae */ /* 0x000fe8000812187c */
[----:B------:R-:W3:Y:S04]  /*27440*/  LDL.LU.64 R152, [R1+0x470] ;  /* 0x0004700001987983 */ /* 0x000ee80000300a00 */
[----:B------:R-:W4:Y:S04]  /*27450*/  LDL.LU.64 R56, [R1+0x430] ;  /* 0x0004300001387983 */ /* 0x000f280000300a00 */
[----:B------:R-:W2:Y:S04]  /*27460*/  LDL.LU.64 R222, [R1+0x3f0] ;  /* 0x0003f00001de7983 */ /* 0x000ea80000300a00 */
[----:B------:R-:W2:Y:S04]  /*27470*/  LDL.LU.64 R40, [R1+0x3b0] ;  /* 0x0003b00001287983 */ /* 0x000ea80000300a00 */
        /* <DEDUP_REMOVED lines=9> */
[----:B------:R1:W-:Y:S04]  /*27510*/  LDGSTS.E [R0+-0x19f80], desc[UR60][R104.64], P0 ;  /* 0xe608000068007fae */ /* 0x0003e8000812187c */
[----:B------:R-:W2:Y:S04]  /*27520*/  LDL.LU.64 R150, [R1+0x230] ;  /* 0x0002300001967983 */ /* 0x000ea80000300a00 */
[----:B------:R2:W-:Y:S04]  /*27530*/  LDGSTS.E [R0+-0x19b80], desc[UR60][R118.64], P0 ;  /* 0xe648000076007fae */ /* 0x0005e8000812187c */
        /* <DEDUP_REMOVED lines=10> */
[----:B-1----:R-:W2:Y:S04]  /*275e0*/  LDL.LU.64 R54, [R1+0xb0] ;  /* 0x0000b00001367983 */ /* 0x002ea80000300a00 */
[----:B------:R1:W-:Y:S04]  /*275f0*/  LDGSTS.E [R0+-0x18380], desc[UR60][R22.64], P0 ;  /* 0xe7c8000016007fae */ /* 0x0003e8000812187c */
[----:B------:R-:W2:Y:S04]  /*27600*/  LDL.LU.64 R38, [R1+0x70] ;  /* 0x0000700001267983 */ /* 0x000ea80000300a00 */
[----:B------:R-:W1:Y:S01]  /*27610*/  LDL.LU.64 R22, [R1+0x30] ;  /* 0x0000300001167983 */ /* 0x000e620000300a00 */
[----:B------:R-:W-:-:S04]  /*27620*/  IMAD.WIDE R10, R159, 0x4, R10 ;  /* 0x000000049f0a7825 */ /* 0x000fc800078e020a */
[----:B------:R-:W-:-:S04]  /*27630*/  IMAD.WIDE R26, R159, 0x4, R26 ;  /* 0x000000049f1a7825 */ /* 0x000fc800078e021a */
[----:B------:R-:W-:-:S04]  /*27640*/  IMAD.WIDE R74, R159, 0x4, R74 ;  /* 0x000000049f4a7825 */ /* 0x000fc800078e024a */
[----:B------:R-:W-:-:S04]  /*27650*/  IMAD.WIDE R90, R159, 0x4, R90 ;  /* 0x000000049f5a7825 */ /* 0x000fc800078e025a */
[----:B------:R-:W-:-:S04]  /*27660*/  IMAD.WIDE R104, R159, 0x4, R106 ;  /* 0x000000049f687825 */ /* 0x000fc800078e026a */
[----:B------:R-:W-:-:S04]  /*27670*/  IMAD.WIDE R88, R159, 0x4, R138 ;  /* 0x000000049f587825 */ /* 0x000fc800078e028a */
[----:B------:R-:W-:-:S04]  /*27680*/  IMAD.WIDE R72, R159, 0x4, R178 ;  /* 0x000000049f487825 */ /* 0x000fc800078e02b2 */
[----:B---3--:R-:W-:-:S04]  /*27690*/  IMAD.WIDE R152, R159, 0x4, R152 ;  /* 0x000000049f987825 */ /* 0x008fc800078e0298 */
[C---:B----4-:R-:W-:Y:S01]  /*276a0*/  IMAD.WIDE R224, R159.reuse, 0x4, R56 ;  /* 0x000000049fe07825 */ /* 0x050fe200078e0238 */
[----:B------:R3:W-:Y:S03]  /*276b0*/  STL.64 [R1+0x25a0], R152 ;  /* 0x0025a09801007387 */ /* 0x0007e60000100a00 */
[C---:B--2---:R-:W-:Y:S01]  /*276c0*/  IMAD.WIDE R222, R159.reuse, 0x4, R222 ;  /* 0x000000049fde7825 */ /* 0x044fe200078e02de */
        /* <DEDUP_REMOVED lines=15> */
[----:B------:R-:W-:Y:S01]  /*277c0*/  LDGSTS.E [R2+-0x1ff00], desc[UR60][R152.64], P0 ;  /* 0xe010000098027fae */ /* 0x000fe2000812187c */
[----:B------:R-:W-:-:S03]  /*277d0*/  IMAD.WIDE R150, R159, 0x4, R134 ;  /* 0x000000049f967825 */ /* 0x000fc600078e0286 */
[----:B------:R-:W-:Y:S01]  /*277e0*/  STL.64 [R1+0x2758], R160 ;  /* 0x002758a001007387 */ /* 0x000fe20000100a00 */
[----:B------:R-:W-:-:S03]  /*277f0*/  IMAD.WIDE R136, R159, 0x4, R118 ;  /* 0x000000049f887825 */ /* 0x000fc600078e0276 */
[----:B------:R-:W-:Y:S01]  /*27800*/  STL.64 [R1+0x2780], R150 ;  /* 0x0027809601007387 */ /* 0x000fe20000100a00 */
[----:B------:R-:W-:-:S03]  /*27810*/  IMAD.WIDE R24, R159, 0x4, R42 ;  /* 0x000000049f187825 */ /* 0x000fc600078e022a */
[----:B------:R-:W-:Y:S01]  /*27820*/  LDGSTS.E [R2+-0x1fb00], desc[UR60][R224.64], P0 ;  /* 0xe0500000e0027fae */ /* 0x000fe2000812187c */
        /* <DEDUP_REMOVED lines=10> */
[----:B------:R-:W-:-:S04]  /*278d0*/  IMAD.WIDE R8, R159, 0x4, R58 ;  /* 0x000000049f087825 */ /* 0x000fc800078e023a */
[C---:B-1----:R-:W-:Y:S01]  /*278e0*/  IMAD.WIDE R22, R159.reuse, 0x4, R22 ;  /* 0x000000049f167825 */ /* 0x042fe200078e0216 */
[----:B------:R-:W-:Y:S04]  /*278f0*/  STL.64 [R1+0x28e8], R40 ;  /* 0x0028e82801007387 */ /* 0x000fe80000100a00 */
[----:B------:R1:W-:Y:S01]  /*27900*/  STL.64 [R1+0x2908], R22 ;  /* 0x0029081601007387 */ /* 0x0003e20000100a00 */
[----:B------:R-:W-:-:S03]  /*27910*/  IMAD.WIDE R102, R159, 0x4, R122 ;  /* 0x000000049f667825 */ /* 0x000fc600078e027a */
[----:B------:R-:W-:Y:S04]  /*27920*/  LDGSTS.E [R2+-0x1f700], desc[UR60][R222.64], P0 ;  /* 0xe0900000de027fae */ /* 0x000fe8000812187c */
[----:B------:R-:W-:Y:S04]  /*27930*/  STL.64 [R1+0x2928], R10 ;  /* 0x0029280a01007387 */ /* 0x000fe80000100a00 */
[----:B------:R-:W-:Y:S01]  /*27940*/  LDGSTS.E [R2+-0x1f300], desc[UR60][R208.64], P0 ;  /* 0xe0d00000d0027fae */ /* 0x000fe2000812187c */
[----:B------:R-:W-:-:S03]  /*27950*/  IMAD.WIDE R86, R159, 0x4, R162 ;  /* 0x000000049f567825 */ /* 0x000fc600078e02a2 */
[----:B------:R-:W-:Y:S04]  /*27960*/  STL.64 [R1+0x2980], R26 ;  /* 0x0029801a01007387 */ /* 0x000fe80000100a00 */
[----:B------:R-:W-:Y:S04]  /*27970*/  LDGSTS.E [R2+-0x1ef00], desc[UR60][R206.64], P0 ;  /* 0xe1100000ce027fae */ /* 0x000fe8000812187c */
[----:B------:R2:W-:Y:S04]  /*27980*/  STL.64 [R1+0x29a0], R24 ;  /* 0x0029a01801007387 */ /* 0x0005e80000100a00 */
[----:B------:R-:W-:Y:S04]  /*27990*/  LDGSTS.E [R2+-0x1eb00], desc[UR60][R192.64], P0 ;  /* 0xe1500000c0027fae */ /* 0x000fe8000812187c */
[----:B------:R4:W-:Y:S04]  /*279a0*/  STL.64 [R1+0x29b8], R8 ;  /* 0x0029b80801007387 */ /* 0x0009e80000100a00 */
[----:B------:R-:W-:Y:S01]  /*279b0*/  LDGSTS.E [R2+-0x1e700], desc[UR60][R190.64], P0 ;  /* 0xe1900000be027fae */ /* 0x000fe2000812187c */
[----:B------:R-:W-:-:S03]  /*279c0*/  IMAD.WIDE R70, R159, 0x4, R194 ;  /* 0x000000049f467825 */ /* 0x000fc600078e02c2 */
[----:B------:R-:W-:Y:S04]  /*279d0*/  STL.64 [R1+0x29d0], R74 ;  /* 0x0029d04a01007387 */ /* 0x000fe80000100a00 */
[----:B------:R-:W-:Y:S01]  /*279e0*/  LDGSTS.E [R2+-0x1e300], desc[UR60][R176.64], P0 ;  /* 0xe1d00000b0027fae */ /* 0x000fe2000812187c */
[----:B------:R-:W-:-:S03]  /*279f0*/  IMAD.WIDE R54, R159, 0x4, R210 ;  /* 0x000000049f367825 */ /* 0x000fc600078e02d2 */
[----:B------:R-:W-:Y:S04]  /*27a00*/  STL.64 [R1+0x2a20], R90 ;  /* 0x002a205a01007387 */ /* 0x000fe80000100a00 */
[----:B------:R-:W-:Y:S01]  /*27a10*/  LDGSTS.E [R2+-0x1df00], desc[UR60][R174.64], P0 ;  /* 0xe2100000ae027fae */ /* 0x000fe2000812187c */
[----:B------:R-:W-:-:S03]  /*27a20*/  IMAD.WIDE R38, R159, 0x4, R226 ;  /* 0x000000049f267825 */ /* 0x000fc600078e02e2 */
[----:B------:R-:W-:Y:S04]  /*27a30*/  STL.64 [R1+0x2a38], R104 ;  /* 0x002a386801007387 */ /* 0x000fe80000100a00 */
[----:B------:R4:W-:Y:S04]  /*27a40*/  LDGSTS.E [R2+-0x1db00], desc[UR60][R160.64], P0 ;  /* 0xe2500000a0027fae */ /* 0x0009e8000812187c */
[----:B------:R4:W-:Y:S04]  /*27a50*/  STL.64 [R1+0x2a98], R102 ;  /* 0x002a986601007387 */ /* 0x0009e80000100a00 */
[----:B------:R4:W-:Y:S04]  /*27a60*/  LDGSTS.E [R2+-0x1d700], desc[UR60][R150.64], P0 ;  /* 0xe290000096027fae */ /* 0x0009e8000812187c */
[----:B------:R-:W-:Y:S04]  /*27a70*/  STL.64 [R1+0x2a90], R88 ;  /* 0x002a905801007387 */ /* 0x000fe80000100a00 */
[----:B------:R4:W-:Y:S04]  /*27a80*/  LDGSTS.E [R2+-0x1d300], desc[UR60][R136.64], P0 ;  /* 0xe2d0000088027fae */ /* 0x0009e8000812187c */
[----:B------:R4:W-:Y:S04]  /*27a90*/  STL.64 [R1+0x2a88], R86 ;  /* 0x002a885601007387 */ /* 0x0009e80000100a00 */
[----:B------:R4:W-:Y:S04]  /*27aa0*/  LDGSTS.E [R2+-0x1cf00], desc[UR60][R134.64], P0 ;  /* 0xe310000086027fae */ /* 0x0009e8000812187c */
[----:B------:R-:W-:Y:S04]  /*27ab0*/  STL.64 [R1+0x2a80], R72 ;  /* 0x002a804801007387 */ /* 0x000fe80000100a00 */
[----:B------:R4:W-:Y:S04]  /*27ac0*/  LDGSTS.E [R2+-0x1cb00], desc[UR60][R120.64], P0 ;  /* 0xe350000078027fae */ /* 0x0009e8000812187c */
[----:B---3--:R-:W5:Y:S04]  /*27ad0*/  LDL.LU.64 R152, [R1+0x2b98] ;  /* 0x002b980001987983 */ /* 0x008f680000300a00 */
[----:B------:R3:W-:Y:S04]  /*27ae0*/  LDGSTS.E [R2+-0x1c700], desc[UR60][R118.64], P0 ;  /* 0xe390000076027fae */ /* 0x0007e8000812187c */
[----:B------:R3:W-:Y:S04]  /*27af0*/  STL.64 [R1+0x2a78], R70 ;  /* 0x002a784601007387 */ /* 0x0007e80000100a00 */
[----:B------:R-:W-:Y:S04]  /*27b00*/  LDGSTS.E [R2+-0x1c300], desc[UR60][R56.64], P0 ;  /* 0xe3d0000038027fae */ /* 0x000fe8000812187c */
[----:B------:R3:W-:Y:S04]  /*27b10*/  STL.64 [R1+0x2a70], R54 ;  /* 0x002a703601007387 */ /* 0x0007e80000100a00 */
[----:B------:R-:W-:Y:S04]  /*27b20*/  LDGSTS.E [R2+-0x1bf00], desc[UR60][R40.64], P0 ;  /* 0xe410000028027fae */ /* 0x000fe8000812187c */
[----:B------:R3:W-:Y:S04]  /*27b30*/  STL.64 [R1+0x2a68], R38 ;  /* 0x002a682601007387 */ /* 0x0007e80000100a00 */
[----:B------:R-:W-:Y:S04]  /*27b40*/  LDGSTS.E [R2+-0x1bb00], desc[UR60][R22.64], P0 ;  /* 0xe450000016027fae */ /* 0x000fe8000812187c */
[----:B------:R-:W-:Y:S04]  /*27b50*/  LDGSTS.E [R2+-0x1b700], desc[UR60][R10.64], P0 ;  /* 0xe49000000a027fae */ /* 0x000fe8000812187c */
[----:B------:R-:W-:Y:S04]  /*27b60*/  LDGSTS.E [R2+-0x1b300], desc[UR60][R26.64], P0 ;  /* 0xe4d000001a027fae */ /* 0x000fe8000812187c */
[----:B-1----:R-:W3:Y:S04]  /*27b70*/  LDL.LU.64 R22, [R1+0x468] ;  /* 0x0004680001167983 */ /* 0x002ee80000300a00 */
[----:B------:R-:W3:Y:S04]  /*27b80*/  LDL.LU.64 R150, [R1+0x428] ;  /* 0x0004280001967983 */ /* 0x000ee80000300a00 */
[----:B------:R-:W3:Y:S04]  /*27b90*/  LDL.LU.64 R56, [R1+0x3e8] ;  /* 0x0003e80001387983 */ /* 0x000ee80000300a00 */
[----:B------:R-:W3:Y:S04]  /*27ba0*/  LDL.LU.64 R40, [R1+0x3a8] ;  /* 0x0003a80001287983 */ /* 0x000ee80000300a00 */
[----:B------:R-:W3:Y:S04]  /*27bb0*/  LDL.LU.64 R134, [R1+0x368] ;  /* 0x0003680001867983 */ /* 0x000ee80000300a00 */
[----:B------:R-:W-:Y:S04]  /*27bc0*/  LDGSTS.E [R2+-0x1af00], desc[UR60][R24.64], P0 ;  /* 0xe510000018027fae */ /* 0x000fe8000812187c */
[----:B------:R-:W-:Y:S04]  /*27bd0*/  LDGSTS.E [R2+-0x1ab00], desc[UR60][R8.64], P0 ;  /* 0xe550000008027fae */ /* 0x000fe8000812187c */
[----:B------:R-:W-:Y:S04]  /*27be0*/  LDGSTS.E [R2+-0x1a700], desc[UR60][R74.64], P0 ;  /* 0xe59000004a027fae */ /* 0x000fe8000812187c */
[----:B--2---:R-:W2:Y:S04]  /*27bf0*/  LDL.LU.64 R24, [R1+0x328] ;  /* 0x0003280001187983 */ /* 0x004ea80000300a00 */
[----:B----4-:R-:W4:Y:S04]  /*27c00*/  LDL.LU.64 R8, [R1+0x2e8] ;  /* 0x0002e80001087983 */ /* 0x010f280000300a00 */
[----:B------:R-:W4:Y:S04]  /*27c10*/  LDL.LU.64 R118, [R1+0x2a8] ;  /* 0x0002a80001767983 */ /* 0x000f280000300a00 */
[----:B------:R-:W-:Y:S04]  /*27c20*/  LDGSTS.E [R2+-0x1a300], desc[UR60][R90.64], P0 ;  /* 0xe5d000005a027fae */ /* 0x000fe8000812187c */
[----:B------:R-:W4:Y:S04]  /*27c30*/  LDL.LU.64 R222, [R1+0x268] ;  /* 0x0002680001de7983 */ /* 0x000f280000300a00 */
[----:B------:R1:W-:Y:S04]  /*27c40*/  LDGSTS.E [R2+-0x19f00], desc[UR60][R104.64], P0 ;  /* 0xe610000068027fae */ /* 0x0003e8000812187c */
[----:B------:R-:W1:Y:S04]  /*27c50*/  LDL.LU.64 R206, [R1+0x228] ;  /* 0x0002280001ce7983 */ /* 0x000e680000300a00 */
[----:B------:R1:W-:Y:S04]  /*27c60*/  LDGSTS.E [R2+-0x19b00], desc[UR60][R102.64], P0 ;  /* 0xe650000066027fae */ /* 0x0003e8000812187c */
[----:B------:R1:W-:Y:S04]  /*27c70*/  LDGSTS.E [R2+-0x19700], desc[UR60][R88.64], P0 ;  /* 0xe690000058027fae */ /* 0x0003e8000812187c */
[----:B------:R1:W-:Y:S04]  /*27c80*/  LDGSTS.E [R2+-0x19300], desc[UR60][R86.64], P0 ;  /* 0xe6d0000056027fae */ /* 0x0003e8000812187c */
[----:B------:R-:W4:Y:S04]  /*27c90*/  LDL.LU.64 R102, [R1+0x1e8] ;  /* 0x0001e80001667983 */ /* 0x000f280000300a00 */
[----:B------:R-:W4:Y:S04]  /*27ca0*/  LDL.LU.64 R190, [R1+0x1a8] ;  /* 0x0001a80001be7983 */ /* 0x000f280000300a00 */
[----:B------:R-:W4:Y:S04]  /*27cb0*/  LDL.LU.64 R174, [R1+0x168] ;  /* 0x0001680001ae7983 */ /* 0x000f280000300a00 */
[----:B------:R1:W-:Y:S04]  /*27cc0*/  LDGSTS.E [R2+-0x18f00], desc[UR60][R72.64], P0 ;  /* 0xe710000048027fae */ /* 0x0003e8000812187c */
[----:B------:R-:W4:Y:S04]  /*27cd0*/  LDL.LU.64 R86, [R1+0x128] ;  /* 0x0001280001567983 */ /* 0x000f280000300a00 */
[----:B------:R1:W-:Y:S04]  /*27ce0*/  LDGSTS.E [R2+-0x18b00], desc[UR60][R70.64], P0 ;  /* 0xe750000046027fae */ /* 0x0003e8000812187c */
[----:B------:R1:W-:Y:S04]  /*27cf0*/  LDGSTS.E [R2+-0x18700], desc[UR60][R54.64], P0 ;  /* 0xe790000036027fae */ /* 0x0003e8000812187c */
[----:B------:R1:W-:Y:S04]  /*27d00*/  LDGSTS.E [R2+-0x18300], desc[UR60][R38.64], P0 ;  /* 0xe7d0000026027fae */ /* 0x0003e8000812187c */
[----:B---3--:R-:W3:Y:S04]  /*27d10*/  LDL.LU.64 R70, [R1+0xe8] ;  /* 0x0000e80001467983 */ /* 0x008ee80000300a00 */
[----:B------:R-:W3:Y:S04]  /*27d20*/  LDL.LU.64 R54, [R1+0xa8] ;  /* 0x0000a80001367983 */ /* 0x000ee80000300a00 */
[----:B------:R-:W3:Y:S01]  /*27d30*/  LDL.LU.64 R38, [R1+0x68] ;  /* 0x0000680001267983 */ /* 0x000ee20000300a00 */
[----:B------:R-:W-:-:S03]  /*27d40*/  IMAD.WIDE R160, R159, 0x4, R22 ;  /* 0x000000049fa07825 */ /* 0x000fc600078e0216 */
[----:B------:R-:W3:Y:S01]  /*27d50*/  LDL.LU.64 R22, [R1+0x28] ;  /* 0x0000280001167983 */ /* 0x000ee20000300a00 */
[----:B------:R-:W-:-:S04]  /*27d60*/  IMAD.WIDE R150, R159, 0x4, R150 ;  /* 0x000000049f967825 */ /* 0x000fc800078e0296 */
[C---:B------:R-:W-:Y:S01]  /*27d70*/  IMAD.WIDE R138, R159.reuse, 0x4, R56 ;  /* 0x000000049f8a7825 */ /* 0x040fe200078e0238 */
[----:B------:R-:W-:Y:S03]  /*27d80*/  STL.64 [R1+0x24f0], R160 ;  /* 0x0024f0a001007387 */ /* 0x000fe60000100a00 */
[C---:B------:R-:W-:Y:S01]  /*27d90*/  IMAD.WIDE R136, R159.reuse, 0x4, R40 ;  /* 0x000000049f887825 */ /* 0x040fe200078e0228 */
[----:B------:R-:W-:Y:S03]  /*27da0*/  STL.64 [R1+0x2510], R150 ;  /* 0x0025109601007387 */ /* 0x000fe60000100a00 */
[C---:B------:R-:W-:Y:S01]  /*27db0*/  IMAD.WIDE R134, R159.reuse, 0x4, R134 ;  /* 0x000000049f867825 */ /* 0x040fe200078e0286 */
[----:B------:R-:W-:Y:S04]  /*27dc0*/  STL.64 [R1+0x2538], R138 ;  /* 0x0025388a01007387 */ /* 0x000fe80000100a00 */
[----:B------:R-:W-:Y:S04]  /*27dd0*/  STL.64 [R1+0x2560], R136 ;  /* 0x0025608801007387 */ /* 0x000fe80000100a00 */
[----:B------:R-:W-:Y:S01]  /*27de0*/  STL.64 [R1+0x2588], R134 ;  /* 0x0025888601007387 */ /* 0x000fe20000100a00 */
[----:B------:R-:W-:-:S03]  /*27df0*/  IMAD.WIDE R28, R159, 0x4, R28 ;  /* 0x000000049f1c7825 */ /* 0x000fc600078e021c */
[----:B------:R-:W-:Y:S01]  /*27e00*/  LDGSTS.E [R3+-0x1fe80], desc[UR60][R160.64], P0 ;  /* 0xe0180000a0037fae */ /* 0x000fe2000812187c */
[----:B--2---:R-:W-:-:S03]  /*27e10*/  IMAD.WIDE R122, R159, 0x4, R24 ;  /* 0x000000049f7a7825 */ /* 0x004fc600078e0218 */
[----:B------:R-:W-:Y:S01]  /*27e20*/  LDGSTS.E [R3+-0x1fa80], desc[UR60][R150.64], P0 ;  /* 0xe058000096037fae */ /* 0x000fe2000812187c */
[----:B----4-:R-:W-:-:S03]  /*27e30*/  IMAD.WIDE R120, R159, 0x4, R8 ;  /* 0x000000049f787825 */ /* 0x010fc600078e0208 */
[----:B------:R-:W-:Y:S01]  /*27e40*/  STL.64 [R1+0x25b8], R122 ;  /* 0x0025b87a01007387 */ /* 0x000fe20000100a00 */
[----:B------:R-:W-:-:S03]  /*27e50*/  IMAD.WIDE R118, R159, 0x4, R118 ;  /* 0x000000049f767825 */ /* 0x000fc600078e0276 */
[----:B------:R-:W-:Y:S01]  /*27e60*/  STL.64 [R1+0x25e0], R120 ;  /* 0x0025e07801007387 */ /* 0x000fe20000100a00 */
[----:B------:R-:W-:-:S03]  /*27e70*/  IMAD.WIDE R106, R159, 0x4, R222 ;  /* 0x000000049f6a7825 */ /* 0x000fc600078e02de */
[----:B------:R-:W-:Y:S01]  /*27e80*/  STL.64 [R1+0x2608], R118 ;  /* 0x0026087601007387 */ /* 0x000fe20000100a00 */
[----:B-1----:R-:W-:-:S03]  /*27e90*/  IMAD.WIDE R104, R159, 0x4, R206 ;  /* 0x000000049f687825 */ /* 0x002fc600078e02ce */
[----:B------:R-:W-:Y:S04]  /*27ea0*/  STL.64 [R1+0x2630], R106 ;  /* 0x0026306a01007387 */ /* 0x000fe80000100a00 */
[----:B------:R-:W-:Y:S01]  /*27eb0*/  STL.64 [R1+0x2658], R104 ;  /* 0x0026586801007387 */ /* 0x000fe20000100a00 */
[----:B------:R-:W-:-:S03]  /*27ec0*/  IMAD.WIDE R8, R159, 0x4, R12 ;  /* 0x000000049f087825 */ /* 0x000fc600078e020c */
[----:B------:R-:W-:Y:S01]  /*27ed0*/  LDGSTS.E [R3+-0x1f680], desc[UR60][R138.64], P0 ;  /* 0xe09800008a037fae */ /* 0x000fe2000812187c */
[----:B------:R-:W-:-:S03]  /*27ee0*/  IMAD.WIDE R44, R159, 0x4, R44 ;  /* 0x000000049f2c7825 */ /* 0x000fc600078e022c */
[----:B------:R-:W-:Y:S01]  /*27ef0*/  LDGSTS.E [R3+-0x1f280], desc[UR60][R136.64], P0 ;  /* 0xe0d8000088037fae */ /* 0x000fe2000812187c */
[----:B------:R-:W-:-:S03]  /*27f00*/  IMAD.WIDE R102, R159, 0x4, R102 ;  /* 0x000000049f667825 */ /* 0x000fc600078e0266 */
[----:B------:R-:W-:Y:S01]  /*27f10*/  LDGSTS.E [R3+-0x1ee80], desc[UR60][R134.64], P0 ;  /* 0xe118000086037fae */ /* 0x000fe2000812187c */
[----:B------:R-:W-:-:S03]  /*27f20*/  IMAD.WIDE R90, R159, 0x4, R190 ;  /* 0x000000049f5a7825 */ /* 0x000fc600078e02be */
[----:B------:R-:W-:Y:S01]  /*27f30*/  STL.64 [R1+0x2688], R102 ;  /* 0x0026886601007387 */ /* 0x000fe20000100a00 */
[----:B------:R-:W-:-:S03]  /*27f40*/  IMAD.WIDE R88, R159, 0x4, R174 ;  /* 0x000000049f587825 */ /* 0x000fc600078e02ae */
[----:B------:R-:W-:Y:S01]  /*27f50*/  STL.64 [R1+0x26b0], R90 ;  /* 0x0026b05a01007387 */ /* 0x000fe20000100a00 */
[----:B------:R-:W-:-:S03]  /*27f60*/  IMAD.WIDE R86, R159, 0x4, R86 ;  /* 0x000000049f567825 */ /* 0x000fc600078e0256 */
[----:B------:R-:W-:Y:S04]  /*27f70*/  STL.64 [R1+0x26f0], R88 ;  /* 0x0026f05801007387 */ /* 0x000fe80000100a00 */
[----:B------:R-:W-:Y:S01]  /*27f80*/  STL.64 [R1+0x2740], R86 ;  /* 0x0027405601007387 */ /* 0x000fe20000100a00 */
[----:B------:R-:W-:-:S03]  /*27f90*/  IMAD.WIDE R60, R159, 0x4, R60 ;  /* 0x000000049f3c7825 */ /* 0x000fc600078e023c */
[----:B------:R-:W-:Y:S01]  /*27fa0*/  LDGSTS.E [R3+-0x1ea80], desc[UR60][R122.64], P0 ;  /* 0xe15800007a037fae */ /* 0x000fe2000812187c */
[----:B------:R-:W-:-:S03]  /*27fb0*/  IMAD.WIDE R76, R159, 0x4, R76 ;  /* 0x000000049f4c7825 */ /* 0x000fc600078e024c */
[----:B------:R-:W-:Y:S01]  /*27fc0*/  LDGSTS.E [R3+-0x1e680], desc[UR60][R120.64], P0 ;  /* 0xe198000078037fae */ /* 0x000fe2000812187c */
[----:B---3--:R-:W-:-:S03]  /*27fd0*/  IMAD.WIDE R72, R159, 0x4, R70 ;  /* 0x000000049f487825 */ /* 0x008fc600078e0246 */
[----:B------:R-:W-:Y:S01]  /*27fe0*/  LDGSTS.E [R3+-0x1e280], desc[UR60][R118.64], P0 ;  /* 0xe1d8000076037fae */ /* 0x000fe2000812187c */
[----:B------:R-:W-:-:S03]  /*27ff0*/  IMAD.WIDE R56, R159, 0x4, R54 ;  /* 0x000000049f387825 */ /* 0x000fc600078e0236 */
[----:B------:R1:W-:Y:S01]  /*28000*/  STL.64 [R1+0x2768], R72 ;  /* 0x0027684801007387 */ /* 0x0003e20000100a00 */
[----:B------:R-:W-:-:S03]  /*28010*/  IMAD.WIDE R40, R159, 0x4, R38 ;  /* 0x000000049f287825 */ /* 0x000fc600078e0226 */
[----:B------:R2:W-:Y:S04]  /*28020*/  STL.64 [R1+0x2798], R56 ;  /* 0x0027983801007387 */ /* 0x0005e80000100a00 */
[----:B------:R3:W-:Y:S01]  /*28030*/  STL.64 [R1+0x27c0], R40 ;  /* 0x0027c02801007387 */ /* 0x0007e20000100a00 */
[----:B------:R-:W-:-:S03]  /*28040*/  IMAD.WIDE R74, R159, 0x4, R92 ;  /* 0x000000049f4a7825 */ /* 0x000fc600078e025c */
[----:B------:R-:W-:Y:S01]  /*28050*/  LDGSTS.E [R3+-0x1de80], desc[UR60][R106.64], P0 ;  /* 0xe21800006a037fae */ /* 0x000fe2000812187c */
        /* <DEDUP_REMOVED lines=13> */
[----:B------:R-:W-:Y:S04]  /*28130*/  LDGSTS.E [R3+-0x1c280], desc[UR60][R56.64], P0 ;  /* 0xe3d8000038037fae */ /* 0x000fe8000812187c */
[----:B------:R-:W-:Y:S01]  /*28140*/  LDGSTS.E [R3+-0x1be80], desc[UR60][R40.64], P0 ;  /* 0xe418000028037fae */ /* 0x000fe2000812187c */
[----:B------:R-:W-:-:S05]  /*28150*/  IMAD.WIDE R24, R159, 0x4, R22 ;  /* 0x000000049f187825 */ /* 0x000fca00078e0216 */
[----:B------:R4:W-:Y:S04]  /*28160*/  STL.64 [R1+0x2828], R24 ;  /* 0x0028281801007387 */ /* 0x0009e80000100a00 */
[----:B------:R4:W-:Y:S04]  /*28170*/  STL.64 [R1+0x2850], R8 ;  /* 0x0028500801007387 */ /* 0x0009e80000100a00 */
[----:B------:R-:W-:Y:S04]  /*28180*/  STL.64 [R1+0x2878], R28 ;  /* 0x0028781c01007387 */ /* 0x000fe80000100a00 */
[----:B------:R-:W-:Y:S01]  /*28190*/  STL.64 [R1+0x28d8], R44 ;  /* 0x0028d82c01007387 */ /* 0x000fe20000100a00 */
[----:B------:R-:W-:-:S03]  /*281a0*/  IMAD.WIDE R22, R159, 0x4, R196 ;  /* 0x000000049f167825 */ /* 0x000fc600078e02c4 */
[----:B------:R-:W-:Y:S04]  /*281b0*/  STL.64 [R1+0x28f8], R60 ;  /* 0x0028f83c01007387 */ /* 0x000fe80000100a00 */
[----:B------:R-:W-:Y:S04]  /*281c0*/  STL.64 [R1+0x2918], R76 ;  /* 0x0029184c01007387 */ /* 0x000fe80000100a00 */
[----:B------:R-:W-:Y:S04]  /*281d0*/  STL.64 [R1+0x2938], R74 ;  /* 0x0029384a01007387 */ /* 0x000fe80000100a00 */
[----:B------:R4:W-:Y:S04]  /*281e0*/  STL.64 [R1+0x2990], R70 ;  /* 0x0029904601007387 */ /* 0x0009e80000100a00 */
[----:B------:R-:W-:Y:S04]  /*281f0*/  STL.64 [R1+0x2a18], R58 ;  /* 0x002a183a01007387 */ /* 0x000fe80000100a00 */
[----:B------:R4:W-:Y:S04]  /*28200*/  STL.64 [R1+0x2a10], R54 ;  /* 0x002a103601007387 */ /* 0x0009e80000100a00 */
[----:B------:R-:W-:Y:S04]  /*28210*/  STL.64 [R1+0x2a08], R42 ;  /* 0x002a082a01007387 */ /* 0x000fe80000100a00 */
[----:B------:R4:W-:Y:S04]  /*28220*/  STL.64 [R1+0x2a00], R38 ;  /* 0x002a002601007387 */ /* 0x0009e80000100a00 */
[----:B------:R4:W-:Y:S04]  /*28230*/  STL.64 [R1+0x29f8], R22 ;  /* 0x0029f81601007387 */ /* 0x0009e80000100a00 */
[----:B------:R4:W-:Y:S04]  /*28240*/  STL.64 [R1+0x29f0], R26 ;  /* 0x0029f01a01007387 */ /* 0x0009e80000100a00 */
[----:B------:R4:W-:Y:S04]  /*28250*/  STL.64 [R1+0x29e8], R10 ;  /* 0x0029e80a01007387 */ /* 0x0009e80000100a00 */
[----:B-1----:R-:W4:Y:S04]  /*28260*/  LDL.LU.64 R72, [R1+0x460] ;  /* 0x0004600001487983 */ /* 0x002f280000300a00 */
[----:B------:R-:W4:Y:S04]  /*28270*/  LDL.LU.64 R222, [R1+0x420] ;  /* 0x0004200001de7983 */ /* 0x000f280000300a00 */
[----:B--2---:R-:W2:Y:S04]  /*28280*/  LDL.LU.64 R56, [R1+0x3e0] ;  /* 0x0003e00001387983 */ /* 0x004ea80000300a00 */
[----:B------:R-:W-:Y:S04]  /*28290*/  LDGSTS.E [R3+-0x1ba80], desc[UR60][R24.64], P0 ;  /* 0xe458000018037fae */ /* 0x000fe8000812187c */
[----:B---3--:R-:W3:Y:S04]  /*282a0*/  LDL.LU.64 R40, [R1+0x3a0] ;  /* 0x0003a00001287983 */ /* 0x008ee80000300a00 */
[----:B------:R-:W-:Y:S04]  /*282b0*/  LDGSTS.E [R3+-0x1b680], desc[UR60][R8.64], P0 ;  /* 0xe498000008037fae */ /* 0x000fe8000812187c */
[----:B----4-:R-:W4:Y:S04]  /*282c0*/  LDL.LU.64 R24, [R1+0x360] ;  /* 0x0003600001187983 */ /* 0x010f280000300a00 */
[----:B------:R-:W4:Y:S04]  /*282d0*/  LDL.LU.64 R102, [R1+0x320] ;  /* 0x0003200001667983 */ /* 0x000f280000300a00 */
[----:B------:R-:W4:Y:S04]  /*282e0*/  LDL.LU.64 R8, [R1+0x2e0] ;  /* 0x0002e00001087983 */ /* 0x000f280000300a00 */
[----:B------:R-:W-:Y:S04]  /*282f0*/  LDGSTS.E [R3+-0x1b280], desc[UR60][R28.64], P0 ;  /* 0xe4d800001c037fae */ /* 0x000fe8000812187c */
[----:B------:R-:W4:Y:S04]  /*28300*/  LDL.LU.64 R206, [R1+0x2a0] ;  /* 0x0002a00001ce7983 */ /* 0x000f280000300a00 */
[----:B------:R-:W-:Y:S04]  /*28310*/  LDGSTS.E [R3+-0x1ae80], desc[UR60][R44.64], P0 ;  /* 0xe51800002c037fae */ /* 0x000fe8000812187c */
[----:B------:R-:W4:Y:S04]  /*28320*/  LDL.LU.64 R190, [R1+0x260] ;  /* 0x0002600001be7983 */ /* 0x000f280000300a00 */
[----:B------:R1:W-:Y:S04]  /*28330*/  LDGSTS.E [R3+-0x1aa80], desc[UR60][R60.64], P0 ;  /* 0xe55800003c037fae */ /* 0x0003e8000812187c */
[----:B------:R-:W4:Y:S04]  /*28340*/  LDL.LU.64 R86, [R1+0x220] ;  /* 0x0002200001567983 */ /* 0x000f280000300a00 */
[----:B------:R-:W-:Y:S04]  /*28350*/  LDGSTS.E [R3+-0x1a680], desc[UR60][R76.64], P0 ;  /* 0xe59800004c037fae */ /* 0x000fe8000812187c */
        /* <DEDUP_REMOVED lines=9> */
[----:B------:R1:W-:Y:S04]  /*283f0*/  LDGSTS.E [R3+-0x19280], desc[UR60][R42.64], P0 ;  /* 0xe6d800002a037fae */ /* 0x0003e8000812187c */
[----:B------:R-:W4:Y:S04]  /*28400*/  LDL.LU.64 R54, [R1+0xa0] ;  /* 0x0000a00001367983 */ /* 0x000f280000300a00 */
[----:B------:R-:W-:Y:S04]  /*28410*/  LDGSTS.E [R3+-0x18e80], desc[UR60][R38.64], P0 ;  /* 0xe718000026037fae */ /* 0x000fe8000812187c */
[----:B------:R-:W-:Y:S01]  /*28420*/  LDGSTS.E [R3+-0x18a80], desc[UR60][R22.64], P0 ;  /* 0xe758000016037fae */ /* 0x000fe2000812187c */
[----:B------:R-:W-:-:S03]  /*28430*/  IMAD.WIDE R30, R159, 0x4, R30 ;  /* 0x000000049f1e7825 */ /* 0x000fc600078e021e */
[----:B------:R1:W-:Y:S04]  /*28440*/  LDGSTS.E [R3+-0x18680], desc[UR60][R26.64], P0 ;  /* 0xe79800001a037fae */ /* 0x0003e8000812187c */
[----:B------:R-:W4:Y:S04]  /*28450*/  LDL.LU.64 R38, [R1+0x60] ;  /* 0x0000600001267983 */ /* 0x000f280000300a00 */
[----:B------:R-:W4:Y:S01]  /*28460*/  LDL.LU.64 R22, [R1+0x20] ;  /* 0x0000200001167983 */ /* 0x000f220000300a00 */
[----:B------:R-:W-:-:S03]  /*28470*/  IMAD.WIDE R46, R159, 0x4, R46 ;  /* 0x000000049f2e7825 */ /* 0x000fc600078e022e */
[----:B------:R1:W-:Y:S02]  /*28480*/  LDGSTS.E [R3+-0x18280], desc[UR60][R10.64], P0 ;  /* 0xe7d800000a037fae */ /* 0x0003e4000812187c */
[----:B-1----:R-:W-:-:S04]  /*28490*/  IMAD.WIDE R60, R159, 0x4, R62 ;  /* 0x000000049f3c7825 */ /* 0x002fc800078e023e */
        /* <DEDUP_REMOVED lines=9> */
[C---:B------:R-:W-:Y:S01]  /*28530*/  IMAD.WIDE R222, R159.reuse, 0x4, R222 ;  /* 0x000000049fde7825 */ /* 0x040fe200078e02de */
[----:B------:R-:W-:Y:S03]  /*28540*/  LDGSTS.E [R4+-0x1fe00], desc[UR60][R208.64], P0 ;  /* 0xe0200000d0047fae */ /* 0x000fe6000812187c */
[C---:B--2---:R-:W-:Y:S01]  /*28550*/  IMAD.WIDE R226, R159.reuse, 0x4, R56 ;  /* 0x000000049fe27825 */ /* 0x044fe200078e0238 */
[----:B------:R-:W-:Y:S04]  /*28560*/  LDGSTS.E [R4+-0x1fa00], desc[UR60][R222.64], P0 ;  /* 0xe0600000de047fae */ /* 0x000fe8000812187c */
[----:B------:R-:W-:Y:S01]  /*28570*/  LDGSTS.E [R4+-0x1f600], desc[UR60][R226.64], P0 ;  /* 0xe0a00000e2047fae */ /* 0x000fe2000812187c */
[----:B---3--:R-:W-:-:S04]  /*28580*/  IMAD.WIDE R106, R159, 0x4, R40 ;  /* 0x000000049f6a7825 */ /* 0x008fc800078e0228 */
[C---:B----4-:R-:W-:Y:S01]  /*28590*/  IMAD.WIDE R104, R159.reuse, 0x4, R24 ;  /* 0x000000049f687825 */ /* 0x050fe200078e0218 */
        /* <DEDUP_REMOVED lines=19> */
[----:B------:R-:W-:-:S04]  /*286d0*/  IMAD.WIDE R8, R159, 0x4, R14 ;  /* 0x000000049f087825 */ /* 0x000fc800078e020e */
[C---:B------:R-:W-:Y:S01]  /*286e0*/  IMAD.WIDE R56, R159.reuse, 0x4, R118 ;  /* 0x000000049f387825 */ /* 0x040fe200078e0276 */
[----:B------:R-:W-:Y:S03]  /*286f0*/  STL.64 [R1+0x2640], R70 ;  /* 0x0026404601007387 */ /* 0x000fe60000100a00 */
[C---:B------:R-:W-:Y:S01]  /*28700*/  IMAD.WIDE R54, R159.reuse, 0x4, R54 ;  /* 0x000000049f367825 */ /* 0x040fe200078e0236 */
[----:B------:R3:W-:Y:S04]  /*28710*/  STL.64 [R1+0x2670], R56 ;  /* 0x0026703801007387 */ /* 0x0007e80000100a00 */
[----:B------:R-:W-:Y:S04]  /*28720*/  STL.64 [R1+0x2698], R54 ;  /* 0x0026983601007387 */ /* 0x000fe80000100a00 */
[----:B------:R-:W-:Y:S04]  /*28730*/  LDGSTS.E [R4+-0x1f200], desc[UR60][R106.64], P0 ;  /* 0xe0e000006a047fae */ /* 0x000fe8000812187c */
[----:B------:R-:W-:Y:S01]  /*28740*/  LDGSTS.E [R4+-0x1ee00], desc[UR60][R104.64], P0 ;  /* 0xe120000068047fae */ /* 0x000fe2000812187c */
[----:B------:R-:W-:-:S03]  /*28750*/  IMAD.WIDE R40, R159, 0x4, R38 ;  /* 0x000000049f287825 */ /* 0x000fc600078e0226 */
[----:B------:R-:W-:Y:S01]  /*28760*/  LDGSTS.E [R4+-0x1ea00], desc[UR60][R102.64], P0 ;  /* 0xe160000066047fae */ /* 0x000fe2000812187c */
[----:B------:R-:W-:-:S03]  /*28770*/  IMAD.WIDE R24, R159, 0x4, R22 ;  /* 0x000000049f187825 */ /* 0x000fc600078e0216 */
[----:B------:R4:W-:Y:S01]  /*28780*/  STL.64 [R1+0x26c0], R40 ;  /* 0x0026c02801007387 */ /* 0x0009e20000100a00 */
[----:B------:R-:W-:-:S03]  /*28790*/  IMAD.WIDE R38, R159, 0x4, R78 ;  /* 0x000000049f267825 */ /* 0x000fc600078e024e */
[----:B------:R4:W-:Y:S01]  /*287a0*/  STL.64 [R1+0x2708], R24 ;  /* 0x0027081801007387 */ /* 0x0009e20000100a00 */
[----:B------:R-:W-:-:S03]  /*287b0*/  IMAD.WIDE R22, R159, 0x4, R110 ;  /* 0x000000049f167825 */ /* 0x000fc600078e026e */
[----:B------:R4:W-:Y:S04]  /*287c0*/  STL.64 [R1+0x2750], R8 ;  /* 0x0027500801007387 */ /* 0x0009e80000100a00 */
[----:B------:R-:W-:Y:S04]  /*287d0*/  STL.64 [R1+0x2778], R30 ;  /* 0x0027781e01007387 */ /* 0x000fe80000100a00 */
[----:B------:R-:W-:Y:S04]  /*287e0*/  STL.64 [R1+0x27a8], R46 ;  /* 0x0027a82e01007387 */ /* 0x000fe80000100a00 */
[----:B------:R-:W-:Y:S04]  /*287f0*/  STL.64 [R1+0x27d8], R60 ;  /* 0x0027d83c01007387 */ /* 0x000fe80000100a00 */
[----:B------:R4:W-:Y:S04]  /*28800*/  STL.64 [R1+0x2838], R38 ;  /* 0x0028382601007387 */ /* 0x0009e80000100a00 */
[----:B------:R-:W-:Y:S04]  /*28810*/  STL.64 [R1+0x2860], R58 ;  /* 0x0028603a01007387 */ /* 0x000fe80000100a00 */
[----:B------:R4:W-:Y:S04]  /*28820*/  STL.64 [R1+0x2888], R22 ;  /* 0x0028881601007387 */ /* 0x0009e80000100a00 */
[----:B------:R4:W-:Y:S04]  /*28830*/  STL.64 [R1+0x2978], R44 ;  /* 0x0029782c01007387 */ /* 0x0009e80000100a00 */
[----:B------:R4:W-:Y:S04]  /*28840*/  STL.64 [R1+0x2970], R42 ;  /* 0x0029702a01007387 */ /* 0x0009e80000100a00 */
[----:B------:R4:W-:Y:S04]  /*28850*/  STL.64 [R1+0x2968], R28 ;  /* 0x0029681c01007387 */ /* 0x0009e80000100a00 */
[----:B------:R-:W-:Y:S04]  /*28860*/  LDGSTS.E [R4+-0x1e600], desc[UR60][R92.64], P0 ;  /* 0xe1a000005c047fae */ /* 0x000fe8000812187c */
        /* <DEDUP_REMOVED lines=8> */
[----:B------:R-:W-:Y:S04]  /*288f0*/  LDGSTS.E [R4+-0x1d200], desc[UR60][R74.64], P0 ;  /* 0xe2e000004a047fae */ /* 0x000fe8000812187c */
[----:B------:R-:W4:Y:S04]  /*28900*/  LDL.LU.64 R174, [R1+0x458] ;  /* 0x0004580001ae7983 */ /* 0x000f280000300a00 */
[----:B------:R-:W-:Y:S04]  /*28910*/  LDGSTS.E [R4+-0x1ce00], desc[UR60][R72.64], P0 ;  /* 0xe320000048047fae */ /* 0x000fe8000812187c */
[----:B-1----:R-:W4:Y:S04]  /*28920*/  LDL.LU.64 R88, [R1+0x418] ;  /* 0x0004180001587983 */ /* 0x002f280000300a00 */
[----:B------:R-:W-:Y:S04]  /*28930*/  LDGSTS.E [R4+-0x1ca00], desc[UR60][R70.64], P0 ;  /* 0xe360000046047fae */ /* 0x000fe8000812187c */
[----:B------:R-:W4:Y:S04]  /*28940*/  LDL.LU.64 R190, [R1+0x3d8] ;  /* 0x0003d80001be7983 */ /* 0x000f280000300a00 */
[----:B------:R-:W-:Y:S04]  /*28950*/  LDGSTS.E [R4+-0x1c600], desc[UR60][R56.64], P0 ;  /* 0xe3a0000038047fae */ /* 0x000fe8000812187c */
[----:B--2---:R-:W2:Y:S04]  /*28960*/  LDL.LU.64 R72, [R1+0x398] ;  /* 0x0003980001487983 */ /* 0x004ea80000300a00 */
[----:B------:R-:W-:Y:S04]  /*28970*/  LDGSTS.E [R4+-0x1c200], desc[UR60][R54.64], P0 ;  /* 0xe3e0000036047fae */ /* 0x000fe8000812187c */
[----:B------:R-:W2:Y:S04]  /*28980*/  LDL.LU.64 R206, [R1+0x358] ;  /* 0x0003580001ce7983 */ /* 0x000ea80000300a00 */
[----:B------:R-:W-:Y:S04]  /*28990*/  LDGSTS.E [R4+-0x1be00], desc[UR60][R40.64], P0 ;  /* 0xe420000028047fae */ /* 0x000fe8000812187c */
[----:B---3--:R-:W3:Y:S04]  /*289a0*/  LDL.LU.64 R56, [R1+0x318] ;  /* 0x0003180001387983 */ /* 0x008ee80000300a00 */
[----:B------:R-:W-:Y:S04]  /*289b0*/  LDGSTS.E [R4+-0x1ba00], desc[UR60][R24.64], P0 ;  /* 0xe460000018047fae */ /* 0x000fe8000812187c */
[----:B----4-:R-:W4:Y:S04]  /*289c0*/  LDL.LU.64 R40, [R1+0x2d8] ;  /* 0x0002d80001287983 */ /* 0x010f280000300a00 */
[----:B------:R-:W-:Y:S04]  /*289d0*/  LDGSTS.E [R4+-0x1b600], desc[UR60][R8.64], P0 ;  /* 0xe4a0000008047fae */ /* 0x000fe8000812187c */
[----:B------:R-:W4:Y:S04]  /*289e0*/  LDL.LU.64 R24, [R1+0x298] ;  /* 0x0002980001187983 */ /* 0x000f280000300a00 */
[----:B------:R-:W-:Y:S04]  /*289f0*/  LDGSTS.E [R4+-0x1b200], desc[UR60][R30.64], P0 ;  /* 0xe4e000001e047fae */ /* 0x000fe8000812187c */
[----:B------:R-:W4:Y:S04]  /*28a00*/  LDL.LU.64 R8, [R1+0x258] ;  /* 0x0002580001087983 */ /* 0x000f280000300a00 */
[----:B------:R-:W4:Y:S04]  /*28a10*/  LDL.LU.64 R70, [R1+0x218] ;  /* 0x0002180001467983 */ /* 0x000f280000300a00 */
[----:B------:R-:W4:Y:S04]  /*28a20*/  LDL.LU.64 R150, [R1+0x1d8] ;  /* 0x0001d80001967983 */ /* 0x000f280000300a00 */
[----:B------:R-:W4:Y:S04]  /*28a30*/  LDL.LU.64 R134, [R1+0x198] ;  /* 0x0001980001867983 */ /* 0x000f280000300a00 */
[----:B------:R-:W4:Y:S04]  /*28a40*/  LDL.LU.64 R118, [R1+0x158] ;  /* 0x0001580001767983 */ /* 0x000f280000300a00 */
[----:B------:R-:W-:Y:S04]  /*28a50*/  LDGSTS.E [R4+-0x1ae00], desc[UR60][R46.64], P0 ;  /* 0xe52000002e047fae */ /* 0x000fe8000812187c */
[----:B------:R-:W4:Y:S04]  /*28a60*/  LDL.LU.64 R54, [R1+0x118] ;  /* 0x0001180001367983 */ /* 0x000f280000300a00 */
[----:B------:R-:W-:Y:S04]  /*28a70*/  LDGSTS.E [R4+-0x1aa00], desc[UR60][R60.64], P0 ;  /* 0xe56000003c047fae */ /* 0x000fe8000812187c */
[----:B------:R-:W4:Y:S04]  /*28a80*/  LDL.LU.64 R102, [R1+0xd8] ;  /* 0x0000d80001667983 */ /* 0x000f280000300a00 */
[----:B------:R-:W-:Y:S04]  /*28a90*/  LDGSTS.E [R4+-0x1a600], desc[UR60][R38.64], P0 ;  /* 0xe5a0000026047fae */ /* 0x000fe8000812187c */
[----:B------:R1:W-:Y:S04]  /*28aa0*/  LDGSTS.E [R4+-0x1a200], desc[UR60][R58.64], P0 ;  /* 0xe5e000003a047fae */ /* 0x0003e8000812187c */
[----:B------:R-:W-:Y:S04]  /*28ab0*/  LDGSTS.E [R4+-0x19e00], desc[UR60][R22.64], P0 ;  /* 0xe620000016047fae */ /* 0x000fe8000812187c */
[----:B------:R-:W4:Y:S04]  /*28ac0*/  LDL.LU.64 R38, [R1+0x98] ;  /* 0x0000980001267983 */ /* 0x000f280000300a00 */
[----:B------:R-:W4:Y:S04]  /*28ad0*/  LDL.LU.64 R86, [R1+0x58] ;  /* 0x0000580001567983 */ /* 0x000f280000300a00 */
[----:B------:R-:W4:Y:S04]  /*28ae0*/  LDL.LU.64 R22, [R1+0x18] ;  /* 0x0000180001167983 */ /* 0x000f280000300a00 */
[----:B------:R1:W-:Y:S04]  /*28af0*/  LDGSTS.E [R4+-0x19a00], desc[UR60][R44.64], P0 ;  /* 0xe66000002c047fae */ /* 0x0003e8000812187c */
[----:B------:R1:W-:Y:S04]  /*28b00*/  LDGSTS.E [R4+-0x19600], desc[UR60][R42.64], P0 ;  /* 0xe6a000002a047fae */ /* 0x0003e8000812187c */
[----:B------:R1:W-:Y:S01]  /*28b10*/  LDGSTS.E [R4+-0x19200], desc[UR60][R28.64], P0 ;  /* 0xe6e000001c047fae */ /* 0x0003e2000812187c */
[----:B------:R-:W-:-:S03]  /*28b20*/  IMAD.WIDE R32, R159, 0x4, R32 ;  /* 0x000000049f207825 */ /* 0x000fc600078e0220 */
[----:B------:R1:W-:Y:S01]  /*28b30*/  LDGSTS.E [R4+-0x18e00], desc[UR60][R26.64], P0 ;  /* 0xe72000001a047fae */ /* 0x0003e2000812187c */
[----:B------:R-:W-:-:S03]  /*28b40*/  IMAD.WIDE R48, R159, 0x4, R48 ;  /* 0x000000049f307825 */ /* 0x000fc600078e0230 */
[----:B------:R1:W-:Y:S02]  /*28b50*/  LDGSTS.E [R4+-0x18a00], desc[UR60][R12.64], P0 ;  /* 0xe76000000c047fae */ /* 0x0003e4000812187c */
[C---:B-1----:R-:W-:Y:S02]  /*28b60*/  IMAD.WIDE R58, R159.reuse, 0x4, R64 ;  /* 0x000000049f3a7825 */ /* 0x042fe400078e0240 */
[----:B------:R1:W-:Y:S02]  /*28b70*/  LDGSTS.E [R4+-0x18600], desc[UR60][R10.64], P0 ;  /* 0xe7a000000a047fae */ /* 0x0003e4000812187c */
[C---:B------:R-:W-:Y:S02]  /*28b80*/  IMAD.WIDE R46, R159.reuse, 0x4, R80 ;  /* 0x000000049f2e7825 */ /* 0x040fe400078e0250 */
[----:B------:R1:W-:Y:S02]  /*28b90*/  LDGSTS.E [R4+-0x18200], desc[UR60][R2.64], P0 ;  /* 0xe7e0000002047fae */ /* 0x0003e4000812187c */
[----:B------:R-:W-:-:S04]  /*28ba0*/  IMAD.WIDE R44, R159, 0x4, R96 ;  /* 0x000000049f2c7825 */ /* 0x000fc800078e0260 */
[----:B------:R-:W-:-:S04]  /*28bb0*/  IMAD.WIDE R42, R159, 0x4, R112 ;  /* 0x000000049f2a7825 */ /* 0x000fc800078e0270 */
[----:B------:R-:W-:-:S04]  /*28bc0*/  IMAD.WIDE R30, R159, 0x4, R128 ;  /* 0x000000049f1e7825 */ /* 0x000fc800078e0280 */
[----:B------:R-:W-:-:S04]  /*28bd0*/  IMAD.WIDE R28, R159, 0x4, R144 ;  /* 0x000000049f1c7825 */ /* 0x000fc800078e0290 */
[----:B------:R-:W-:-:S04]  /*28be0*/  IMAD.WIDE R26, R159, 0x4, R168 ;  /* 0x000000049f1a7825 */ /* 0x000fc800078e02a8 */
[----:B------:R-:W-:-:S04]  /*28bf0*/  IMAD.WIDE R14, R159, 0x4, R184 ;  /* 0x000000049f0e7825 */ /* 0x000fc800078e02b8 */
[----:B------:R-:W-:-:S04]  /*28c00*/  IMAD.WIDE R12, R159, 0x4, R200 ;  /* 0x000000049f0c7825 */ /* 0x000fc800078e02c8 */
[----:B-1----:R-:W-:-:S04]  /*28c10*/  IMAD.WIDE R10, R159, 0x4, R216 ;  /* 0x000000049f0a7825 */ /* 0x002fc800078e02d8 */
[----:B------:R-:W-:-:S04]  /*28c20*/  IMAD.WIDE R2, R159, 0x4, R232 ;  /* 0x000000049f027825 */ /* 0x000fc800078e02e8 */
[----:B------:R-:W-:-:S05]  /*28c30*/  IMAD.WIDE R174, R159, 0x4, R174 ;  /* 0x000000049fae7825 */ /* 0x000fca00078e02ae */
[----:B------:R-:W-:Y:S01]  /*28c40*/  LDGSTS.E [R5+-0x1fd80], desc[UR60][R174.64], P0 ;  /* 0xe0280000ae057fae */ /* 0x000fe2000812187c */
[----:B------:R-:W-:-:S05]  /*28c50*/  IMAD.WIDE R180, R159, 0x4, R88 ;  /* 0x000000049fb47825 */ /* 0x000fca00078e0258 */
[----:B------:R-:W-:Y:S01]  /*28c60*/  LDGSTS.E [R5+-0x1f980], desc[UR60][R180.64], P0 ;  /* 0xe0680000b4057fae */ /* 0x000fe2000812187c */
[----:B--2---:R-:W-:-:S04]  /*28c70*/  IMAD.WIDE R194, R159, 0x4, R72 ;  /* 0x000000049fc27825 */ /* 0x004fc800078e0248 */
[----:B------:R-:W-:-:S04]  /*28c80*/  IMAD.WIDE R190, R159, 0x4, R190 ;  /* 0x000000049fbe7825 */ /* 0x000fc800078e02be */
[C---:B------:R-:W-:Y:S01]  /*28c90*/  IMAD.WIDE R206, R159.reuse, 0x4, R206 ;  /* 0x000000049fce7825 */ /* 0x040fe200078e02ce */
[----:B------:R-:W-:Y:S04]  /*28ca0*/  LDGSTS.E [R5+-0x1f580], desc[UR60][R190.64], P0 ;  /* 0xe0a80000be057fae */ /* 0x000fe8000812187c */
[----:B------:R-:W-:Y:S01]  /*28cb0*/  LDGSTS.E [R5+-0x1f180], desc[UR60][R194.64], P0 ;  /* 0xe0e80000c2057fae */ /* 0x000fe2000812187c */
[----:B---3--:R-:W-:-:S03]  /*28cc0*/  IMAD.WIDE R210, R159, 0x4, R56 ;  /* 0x000000049fd27825 */ /* 0x008fc600078e0238 */
[----:B------:R-:W-:Y:S04]  /*28cd0*/  LDGSTS.E [R5+-0x1ed80], desc[UR60][R206.64], P0 ;  /* 0xe1280000ce057fae */ /* 0x000fe8000812187c */
[----:B------:R-:W-:Y:S01]  /*28ce0*/  LDGSTS.E [R5+-0x1e980], desc[UR60][R210.64], P0 ;  /* 0xe1680000d2057fae */ /* 0x000fe2000812187c */
[----:B----4-:R-:W-:-:S05]  /*28cf0*/  IMAD.WIDE R224, R159, 0x4, R40 ;  /* 0x000000049fe07825 */ /* 0x010fca00078e0228 */
[----:B------:R-:W-:Y:S01]  /*28d00*/  LDGSTS.E [R5+-0x1e580], desc[UR60][R224.64], P0 ;  /* 0xe1a80000e0057fae */ /* 0x000fe2000812187c */
[----:B------:R-:W-:-:S05]  /*28d10*/  IMAD.WIDE R228, R159, 0x4, R24 ;  /* 0x000000049fe47825 */ /* 0x000fca00078e0218 */
[----:B------:R-:W-:Y:S01]  /*28d20*/  LDGSTS.E [R5+-0x1e180], desc[UR60][R228.64], P0 ;  /* 0xe1e80000e4057fae */ /* 0x000fe2000812187c */
[----:B------:R-:W-:-:S04]  /*28d30*/  IMAD.WIDE R72, R159, 0x4, R8 ;  /* 0x000000049f487825 */ /* 0x000fc800078e0208 */
        /* <DEDUP_REMOVED lines=10> */
[----:B------:R-:W-:-:S04]  /*28de0*/  IMAD.WIDE R8, R159, 0x4, R16 ;  /* 0x000000049f087825 */ /* 0x000fc800078e0210 */
[C---:B------:R-:W-:Y:S01]  /*28df0*/  IMAD.WIDE R40, R159.reuse, 0x4, R102 ;  /* 0x000000049f287825 */ /* 0x040fe200078e0266 */
[----:B------:R-:W-:Y:S04]  /*28e00*/  STL.64 [R1+0x2580], R54 ;  /* 0x0025803601007387 */ /* 0x000fe80000100a00 */
[----:B------:R-:W-:Y:S04]  /*28e10*/  STL.64 [R1+0x25b0], R40 ;  /* 0x0025b02801007387 */ /* 0x000fe80000100a00 */
[----:B------:R-:W-:Y:S04]  /*28e20*/  LDGSTS.E [R5+-0x1dd80], desc[UR60][R72.64], P0 ;  /* 0xe228000048057fae */ /* 0x000fe8000812187c */
[----:B------:R-:W-:Y:S01]  /*28e30*/  LDGSTS.E [R5+-0x1d980], desc[UR60][R70.64], P0 ;  /* 0xe268000046057fae */ /* 0x000fe2000812187c */
[----:B------:R-:W-:-:S03]  /*28e40*/  IMAD.WIDE R38, R159, 0x4, R38 ;  /* 0x000000049f267825 */ /* 0x000fc600078e0226 */
[----:B------:R-:W-:Y:S01]  /*28e50*/  LDGSTS.E [R5+-0x1d580], desc[UR60][R62.64], P0 ;  /* 0xe2a800003e057fae */ /* 0x000fe2000812187c */
[----:B------:R-:W-:-:S03]  /*28e60*/  IMAD.WIDE R24, R159, 0x4, R86 ;  /* 0x000000049f187825 */ /* 0x000fc600078e0256 */
[----:B------:R-:W-:Y:S01]  /*28e70*/  STL.64 [R1+0x25d8], R38 ;  /* 0x0025d82601007387 */ /* 0x000fe20000100a00 */
[----:B------:R-:W-:-:S03]  /*28e80*/  IMAD.WIDE R22, R159, 0x4, R22 ;  /* 0x000000049f167825 */ /* 0x000fc600078e0216 */
[----:B------:R-:W-:Y:S04]  /*28e90*/  STL.64 [R1+0x2600], R24 ;  /* 0x0026001801007387 */ /* 0x000fe80000100a00 */
[----:B------:R1:W-:Y:S04]  /*28ea0*/  STL.64 [R1+0x2628], R22 ;  /* 0x0026281601007387 */ /* 0x0003e80000100a00 */
        /* <DEDUP_REMOVED lines=8> */
[----:B------:R4:W-:Y:S04]  /*28f30*/  STL.64 [R1+0x28c8], R28 ;  /* 0x0028c81c01007387 */ /* 0x0009e80000100a00 */
[----:B------:R-:W-:Y:S04]  /*28f40*/  LDGSTS.E [R5+-0x1d180], desc[UR60][R60.64], P0 ;  /* 0xe2e800003c057fae */ /* 0x000fe8000812187c */
[----:B------:R4:W-:Y:S04]  /*28f50*/  STL.64 [R1+0x28c0], R26 ;  /* 0x0028c01a01007387 */ /* 0x0009e80000100a00 */
[----:B------:R-:W-:Y:S04]  /*28f60*/  LDGSTS.E [R5+-0x1cd80], desc[UR60][R56.64], P0 ;  /* 0xe328000038057fae */ /* 0x000fe8000812187c */
[----:B------:R-:W-:Y:S04]  /*28f70*/  STL.64 [R1+0x28b8], R14 ;  /* 0x0028b80e01007387 */ /* 0x000fe80000100a00 */
[----:B------:R-:W-:Y:S04]  /*28f80*/  LDGSTS.E [R5+-0x1c980], desc[UR60][R54.64], P0 ;  /* 0xe368000036057fae */ /* 0x000fe8000812187c */
[----:B------:R4:W-:Y:S04]  /*28f90*/  STL.64 [R1+0x28b0], R12 ;  /* 0x0028b00c01007387 */ /* 0x0009e80000100a00 */
[----:B------:R-:W-:Y:S04]  /*28fa0*/  LDGSTS.E [R5+-0x1c580], desc[UR60][R40.64], P0 ;  /* 0xe3a8000028057fae */ /* 0x000fe8000812187c */
[----:B------:R-:W-:Y:S04]  /*28fb0*/  STL.64 [R1+0x28a8], R10 ;  /* 0x0028a80a01007387 */ /* 0x000fe80000100a00 */
[----:B------:R-:W-:Y:S04]  /*28fc0*/  LDGSTS.E [R5+-0x1c180], desc[UR60][R38.64], P0 ;  /* 0xe3e8000026057fae */ /* 0x000fe8000812187c */
[----:B------:R4:W-:Y:S04]  /*28fd0*/  STL.64 [R1+0x28a0], R2 ;  /* 0x0028a00201007387 */ /* 0x0009e80000100a00 */
[----:B------:R-:W-:Y:S04]  /*28fe0*/  LDGSTS.E [R5+-0x1bd80], desc[UR60][R24.64], P0 ;  /* 0xe428000018057fae */ /* 0x000fe8000812187c */
[----:B------:R-:W-:Y:S04]  /*28ff0*/  LDGSTS.E [R5+-0x1b980], desc[UR60][R22.64], P0 ;  /* 0xe468000016057fae */ /* 0x000fe8000812187c */
[----:B------:R-:W4:Y:S04]  /*29000*/  LDL.LU.64 R136, [R1+0x450] ;  /* 0x0004500001887983 */ /* 0x000f280000300a00 */
[----:B------:R-:W-:Y:S04]  /*29010*/  LDGSTS.E [R5+-0x1b580], desc[UR60][R8.64], P0 ;  /* 0xe4a8000008057fae */ /* 0x000fe8000812187c */
[----:B-1----:R-:W4:Y:S04]  /*29020*/  LDL.LU.64 R22, [R1+0x410] ;  /* 0x0004100001167983 */ /* 0x002f280000300a00 */
[----:B------:R-:W4:Y:S04]  /*29030*/  LDL.LU.64 R120, [R1+0x3d0] ;  /* 0x0003d00001787983 */ /* 0x000f280000300a00 */
[----:B------:R-:W4:Y:S04]  /*29040*/  LDL.LU.64 R104, [R1+0x390] ;  /* 0x0003900001687983 */ /* 0x000f280000300a00 */
[----:B------:R-:W4:Y:S04]  /*29050*/  LDL.LU.64 R88, [R1+0x350] ;  /* 0x0003500001587983 */ /* 0x000f280000300a00 */
[----:B------:R-:W4:Y:S04]  /*29060*/  LDL.LU.64 R72, [R1+0x310] ;  /* 0x0003100001487983 */ /* 0x000f280000300a00 */
[----:B------:R-:W4:Y:S04]  /*29070*/  LDL.LU.64 R56, [R1+0x2d0] ;  /* 0x0002d00001387983 */ /* 0x000f280000300a00 */
[----:B------:R-:W4:Y:S04]  /*29080*/  LDL.LU.64 R40, [R1+0x290] ;  /* 0x0002900001287983 */ /* 0x000f280000300a00 */
[----:B------:R-:W4:Y:S04]  /*29090*/  LDL.LU.64 R24, [R1+0x250] ;  /* 0x0002500001187983 */ /* 0x000f280000300a00 */
[----:B--2---:R-:W2:Y:S04]  /*290a0*/  LDL.LU.64 R8, [R1+0x210] ;  /* 0x0002100001087983 */ /* 0x004ea80000300a00 */
[----:B------:R-:W2:Y:S04]  /*290b0*/  LDL.LU.64 R150, [R1+0x1d0] ;  /* 0x0001d00001967983 */ /* 0x000ea80000300a00 */
[----:B------:R-:W2:Y:S04]  /*290c0*/  LDL.LU.64 R134, [R1+0x190] ;  /* 0x0001900001867983 */ /* 0x000ea80000300a00 */
[----:B------:R-:W2:Y:S04]  /*290d0*/  LDL.LU.64 R118, [R1+0x150] ;  /* 0x0001500001767983 */ /* 0x000ea80000300a00 */
[----:B------:R-:W2:Y:S04]  /*290e0*/  LDL.LU.64 R54, [R1+0x110] ;  /* 0x0001100001367983 */ /* 0x000ea80000300a00 */
[----:B------:R-:W2:Y:S04]  /*290f0*/  LDL.LU.64 R102, [R1+0xd0] ;  /* 0x0000d00001667983 */ /* 0x000ea80000300a00 */
[----:B------:R-:W2:Y:S04]  /*29100*/  LDL.LU.64 R38, [R1+0x90] ;  /* 0x0000900001267983 */ /* 0x000ea80000300a00 */
[----:B------:R-:W2:Y:S04]  /*29110*/  LDL.LU.64 R86, [R1+0x50] ;  /* 0x0000500001567983 */ /* 0x000ea80000300a00 */
[----:B------:R-:W2:Y:S04]  /*29120*/  LDL.LU.64 R70, [R1+0x10] ;  /* 0x0000100001467983 */ /* 0x000ea80000300a00 */
[----:B------:R-:W-:Y:S04]  /*29130*/  LDGSTS.E [R5+-0x1b180], desc[UR60][R32.64], P0 ;  /* 0xe4e8000020057fae */ /* 0x000fe8000812187c */
[----:B------:R3:W-:Y:S04]  /*29140*/  LDGSTS.E [R5+-0x1ad80], desc[UR60][R48.64], P0 ;  /* 0xe528000030057fae */ /* 0x0007e8000812187c */
[----:B------:R-:W-:Y:S04]  /*29150*/  LDGSTS.E [R5+-0x1a980], desc[UR60][R58.64], P0 ;  /* 0xe56800003a057fae */ /* 0x000fe8000812187c */
[----:B------:R4:W-:Y:S04]  /*29160*/  LDGSTS.E [R5+-0x1a580], desc[UR60][R46.64], P0 ;  /* 0xe5a800002e057fae */ /* 0x0009e8000812187c */
[----:B------:R1:W-:Y:S04]  /*29170*/  LDGSTS.E [R5+-0x1a180], desc[UR60][R44.64], P0 ;  /* 0xe5e800002c057fae */ /* 0x0003e8000812187c */
[----:B------:R1:W-:Y:S04]  /*29180*/  LDGSTS.E [R5+-0x19d80], desc[UR60][R42.64], P0 ;  /* 0xe62800002a057fae */ /* 0x0003e8000812187c */
[----:B------:R1:W-:Y:S04]  /*29190*/  LDGSTS.E [R5+-0x19980], desc[UR60][R30.64], P0 ;  /* 0xe66800001e057fae */ /* 0x0003e8000812187c */
[----:B------:R1:W-:Y:S04]  /*291a0*/  LDGSTS.E [R5+-0x19580], desc[UR60][R28.64], P0 ;  /* 0xe6a800001c057fae */ /* 0x0003e8000812187c */
[----:B------:R1:W-:Y:S04]  /*291b0*/  LDGSTS.E [R5+-0x19180], desc[UR60][R26.64], P0 ;  /* 0xe6e800001a057fae */ /* 0x0003e8000812187c */
[----:B------:R-:W-:Y:S04]  /*291c0*/  LDGSTS.E [R5+-0x18d80], desc[UR60][R14.64], P0 ;  /* 0xe72800000e057fae */ /* 0x000fe8000812187c */
[----:B------:R1:W-:Y:S01]  /*291d0*/  LDGSTS.E [R5+-0x18980], desc[UR60][R12.64], P0 ;  /* 0xe76800000c057fae */ /* 0x0003e2000812187c */
[----:B------:R-:W-:-:S03]  /*291e0*/  IMAD.WIDE R34, R159, 0x4, R34 ;  /* 0x000000049f227825 */ /* 0x000fc600078e0222 */
[----:B------:R-:W-:Y:S01]  /*291f0*/  LDGSTS.E [R5+-0x18580], desc[UR60][R10.64], P0 ;  /* 0xe7a800000a057fae */ /* 0x000fe2000812187c */
[----:B---3--:R-:W-:-:S03]  /*29200*/  IMAD.WIDE R48, R159, 0x4, R50 ;  /* 0x000000049f307825 */ /* 0x008fc600078e0232 */
[----:B------:R3:W-:Y:S01]  /*29210*/  LDGSTS.E [R5+-0x18180], desc[UR60][R2.64], P0 ;  /* 0xe7e8000002057fae */ /* 0x0007e2000812187c */
[----:B----4-:R-:W-:-:S04]  /*29220*/  IMAD.WIDE R46, R159, 0x4, R66 ;  /* 0x000000049f2e7825 */ /* 0x010fc800078e0242 */
        /* <DEDUP_REMOVED lines=9> */
[----:B------:R-:W-:-:S04]  /*292c0*/  IMAD.WIDE R2, R159, 0x4, R234 ;  /* 0x000000049f027825 */ /* 0x000fc800078e02ea */
[----:B------:R-:W-:-:S05]  /*292d0*/  IMAD.WIDE R14, R159, 0x4, R136 ;  /* 0x000000049f0e7825 */ /* 0x000fca00078e0288 */
[----:B------:R-:W-:Y:S01]  /*292e0*/  LDGSTS.E [R7+-0x1fd00], desc[UR60][R14.64], P0 ;  /* 0xe03000000e077fae */ /* 0x000fe2000812187c */
[----:B------:R-:W-:-:S04]  /*292f0*/  IMAD.WIDE R22, R159, 0x4, R22 ;  /* 0x000000049f167825 */ /* 0x000fc800078e0216 */
[C---:B------:R-:W-:Y:S01]  /*29300*/  IMAD.WIDE R160, R159.reuse, 0x4, R120 ;  /* 0x000000049fa07825 */ /* 0x040fe200078e0278 */
[----:B------:R-:W-:Y:S03]  /*29310*/  LDGSTS.E [R7+-0x1f900], desc[UR60][R22.64], P0 ;  /* 0xe070000016077fae */ /* 0x000fe6000812187c */
        /* <DEDUP_REMOVED lines=12> */
[C---:B--2---:R-:W-:Y:S01]  /*293e0*/  IMAD.WIDE R200, R159.reuse, 0x4, R8 ;  /* 0x000000049fc87825 */ /* 0x044fe200078e0208 */
[----:B------:R-:W-:Y:S03]  /*293f0*/  LDGSTS.E [R7+-0x1dd00], desc[UR60][R196.64], P0 ;  /* 0xe2300000c4077fae */ /* 0x000fe6000812187c */
[C---:B------:R-:W-:Y:S01]  /*29400*/  IMAD.WIDE R8, R159.reuse, 0x4, R18 ;  /* 0x000000049f087825 */ /* 0x040fe200078e0212 */
[----:B------:R-:W-:Y:S03]  /*29410*/  LDGSTS.E [R7+-0x1d900], desc[UR60][R200.64], P0 ;  /* 0xe2700000c8077fae */ /* 0x000fe6000812187c */
        /* <DEDUP_REMOVED lines=9> */
[----:B------:R1:W-:Y:S01]  /*294b0*/  STL.64 [R1+0x2568], R10 ;  /* 0x0025680a01007387 */ /* 0x0003e20000100a00 */
[----:B------:R-:W-:-:S03]  /*294c0*/  IMAD.WIDE R212, R159, 0x4, R150 ;  /* 0x000000049fd47825 */ /* 0x000fc600078e0296 */
[----:B------:R2:W-:Y:S01]  /*294d0*/  STL.64 [R1+0x2590], R8 ;  /* 0x0025900801007387 */ /* 0x0005e20000100a00 */
[----:B------:R-:W-:-:S03]  /*294e0*/  IMAD.WIDE R216, R159, 0x4, R134 ;  /* 0x000000049fd87825 */ /* 0x000fc600078e0286 */
[----:B------:R-:W-:Y:S01]  /*294f0*/  STL.64 [R1+0x25c0], R34 ;  /* 0x0025c02201007387 */ /* 0x000fe20000100a00 */
[----:B------:R-:W-:-:S03]  /*29500*/  IMAD.WIDE R230, R159, 0x4, R118 ;  /* 0x000000049fe67825 */ /* 0x000fc600078e0276 */
[----:B------:R-:W-:Y:S04]  /*29510*/  STL.64 [R1+0x25e8], R48 ;  /* 0x0025e83001007387 */ /* 0x000fe80000100a00 */
[----:B------:R-:W-:Y:S04]  /*29520*/  STL.64 [R1+0x2610], R46 ;  /* 0x0026102e01007387 */ /* 0x000fe80000100a00 */
[----:B------:R-:W-:Y:S04]  /*29530*/  STL.64 [R1+0x2638], R44 ;  /* 0x0026382c01007387 */ /* 0x000fe80000100a00 */
[----:B------:R-:W-:Y:S04]  /*29540*/  STL.64 [R1+0x2668], R42 ;  /* 0x0026682a01007387 */ /* 0x000fe80000100a00 */
[----:B------:R-:W-:Y:S04]  /*29550*/  STL.64 [R1+0x27d0], R30 ;  /* 0x0027d01e01007387 */ /* 0x000fe80000100a00 */
[----:B------:R-:W-:Y:S04]  /*29560*/  LDGSTS.E [R7+-0x1d500], desc[UR60][R212.64], P0 ;  /* 0xe2b00000d4077fae */ /* 0x000fe8000812187c */
        /* <DEDUP_REMOVED lines=14> */
[----:B------:R-:W-:Y:S04]  /*29650*/  LDGSTS.E [R7+-0x1b500], desc[UR60][R8.64], P0 ;  /* 0xe4b0000008077fae */ /* 0x000fe8000812187c */
[----:B------:R-:W-:Y:S04]  /*29660*/  LDGSTS.E [R7+-0x1b100], desc[UR60][R34.64], P0 ;  /* 0xe4f0000022077fae */ /* 0x000fe8000812187c */
[----:B-1----:R-:W4:Y:S04]  /*29670*/  LDL.LU.64 R10, [R1+0x448] ;  /* 0x00044800010a7983 */ /* 0x002f280000300a00 */
        /* <DEDUP_REMOVED lines=8> */
[----:B------:R-:W4:Y:S04]  /*29700*/  LDL.LU.64 R24, [R1+0x208] ;  /* 0x0002080001187983 */ /* 0x000f280000300a00 */
[----:B------:R-:W-:Y:S04]  /*29710*/  LDGSTS.E [R7+-0x1ad00], desc[UR60][R48.64], P0 ;  /* 0xe530000030077fae */ /* 0x000fe8000812187c */
[----:B------:R-:W-:Y:S04]  /*29720*/  LDGSTS.E [R7+-0x1a900], desc[UR60][R46.64], P0 ;  /* 0xe57000002e077fae */ /* 0x000fe8000812187c */
[----:B------:R-:W-:Y:S04]  /*29730*/  LDGSTS.E [R7+-0x1a500], desc[UR60][R44.64], P0 ;  /* 0xe5b000002c077fae */ /* 0x000fe8000812187c */
[----:B------:R-:W-:Y:S04]  /*29740*/  LDGSTS.E [R7+-0x1a100], desc[UR60][R42.64], P0 ;  /* 0xe5f000002a077fae */ /* 0x000fe8000812187c */
        /* <DEDUP_REMOVED lines=8> */
[----:B------:R-:W2:Y:S01]  /*297d0*/  LDL.LU.64 R86, [R1+0xc8] ;  /* 0x0000c80001567983 */ /* 0x000ea20000300a00 */
[----:B---3--:R-:W-:-:S03]  /*297e0*/  IMAD.WIDE R26, R159, 0x4, R52 ;  /* 0x000000049f1a7825 */ /* 0x008fc600078e0234 */
[----:B------:R-:W3:Y:S04]  /*297f0*/  LDL.LU.64 R70, [R1+0x88] ;  /* 0x0000880001467983 */ /* 0x000ee80000300a00 */
[----:B------:R-:W3:Y:S01]  /*29800*/  LDL.LU.64 R54, [R1+0x48] ;  /* 0x0000480001367983 */ /* 0x000ee20000300a00 */
[----:B------:R-:W-:-:S03]  /*29810*/  IMAD.WIDE R28, R159, 0x4, R84 ;  /* 0x000000049f1c7825 */ /* 0x000fc600078e0254 */
[----:B------:R-:W3:Y:S01]  /*29820*/  LDL.LU.64 R38, [R1+0x8] ;  /* 0x0000080001267983 */ /* 0x000ee20000300a00 */
[----:B------:R-:W-:-:S03]  /*29830*/  IMAD.WIDE R234, R159, 0x4, R36 ;  /* 0x000000049fea7825 */ /* 0x000fc600078e0224 */
[----:B------:R1:W-:Y:S01]  /*29840*/  STL.64 [R1+0x2528], R26 ;  /* 0x0025281a01007387 */ /* 0x0003e20000100a00 */
[----:B------:R-:W-:-:S03]  /*29850*/  IMAD.WIDE R36, R159, 0x4, R132 ;  /* 0x000000049f247825 */ /* 0x000fc600078e0284 */
[----:B------:R-:W-:Y:S01]  /*29860*/  LDGSTS.E [R7+-0x18d00], desc[UR60][R16.64], P0 ;  /* 0xe730000010077fae */ /* 0x000fe2000812187c */
[----:B------:R-:W-:-:S03]  /*29870*/  IMAD.WIDE R34, R159, 0x4, R148 ;  /* 0x000000049f227825 */ /* 0x000fc600078e0294 */
[----:B------:R-:W-:Y:S01]  /*29880*/  LDGSTS.E [R7+-0x18900], desc[UR60][R12.64], P0 ;  /* 0xe77000000c077fae */ /* 0x000fe2000812187c */
[----:B-1----:R-:W-:-:S03]  /*29890*/  IMAD.WIDE R26, R159, 0x4, R100 ;  /* 0x000000049f1a7825 */ /* 0x002fc600078e0264 */
[----:B------:R-:W-:Y:S01]  /*298a0*/  LDGSTS.E [R7+-0x18500], desc[UR60][R4.64], P0 ;  /* 0xe7b0000004077fae */ /* 0x000fe2000812187c */
[----:B------:R-:W-:-:S03]  /*298b0*/  IMAD.WIDE R32, R159, 0x4, R172 ;  /* 0x000000049f207825 */ /* 0x000fc600078e02ac */
[----:B------:R1:W-:Y:S01]  /*298c0*/  LDGSTS.E [R7+-0x18100], desc[UR60][R2.64], P0 ;  /* 0xe7f0000002077fae */ /* 0x0003e2000812187c */
[----:B------:R-:W-:-:S04]  /*298d0*/  IMAD.WIDE R30, R159, 0x4, R188 ;  /* 0x000000049f1e7825 */ /* 0x000fc800078e02bc */
[----:B----4-:R-:W-:-:S04]  /*298e0*/  IMAD.WIDE R170, R159, 0x4, R24 ;  /* 0x000000049faa7825 */ /* 0x010fc800078e0218 */
[----:B------:R-:W-:-:S05]  /*298f0*/  IMAD.WIDE R24, R159, 0x4, R68 ;  /* 0x000000049f187825 */ /* 0x000fca00078e0244 */
[----:B------:R4:W-:Y:S04]  /*29900*/  STL.64 [R1+0x2550], R24 ;  /* 0x0025501801007387 */ /* 0x0009e80000100a00 */
[----:B------:R1:W-:Y:S04]  /*29910*/  STL.64 [R1+0x2578], R28 ;  /* 0x0025781c01007387 */ /* 0x0003e80000100a00 */
[----:B------:R1:W-:Y:S01]  /*29920*/  STL.64 [R1+0x25a8], R26 ;  /* 0x0025a81a01007387 */ /* 0x0003e20000100a00 */
[----:B----4-:R-:W-:-:S05]  /*29930*/  IMAD.WIDE R24, R159, 0x4, R116 ;  /* 0x000000049f187825 */ /* 0x010fca00078e0274 */
[----:B------:R4:W-:Y:S01]  /*29940*/  STL.64 [R1+0x26c8], R24 ;  /* 0x0026c81801007387 */ /* 0x0009e20000100a00 */
[----:B-1----:R-:W-:-:S03]  /*29950*/  IMAD.WIDE R28, R159, 0x4, R204 ;  /* 0x000000049f1c7825 */ /* 0x002fc600078e02cc */
[----:B------:R-:W3:Y:S04]  /*29960*/  LDL.64 R172, [R1+0x26c8] ;  /* 0x0026c80001ac7983 */ /* 0x000ee80000100a00 */
[----:B------:R-:W-:Y:S01]  /*29970*/  STL.64 [R1+0x26d8], R36 ;  /* 0x0026d82401007387 */ /* 0x000fe20000100a00 */
[----:B------:R-:W-:-:S03]  /*29980*/  IMAD.WIDE R26, R159, 0x4, R220 ;  /* 0x000000049f1a7825 */ /* 0x000fc600078e02dc */
[----:B------:R-:W-:Y:S01]  /*29990*/  STL.64 [R1+0x26e0], R34 ;  /* 0x0026e02201007387 */ /* 0x000fe20000100a00 */
[----:B----4-:R-:W-:-:S03]  /*299a0*/  IMAD.WIDE R24, R159, 0x4, R236 ;  /* 0x000000049f187825 */ /* 0x010fc600078e02ec */
[----:B------:R-:W4:Y:S04]  /*299b0*/  LDL.64 R188, [R1+0x25a8] ;  /* 0x0025a80001bc7983 */ /* 0x000f280000100a00 */
[----:B------:R-:W-:Y:S04]  /*299c0*/  STL.64 [R1+0x26f8], R32 ;  /* 0x0026f82001007387 */ /* 0x000fe80000100a00 */
[----:B------:R-:W4:Y:S04]  /*299d0*/  LDL.64 R204, [R1+0x2578] ;  /* 0x0025780001cc7983 */ /* 0x000f280000100a00 */
[----:B------:R-:W-:Y:S04]  /*299e0*/  STL.64 [R1+0x2730], R30 ;  /* 0x0027301e01007387 */ /* 0x000fe80000100a00 */
[----:B------:R-:W4:Y:S04]  /*299f0*/  LDL.64 R220, [R1+0x2550] ;  /* 0x0025500001dc7983 */ /* 0x000f280000100a00 */
[----:B------:R1:W-:Y:S04]  /*29a00*/  STL.64 [R1+0x2728], R28 ;  /* 0x0027281c01007387 */ /* 0x0003e80000100a00 */
[----:B------:R-:W4:Y:S04]  /*29a10*/  LDL.64 R236, [R1+0x2528] ;  /* 0x0025280001ec7983 */ /* 0x000f280000100a00 */
[----:B------:R1:W-:Y:S04]  /*29a20*/  STL.64 [R1+0x2720], R26 ;  /* 0x0027201a01007387 */ /* 0x0003e80000100a00 */
[----:B------:R1:W-:Y:S04]  /*29a30*/  STL.64 [R1+0x2718], R24 ;  /* 0x0027181801007387 */ /* 0x0003e80000100a00 */
[----:B------:R1:W-:Y:S04]  /*29a40*/  STL [R1+0xc04], RZ ;  /* 0x000c04ff01007387 */ /* 0x0003e80000100800 */
        /* <DEDUP_REMOVED lines=766> */
[----:B------:R1:W-:Y:S04]  /*2ca30*/  STL [R1], RZ ;  /* 0x000000ff01007387 */ /* 0x0003e80000100800 */
        /* <DEDUP_REMOVED lines=90> */
[----:B------:R1:W-:Y:S01]  /*2cfe0*/  STL [R1+0x16c], RZ ;  /* 0x00016cff01007387 */ /* 0x0003e20000100800 */
[----:B------:R-:W-:-:S03]  /*2cff0*/  IMAD.WIDE R2, R159, 0x4, R10 ;  /* 0x000000049f027825 */ /* 0x000fc600078e020a */
[----:B------:R1:W-:Y:S01]  /*2d000*/  STL [R1+0x170], RZ ;  /* 0x000170ff01007387 */ /* 0x0003e20000100800 */
[----:B------:R-:W-:-:S03]  /*2d010*/  IMAD.WIDE R4, R159, 0x4, R136 ;  /* 0x000000049f047825 */ /* 0x000fc600078e0288 */
[----:B------:R1:W-:Y:S01]  /*2d020*/  STL [R1+0x174], RZ ;  /* 0x000174ff01007387 */ /* 0x0003e20000100800 */
[----:B--2---:R-:W-:-:S03]  /*2d030*/  IMAD.WIDE R8, R159, 0x4, R8 ;  /* 0x000000049f087825 */ /* 0x004fc600078e0208 */
[----:B------:R2:W-:Y:S01]  /*2d040*/  STL [R1+0x178], RZ ;  /* 0x000178ff01007387 */ /* 0x0005e20000100800 */
[----:B------:R-:W-:-:S03]  /*2d050*/  IMAD.WIDE R10, R159, 0x4, R120 ;  /* 0x000000049f0a7825 */ /* 0x000fc600078e0278 */
        /* <DEDUP_REMOVED lines=10> */
[----:B------:R-:W-:Y:S04]  /*2d100*/  LDGSTS.E [R154+-0x1fc80], desc[UR60][R2.64], P0 ;  /* 0xe0380000029a7fae */ /* 0x000fe8000812187c */
[----:B------:R2:W-:Y:S04]  /*2d110*/  STL [R1+0x190], RZ ;  /* 0x000190ff01007387 */ /* 0x0005e80000100800 */
[----:B------:R-:W-:Y:S04]  /*2d120*/  LDGSTS.E [R154+-0x1f880], desc[UR60][R4.64], P0 ;  /* 0xe0780000049a7fae */ /* 0x000fe8000812187c */
[----:B------:R2:W-:Y:S01]  /*2d130*/  STL [R1+0x194], RZ ;  /* 0x000194ff01007387 */ /* 0x0005e20000100800 */
[----:B------:R-:W-:-:S03]  /*2d140*/  IMAD.WIDE R178, R159, 0x4, R150 ;  /* 0x000000049fb27825 */ /* 0x000fc600078e0296 */
        /* <DEDUP_REMOVED lines=14> */
[----:B---3--:R-:W-:-:S03]  /*2d230*/  IMAD.WIDE R214, R159, 0x4, R70 ;  /* 0x000000049fd67825 */ /* 0x008fc600078e0246 */
        /* <DEDUP_REMOVED lines=10> */
[----:B------:R2:W-:Y:S04]  /*2d2e0*/  STL [R1+0x1b8], RZ ;  /* 0x0001b8ff01007387 */ /* 0x0005e80000100800 */
        /* <DEDUP_REMOVED lines=18> */
[----:B----4-:R-:W-:Y:S04]  /*2d410*/  LDGSTS.E [R154+-0x1ac80], desc[UR60][R236.64], P0 ;  /* 0xe5380000ec9a7fae */ /* 0x010fe8000812187c */
        /* <DEDUP_REMOVED lines=16> */
[----:B------:R1:W-:Y:S04]  /*2d520*/  LDGSTS.E [R154+-0x18880], desc[UR60][R28.64], P0 ;  /* 0xe77800001c9a7fae */ /* 0x0003e8000812187c */
[----:B------:R3:W-:Y:S04]  /*2d530*/  LDGSTS.E [R154+-0x18480], desc[UR60][R26.64], P0 ;  /* 0xe7b800001a9a7fae */ /* 0x0007e8000812187c */
[----:B------:R4:W-:Y:S01]  /*2d540*/  LDGSTS.E [R154+-0x18080], desc[UR60][R24.64], P0 ;  /* 0xe7f80000189a7fae */ /* 0x0009e2000812187c */
[----:B------:R-:W-:-:S03]  /*2d550*/  PLOP3.LUT P0, PT, PT, PT, UP0, 0x40, 0x0 ;  /* 0x000000000000781c */ /* 0x000fc60003f0e808 */
[----:B------:R-:W0:Y:S01]  /*2d560*/  LDGDEPBAR ;  /* 0x00000000000079af */ /* 0x000e220000000000 */
[----:B-1----:R-:W-:Y:S02]  /*2d570*/  CS2R R28, SRZ ;  /* 0x00000000001c7805 */ /* 0x002fe4000001ff00 */
[----:B------:R-:W-:Y:S02]  /*2d580*/  CS2R R30, SRZ ;  /* 0x00000000001e7805 */ /* 0x000fe4000001ff00 */
[----:B------:R-:W-:Y:S02]  /*2d590*/  CS2R R32, SRZ ;  /* 0x0000000000207805 */ /* 0x000fe4000001ff00 */
[----:B---3--:R-:W-:Y:S02]  /*2d5a0*/  CS2R R26, SRZ ;  /* 0x00000000001a7805 */ /* 0x008fe4000001ff00 */
[----:B------:R-:W-:Y:S02]  /*2d5b0*/  CS2R R34, SRZ ;  /* 0x0000000000227805 */ /* 0x000fe4000001ff00 */
[----:B------:R-:W-:-:S02]  /*2d5c0*/  CS2R R36, SRZ ;  /* 0x0000000000247805 */ /* 0x000fc4000001ff00 */
[----:B------:R-:W-:Y:S02]  /*2d5d0*/  CS2R R38, SRZ ;  /* 0x0000000000267805 */ /* 0x000fe4000001ff00 */
[----:B----4-:R-:W-:Y:S02]  /*2d5e0*/  CS2R R24, SRZ ;  /* 0x0000000000187805 */ /* 0x010fe4000001ff00 */
[----:B------:R-:W-:Y:S02]  /*2d5f0*/  CS2R R40, SRZ ;  /* 0x0000000000287805 */ /* 0x000fe4000001ff00 */
[----:B------:R-:W-:Y:S02]  /*2d600*/  CS2R R42, SRZ ;  /* 0x00000000002a7805 */ /* 0x000fe4000001ff00 */
[----:B------:R-:W-:Y:S02]  /*2d610*/  CS2R R44, SRZ ;  /* 0x00000000002c7805 */ /* 0x000fe4000001ff00 */
[----:B------:R-:W-:-:S02]  /*2d620*/  CS2R R46, SRZ ;  /* 0x00000000002e7805 */ /* 0x000fc4000001ff00 */
[----:B------:R-:W-:Y:S02]  /*2d630*/  CS2R R48, SRZ ;  /* 0x0000000000307805 */ /* 0x000fe4000001ff00 */
[----:B------:R-:W-:Y:S02]  /*2d640*/  CS2R R50, SRZ ;  /* 0x0000000000327805 */ /* 0x000fe4000001ff00 */
        /* <DEDUP_REMOVED lines=49> */
[----:B------:R-:W-:Y:S01]  /*2d960*/  CS2R R150, SRZ ;  /* 0x0000000000967805 */ /* 0x000fe2000001ff00 */
[----:B--2---:R-:W-:Y:S06]  /*2d970*/  @P0 BRA `(.L_x_0) ;  /* 0x000002f400140947 */ /* 0x004fec0003800000 */
[----:B------:R-:W2:Y:S01]  /*2d980*/  LDL.LU.64 R138, [R1+0x14b0] ;  /* 0x0014b000018a7983 */ /* 0x000ea20000300a00 */
[----:B------:R-:W1:Y:S03]  /*2d990*/  LDC R252, c[0x0][0x238] ;  /* 0x00008e00fffc7b82 */ /* 0x000e660000000800 */
[----:B------:R-:W3:Y:S04]  /*2d9a0*/  LDL.LU.64 R130, [R1+0x14c0] ;  /* 0x0014c00001827983 */ /* 0x000ee80000300a00 */
[----:B------:R-:W4:Y:S04]  /*2d9b0*/  LDL.LU.64 R132, [R1+0x14c8] ;  /* 0x0014c80001847983 */ /* 0x000f280000300a00 */
        /* <DEDUP_REMOVED lines=8> */
[----:B--2---:R2:W-:Y:S01]  /*2da40*/  STL [R1+0x14b8], R138 ;  /* 0x0014b88a01007387 */ /* 0x0045e20000100800 */
[----:B------:R-:W-:-:S03]  /*2da50*/  IMAD.MOV.U32 R0, RZ, RZ, R139 ;  /* 0x000000ffff007224 */ /* 0x000fc600078e008b */
[----:B--2---:R-:W2:Y:S04]  /*2da60*/  LDL.LU.64 R138, [R1+0x1428] ;  /* 0x00142800018a7983 */ /* 0x004ea80000300a00 */
[----:B------:R1:W-:Y:S04]  /*2da70*/  STL [R1+0x14b4], R0 ;  /* 0x0014b40001007387 */ /* 0x0003e80000100800 */
[----:B---3--:R3:W-:Y:S01]  /*2da80*/  STL [R1+0x14c0], R130 ;  /* 0x0014c08201007387 */ /* 0x0087e20000100800 */
[----:B-1----:R-:W-:-:S03]  /*2da90*/  IMAD.MOV.U32 R0, RZ, RZ, R131 ;  /* 0x000000ffff007224 */ /* 0x002fc600078e0083 */
[----:B---3--:R-:W3:Y:S04]  /*2daa0*/  LDL.LU.64 R130, [R1+0x1420] ;  /* 0x0014200001827983 */ /* 0x008ee80000300a00 */
[----:B------:R1:W-:Y:S04]  /*2dab0*/  STL [R1+0x14bc], R0 ;  /* 0x0014bc0001007387 */ /* 0x0003e80000100800 */
[----:B----4-:R4:W-:Y:S01]  /*2dac0*/  STL [R1+0x14c8], R132 ;  /* 0x0014c88401007387 */ /* 0x0109e20000100800 */
[----:B-1----:R-:W-:-:S03]  /*2dad0*/  IMAD.MOV.U32 R0, RZ, RZ, R133 ;  /* 0x000000ffff007224 */ /* 0x002fc600078e0085 */
[----:B----4-:R-:W4:Y:S04]  /*2dae0*/  LDL.LU.64 R132, [R1+0x1418] ;  /* 0x0014180001847983 */ /* 0x010f280000300a00 */
[----:B------:R1:W-:Y:S04]  /*2daf0*/  STL [R1+0x14c4], R0 ;  /* 0x0014c40001007387 */ /* 0x0003e80000100800 */
[----:B------:R1:W-:Y:S02]  /*2db00*/  STL [R1+0x14d0], R140 ;  /* 0x0014d08c01007387 */ /* 0x0003e40000100800 */
[----:B-1----:R-:W-:-:S02]  /*2db10*/  MOV R0, R141 ;  /* 0x0000008d00007202 */ /* 0x002fc40000000f00 */
[----:B------:R-:W4:Y:S04]  /*2db20*/  LDL.LU.64 R140, [R1+0x1410] ;  /* 0x00141000018c7983 */ /* 0x000f280000300a00 */
[----:B------:R1:W-:Y:S04]  /*2db30*/  STL [R1+0x14cc], R0 ;  /* 0x0014cc0001007387 */ /* 0x0003e80000100800 */
[----:B------:R1:W-:Y:S02]  /*2db40*/  STL [R1+0x14d8], R142 ;  /* 0x0014d88e01007387 */ /* 0x0003e40000100800 */
[----:B-1----:R-:W-:-:S02]  /*2db50*/  IMAD.MOV.U32 R0, RZ, RZ, R143 ;  /* 0x000000ffff007224 */ /* 0x002fc400078e008f */
        /* <DEDUP_REMOVED lines=26> */
[----:B--2---:R2:W-:Y:S01]  /*2dd00*/  STL [R1+0x1510], R138 ;  /* 0x0015108a01007387 */ /* 0x0045e20000100800 */
[----:B-1----:R-:W-:-:S03]  /*2dd10*/  IMAD.MOV.U32 R0, RZ, RZ, R139 ;  /* 0x000000ffff007224 */ /* 0x002fc600078e008b */
        /* <DEDUP_REMOVED lines=86> */
[----:B--2---:R2:W-:Y:S01]  /*2e280*/  STL [R1+0x15c0], R138 ;  /* 0x0015c08a01007387 */ /* 0x0045e20000100800 */
[----:B-1----:R-:W-:-:S03]  /*2e290*/  MOV R0, R139 ;  /* 0x0000008b00007202 */ /* 0x002fc60000000f00 */
        /* <DEDUP_REMOVED lines=47> */
[----:B-1----:R-:W-:-:S03]  /*2e590*/  MOV R0, R131 ;  /* 0x0000008300007202 */ /* 0x002fc60000000f00 */
[----:B---3--:R-:W3:Y:S04]  /*2e5a0*/  LDL.LU.64 R130, [R1+0x1008] ;  /* 0x0010080001827983 */ /* 0x008ee80000300a00 */
[----:B------:R1:W-:Y:S04]  /*2e5b0*/  STL [R1+0x161c], R0 ;  /* 0x00161c0001007387 */ /* 0x0003e80000100800 */
[----:B----4-:R-:W-:Y:S04]  /*2e5c0*/  STL [R1+0x1628], R132 ;  /* 0x0016288401007387 */ /* 0x010fe80000100800 */
[----:B------:R-:W4:Y:S01]  /*2e5d0*/  LDL.LU.64 R128, [R1+0x1010] ;  /* 0x0010100001807983 */ /* 0x000f220000300a00 */
[----:B-1----:R-:W-:-:S05]  /*2e5e0*/  IMAD.MOV.U32 R0, RZ, RZ, R133 ;  /* 0x000000ffff007224 */ /* 0x002fca00078e0085 */
[----:B------:R1:W-:Y:S04]  /*2e5f0*/  STL [R1+0x1624], R0 ;  /* 0x0016240001007387 */ /* 0x0003e80000100800 */
[----:B------:R1:W-:Y:S02]  /*2e600*/  STL [R1+0x1630], R140 ;  /* 0x0016308c01007387 */ /* 0x0003e40000100800 */
[----:B-1----:R-:W-:Y:S02]  /*2e610*/  IMAD.MOV.U32 R0, RZ, RZ, R141 ;  /* 0x000000ffff007224 */ /* 0x002fe400078e008d */
        /* <DEDUP_REMOVED lines=22> */
[----:B------:R1:W-:Y:S04]  /*2e780*/  STL [R1+0x1660], R134 ;  /* 0x0016608601007387 */ /* 0x0003e80000100800 */
[----:B------:R-:W4:Y:S01]  /*2e790*/  LDL.LU.64 R132, [R1+0xf48] ;  /* 0x000f480001847983 */ /* 0x000f220000300a00 */
[----:B-1----:R-:W-:-:S03]  /*2e7a0*/  IMAD.MOV.U32 R0, RZ, RZ, R135 ;  /* 0x000000ffff007224 */ /* 0x002fc600078e0087 */
[----:B------:R-:W-:Y:S04]  /*2e7b0*/  STL [R1+0x1668], R136 ;  /* 0x0016688801007387 */ /* 0x000fe80000100800 */
[----:B------:R1:W-:Y:S04]  /*2e7c0*/  STL [R1+0x165c], R0 ;  /* 0x00165c0001007387 */ /* 0x0003e80000100800 */
[----:B------:R-:W4:Y:S01]  /*2e7d0*/  LDL.LU.64 R134, [R1+0xf50] ;  /* 0x000f500001867983 */ /* 0x000f220000300a00 */
[----:B-1----:R-:W-:-:S03]  /*2e7e0*/  IMAD.MOV.U32 R0, RZ, RZ, R137 ;  /* 0x000000ffff007224 */ /* 0x002fc600078e0089 */
[----:B--2---:R-:W-:Y:S04]  /*2e7f0*/  STL [R1+0x1670], R138 ;  /* 0x0016708a01007387 */ /* 0x004fe80000100800 */
[----:B------:R1:W-:Y:S04]  /*2e800*/  STL [R1+0x1664], R0 ;  /* 0x0016640001007387 */ /* 0x0003e80000100800 */
[----:B------:R-:W2:Y:S01]  /*2e810*/  LDL.LU.64 R136, [R1+0xf58] ;  /* 0x000f580001887983 */ /* 0x000ea20000300a00 */
[----:B-1----:R-:W-:-:S03]  /*2e820*/  IMAD.MOV.U32 R0, RZ, RZ, R139 ;  /* 0x000000ffff007224 */ /* 0x002fc600078e008b */
[----:B---3--:R-:W-:Y:S04]  /*2e830*/  STL [R1+0x1678], R130 ;  /* 0x0016788201007387 */ /* 0x008fe80000100800 */
[----:B------:R1:W-:Y:S04]  /*2e840*/  STL [R1+0x166c], R0 ;  /* 0x00166c0001007387 */ /* 0x0003e80000100800 */
[----:B------:R-:W3:Y:S01]  /*2e850*/  LDL.LU.64 R138, [R1+0xf60] ;  /* 0x000f6000018a7983 */ /* 0x000ee20000300a00 */
[----:B-1----:R-:W-:-:S03]  /*2e860*/  IMAD.MOV.U32 R0, RZ, RZ, R131 ;  /* 0x000000ffff007224 */ /* 0x002fc600078e0083 */
[----:B----4-:R-:W-:Y:S04]  /*2e870*/  STL [R1+0x1680], R128 ;  /* 0x0016808001007387 */ /* 0x010fe80000100800 */
[----:B------:R1:W-:Y:S04]  /*2e880*/  STL [R1+0x1674], R0 ;  /* 0x0016740001007387 */ /* 0x0003e80000100800 */
[----:B------:R-:W4:Y:S01]  /*2e890*/  LDL.LU.64 R130, [R1+0xf68] ;  /* 0x000f680001827983 */ /* 0x000f220000300a00 */
[----:B-1----:R-:W-:-:S03]  /*2e8a0*/  MOV R0, R129 ;  /* 0x0000008100007202 */ /* 0x002fc60000000f00 */
[----:B------:R-:W-:Y:S04]  /*2e8b0*/  STL [R1+0x1688], R140 ;  /* 0x0016888c01007387 */ /* 0x000fe80000100800 */
        /* <DEDUP_REMOVED lines=22> */
[----:B------:R-:W-:Y:S04]  /*2ea20*/  STL [R1+0x16b8], R132 ;  /* 0x0016b88401007387 */ /* 0x000fe80000100800 */
        /* <DEDUP_REMOVED lines=17> */
[----:B------:R-:W4:Y:S04]  /*2eb40*/  LDL.LU.64 R138, [R1+0xfb8] ;  /* 0x000fb800018a7983 */ /* 0x000f280000300a00 */
[----:B------:R-:W4:Y:S01]  /*2eb50*/  LDL.LU.64 R128, [R1+0xfc0] ;  /* 0x000fc00001807983 */ /* 0x000f220000300a00 */
[----:B-1----:R-:W-:-:S05]  /*2eb60*/  IMAD.MOV.U32 R0, RZ, RZ, R131 ;  /* 0x000000ffff007224 */ /* 0x002fca00078e0083 */
[----:B------:R1:W-:Y:S04]  /*2eb70*/  STL [R1+0x16d4], R0 ;  /* 0x0016d40001007387 */ /* 0x0003e80000100800 */
[----:B------:R1:W-:Y:S02]  /*2eb80*/  STL [R1+0x16e0], R140 ;  /* 0x0016e08c01007387 */ /* 0x0003e40000100800 */
[----:B-1----:R-:W-:Y:S02]  /*2eb90*/  MOV R0, R141 ;  /* 0x0000008d00007202 */ /* 0x002fe40000000f00 */
        /* <DEDUP_REMOVED lines=37> */
[----:B------:R-:W-:Y:S04]  /*2edf0*/  STL [R1+0x1730], R128 ;  /* 0x0017308001007387 */ /* 0x000fe80000100800 */
[----:B------:R1:W-:Y:S04]  /*2ee00*/  STL [R1+0x1724], R0 ;  /* 0x0017240001007387 */ /* 0x0003e80000100800 */
[----:B----4-:R-:W4:Y:S01]  /*2ee10*/  LDL.LU.64 R138, [R1+0xf18] ;  /* 0x000f1800018a7983 */ /* 0x010f220000300a00 */
[----:B-1----:R-:W-:-:S03]  /*2ee20*/  IMAD.MOV.U32 R0, RZ, RZ, R129 ;  /* 0x000000ffff007224 */ /* 0x002fc600078e0081 */
[----:B------:R-:W-:Y:S04]  /*2ee30*/  STL [R1+0x1738], R140 ;  /* 0x0017388c01007387 */ /* 0x000fe80000100800 */
[----:B------:R1:W-:Y:S02]  /*2ee40*/  STL [R1+0x172c], R0 ;  /* 0x00172c0001007387 */ /* 0x0003e40000100800 */
[----:B-1----:R-:W-:Y:S02]  /*2ee50*/  IMAD.MOV.U32 R0, RZ, RZ, R141 ;  /* 0x000000ffff007224 */ /* 0x002fe400078e008d */
        /* <DEDUP_REMOVED lines=9> */
[----:B------:R1:W-:Y:S02]  /*2eef0*/  STL [R1+0x1744], R0 ;  /* 0x0017440001007387 */ /* 0x0003e40000100800 */
[----:B-1----:R-:W-:Y:S02]  /*2ef00*/  IMAD.MOV.U32 R0, RZ, RZ, R145 ;  /* 0x000000ffff007224 */ /* 0x002fe400078e0091 */
[----:B------:R-:W4:Y:S04]  /*2ef10*/  LDL.LU.64 R144, [R1+0xf30] ;  /* 0x000f300001907983 */ /* 0x000f280000300a00 */
[----:B------:R1:W-:Y:S04]  /*2ef20*/  STL [R1+0x174c], R0 ;  /* 0x00174c0001007387 */ /* 0x0003e80000100800 */
[----:B------:R1:W-:Y:S02]  /*2ef30*/  STL [R1+0x1758], R146 ;  /* 0x0017589201007387 */ /* 0x0003e40000100800 */
[----:B-1----:R-:W-:-:S02]  /*2ef40*/  IMAD.MOV.U32 R0, RZ, RZ, R147 ;  /* 0x000000ffff007224 */ /* 0x002fc400078e0093 */
        /* <DEDUP_REMOVED lines=11> */
[----:B-1----:R-:W-:-:S03]  /*2f000*/  MOV R0, R133 ;  /* 0x0000008500007202 */ /* 0x002fc60000000f00 */
[----:B--2---:R-:W-:Y:S04]  /*2f010*/  STL [R1+0x1778], R134 ;  /* 0x0017788601007387 */ /* 0x004fe80000100800 */
[----:B------:R1:W-:Y:S04]  /*2f020*/  STL [R1+0x176c], R0 ;  /* 0x00176c0001007387 */ /* 0x0003e80000100800 */
[----:B------:R-:W2:Y:S01]  /*2f030*/  LDL.LU.64 R122, [R1+0xe50] ;  /* 0x000e5000017a7983 */ /* 0x000ea20000300a00 */
[----:B-1----:R-:W-:-:S03]  /*2f040*/  IMAD.MOV.U32 R0, RZ, RZ, R135 ;  /* 0x000000ffff007224 */ /* 0x002fc600078e0087 */
[----:B---3--:R-:W-:Y:S04]  /*2f050*/  STL [R1+0x1780], R136 ;  /* 0x0017808801007387 */ /* 0x008fe80000100800 */
[----:B------:R1:W-:Y:S04]  /*2f060*/  STL [R1+0x1774], R0 ;  /* 0x0017740001007387 */ /* 0x0003e80000100800 */
[----:B------:R-:W3:Y:S04]  /*2f070*/  LDL.LU.64 R124, [R1+0xe58] ;  /* 0x000e5800017c7983 */ /* 0x000ee80000300a00 */
[----:B------:R-:W3:Y:S01]  /*2f080*/  LDL.LU.64 R126, [R1+0xe60] ;  /* 0x000e6000017e7983 */ /* 0x000ee20000300a00 */
[----:B-1----:R-:W-:-:S05]  /*2f090*/  IMAD.MOV.U32 R0, RZ, RZ, R137 ;  /* 0x000000ffff007224 */ /* 0x002fca00078e0089 */
[----:B------:R1:W-:Y:S04]  /*2f0a0*/  STL [R1+0x177c], R0 ;  /* 0x00177c0001007387 */ /* 0x0003e80000100800 */
[----:B----4-:R-:W-:Y:S04]  /*2f0b0*/  STL [R1+0x1788], R138 ;  /* 0x0017888a01007387 */ /* 0x010fe80000100800 */
[----:B------:R-:W4:Y:S01]  /*2f0c0*/  LDL.LU.64 R128, [R1+0xe68] ;  /* 0x000e680001807983 */ /* 0x000f220000300a00 */
[----:B-1----:R-:W-:-:S03]  /*2f0d0*/  IMAD.MOV.U32 R0, RZ, RZ, R139 ;  /* 0x000000ffff007224 */ /* 0x002fc600078e008b */
[----:B------:R-:W4:Y:S04]  /*2f0e0*/  LDL.LU.64 R130, [R1+0xe70] ;  /* 0x000e700001827983 */ /* 0x000f280000300a00 */
[----:B------:R1:W-:Y:S04]  /*2f0f0*/  STL [R1+0x1784], R0 ;  /* 0x0017840001007387 */ /* 0x0003e80000100800 */
[----:B------:R-:W-:Y:S04]  /*2f100*/  STL [R1+0x1790], R140 ;  /* 0x0017908c01007387 */ /* 0x000fe80000100800 */
        /* <DEDUP_REMOVED lines=11> */
[----:B-1----:R-:W-:-:S03]  /*2f1c0*/  MOV R0, R145 ;  /* 0x0000009100007202 */ /* 0x002fc60000000f00 */
[----:B------:R-:W4:Y:S04]  /*2f1d0*/  LDL.LU.64 R142, [R1+0xea0] ;  /* 0x000ea000018e7983 */ /* 0x000f280000300a00 */
[----:B------:R1:W-:Y:S04]  /*2f1e0*/  STL [R1+0x179c], R0 ;  /* 0x00179c0001007387 */ /* 0x0003e80000100800 */
[----:B------:R1:W-:Y:S02]  /*2f1f0*/  STL [R1+0x17a8], R146 ;  /* 0x0017a89201007387 */ /* 0x0003e40000100800 */
[----:B-1----:R-:W-:-:S02]  /*2f200*/  IMAD.MOV.U32 R0, RZ, RZ, R147 ;  /* 0x000000ffff007224 */ /* 0x002fc400078e0093 */
[----:B------:R-:W4:Y:S04]  /*2f210*/  LDL.LU.64 R144, [R1+0xea8] ;  /* 0x000ea80001907983 */ /* 0x000f280000300a00 */
        /* <DEDUP_REMOVED lines=14> */
[----:B------:R-:W-:Y:S01]  /*2f300*/  STL [R1+0x17d0], R126 ;  /* 0x0017d07e01007387 */ /* 0x000fe20000100800 */
[----:B-1----:R-:W-:-:S05]  /*2f310*/  IMAD.MOV.U32 R0, RZ, RZ, R125 ;  /* 0x000000ffff007224 */ /* 0x002fca00078e007d */
[----:B------:R1:W-:Y:S04]  /*2f320*/  STL [R1+0x17c4], R0 ;  /* 0x0017c40001007387 */ /* 0x0003e80000100800 */
[----:B----4-:R-:W-:Y:S01]  /*2f330*/  STL [R1+0x17d8], R128 ;  /* 0x0017d88001007387 */ /* 0x010fe20000100800 */
[----:B-1----:R-:W-:-:S05]  /*2f340*/  MOV R0, R127 ;  /* 0x0000007f00007202 */ /* 0x002fca0000000f00 */
[----:B------:R1:W-:Y:S04]  /*2f350*/  STL [R1+0x17cc], R0 ;  /* 0x0017cc0001007387 */ /* 0x0003e80000100800 */
[----:B------:R-:W-:Y:S01]  /*2f360*/  STL [R1+0x17e0], R130 ;  /* 0x0017e08201007387 */ /* 0x000fe20000100800 */
[----:B-1----:R-:W-:-:S05]  /*2f370*/  IMAD.MOV.U32 R0, RZ, RZ, R129 ;  /* 0x000000ffff007224 */ /* 0x002fca00078e0081 */
        /* <DEDUP_REMOVED lines=14> */
[----:B-1----:R-:W-:-:S05]  /*2f460*/  MOV R0, R139 ;  /* 0x0000008b00007202 */ /* 0x002fca0000000f00 */
[----:B------:R1:W-:Y:S04]  /*2f470*/  STL [R1+0x17fc], R0 ;  /* 0x0017fc0001007387 */ /* 0x0003e80000100800 */
[----:B------:R-:W-:Y:S01]  /*2f480*/  STL [R1+0x1810], R142 ;  /* 0x0018108e01007387 */ /* 0x000fe20000100800 */
[----:B-1----:R-:W-:-:S05]  /*2f490*/  IMAD.MOV.U32 R0, RZ, RZ, R141 ;  /* 0x000000ffff007224 */ /* 0x002fca00078e008d */
[----:B------:R1:W-:Y:S04]  /*2f4a0*/  STL [R1+0x1804], R0 ;  /* 0x0018040001007387 */ /* 0x0003e80000100800 */
[----:B------:R-:W-:Y:S01]  /*2f4b0*/  STL [R1+0x1818], R144 ;  /* 0x0018189001007387 */ /* 0x000fe20000100800 */
[----:B-1----:R-:W-:-:S05]  /*2f4c0*/  IMAD.MOV.U32 R0, RZ, RZ, R143 ;  /* 0x000000ffff007224 */ /* 0x002fca00078e008f */
[----:B------:R1:W-:Y:S02]  /*2f4d0*/  STL [R1+0x180c], R0 ;  /* 0x00180c0001007387 */ /* 0x0003e40000100800 */
[----:B-1----:R-:W-:Y:S02]  /*2f4e0*/  IMAD.MOV.U32 R0, RZ, RZ, R145 ;  /* 0x000000ffff007224 */ /* 0x002fe400078e0091 */
[----:B------:R-:W3:Y:S04]  /*2f4f0*/  LDL.LU.64 R144, [R1+0xe00] ;  /* 0x000e000001907983 */ /* 0x000ee80000300a00 */
[----:B------:R1:W-:Y:S04]  /*2f500*/  STL [R1+0x1814], R0 ;  /* 0x0018140001007387 */ /* 0x0003e80000100800 */
[----:B------:R4:W-:Y:S01]  /*2f510*/  STL [R1+0x1820], R146 ;  /* 0x0018209201007387 */ /* 0x0009e20000100800 */
[----:B-1----:R-:W-:-:S03]  /*2f520*/  IMAD.MOV.U32 R0, RZ, RZ, R147 ;  /* 0x000000ffff007224 */ /* 0x002fc600078e0093 */
[----:B----4-:R-:W4:Y:S04]  /*2f530*/  LDL.LU.64 R146, [R1+0xe08] ;  /* 0x000e080001927983 */ /* 0x010f280000300a00 */
[----:B------:R1:W-:Y:S04]  /*2f540*/  STL [R1+0x181c], R0 ;  /* 0x00181c0001007387 */ /* 0x0003e80000100800 */
[----:B------:R1:W-:Y:S02]  /*2f550*/  STL [R1+0x1828], R148 ;  /* 0x0018289401007387 */ /* 0x0003e40000100800 */
[----:B-1----:R-:W-:-:S02]  /*2f560*/  IMAD.MOV.U32 R0, RZ, RZ, R149 ;  /* 0x000000ffff007224 */ /* 0x002fc400078e0095 */
[----:B------:R-:W4:Y:S04]  /*2f570*/  LDL.LU.64 R148, [R1+0xe10] ;  /* 0x000e100001947983 */ /* 0x000f280000300a00 */
[----:B------:R1:W-:Y:S04]  /*2f580*/  STL [R1+0x1824], R0 ;  /* 0x0018240001007387 */ /* 0x0003e80000100800 */
[----:B--2---:R2:W-:Y:S01]  /*2f590*/  STL [R1+0x1830], R150 ;  /* 0x0018309601007387 */ /* 0x0045e20000100800 */
[----:B-1----:R-:W-:-:S03]  /*2f5a0*/  MOV R0, R151 ;  /* 0x0000009700007202 */ /* 0x002fc60000000f00 */
[----:B------:R-:W4:Y:S04]  /*2f5b0*/  LDL.LU.64 R136, [R1+0xe18] ;  /* 0x000e180001887983 */ /* 0x000f280000300a00 */
[----:B------:R1:W-:Y:S04]  /*2f5c0*/  STL [R1+0x182c], R0 ;  /* 0x00182c0001007387 */ /* 0x0003e80000100800 */
[----:B------:R-:W-:Y:S04]  /*2f5d0*/  STL [R1+0x1838], R238 ;  /* 0x001838ee01007387 */ /* 0x000fe80000100800 */
[----:B------:R-:W-:Y:S04]  /*2f5e0*/  STL [R1+0x1834], R239 ;  /* 0x001834ef01007387 */ /* 0x000fe80000100800 */
[----:B--2---:R-:W2:Y:S04]  /*2f5f0*/  LDL.LU.64 R150, [R1+0xe20] ;  /* 0x000e200001967983 */ /* 0x004ea80000300a00 */
[----:B------:R-:W-:Y:S04]  /*2f600*/  STL [R1+0x1840], R240 ;  /* 0x001840f001007387 */ /* 0x000fe80000100800 */
[----:B------:R-:W-:Y:S04]  /*2f610*/  STL [R1+0x183c], R241 ;  /* 0x00183cf101007387 */ /* 0x000fe80000100800 */
[----:B------:R-:W2:Y:S04]  /*2f620*/  LDL.LU.64 R130, [R1+0xe28] ;  /* 0x000e280001827983 */ /* 0x000ea80000300a00 */
        /* <DEDUP_REMOVED lines=27> */
[----:B------:R2:W-:Y:S01]  /*2f7e0*/  STL [R1+0x1888], R136 ;  /* 0x0018888801007387 */ /* 0x0005e20000100800 */
[----:B-1----:R-:W-:-:S03]  /*2f7f0*/  IMAD.MOV.U32 R0, RZ, RZ, R137 ;  /* 0x000000ffff007224 */ /* 0x002fc600078e0089 */
[----:B--2---:R-:W2:Y:S04]  /*2f800*/  LDL.LU.64 R136, [R1+0x18e0] ;  /* 0x0018e00001887983 */ /* 0x004ea80000300a00 */
[----:B------:R1:W-:Y:S04]  /*2f810*/  STL [R1+0x1884], R0 ;  /* 0x0018840001007387 */ /* 0x0003e80000100800 */
[----:B------:R1:W-:Y:S02]  /*2f820*/  STL [R1+0x1890], R150 ;  /* 0x0018909601007387 */ /* 0x0003e40000100800 */
[----:B-1----:R-:W-:-:S02]  /*2f830*/  IMAD.MOV.U32 R0, RZ, RZ, R151 ;  /* 0x000000ffff007224 */ /* 0x002fc400078e0097 */
[----:B------:R-:W2:Y:S04]  /*2f840*/  LDL.LU.64 R150, [R1+0x18e8] ;  /* 0x0018e80001967983 */ /* 0x000ea80000300a00 */
[----:B------:R1:W-:Y:S04]  /*2f850*/  STL [R1+0x188c], R0 ;  /* 0x00188c0001007387 */ /* 0x0003e80000100800 */
[----:B------:R1:W-:Y:S02]  /*2f860*/  STL [R1+0x1898], R130 ;  /* 0x0018988201007387 */ /* 0x0003e40000100800 */
[----:B-1----:R-:W-:-:S02]  /*2f870*/  MOV R0, R131 ;  /* 0x0000008300007202 */ /* 0x002fc40000000f00 */
[----:B------:R-:W2:Y:S04]  /*2f880*/  LDL.LU.64 R130, [R1+0x18f0] ;  /* 0x0018f00001827983 */ /* 0x000ea80000300a00 */
[----:B------:R1:W-:Y:S04]  /*2f890*/  STL [R1+0x1894], R0 ;  /* 0x0018940001007387 */ /* 0x0003e80000100800 */
[----:B------:R1:W-:Y:S02]  /*2f8a0*/  STL [R1+0x18a0], R138 ;  /* 0x0018a08a01007387 */ /* 0x0003e40000100800 */
[----:B-1----:R-:W-:-:S02]  /*2f8b0*/  IMAD.MOV.U32 R0, RZ, RZ, R139 ;  /* 0x000000ffff007224 */ /* 0x002fc400078e008b */
        /* <DEDUP_REMOVED lines=18> */
[----:B---3--:R3:W-:Y:S01]  /*2f9e0*/  STL [R1+0x18c8], R144 ;  /* 0x0018c89001007387 */ /* 0x0087e20000100800 */
[----:B-1----:R-:W-:-:S03]  /*2f9f0*/  MOV R0, R145 ;  /* 0x0000009100007202 */ /* 0x002fc60000000f00 */
        /* <DEDUP_REMOVED lines=43> */
[----:B-1----:R-:W-:-:S03]  /*2fcb0*/  IMAD.MOV.U32 R0, RZ, RZ, R145 ;  /* 0x000000ffff007224 */ /* 0x002fc600078e0091 */
[----:B---3--:R-:W3:Y:S04]  /*2fcc0*/  LDL.LU.64 R144, [R1+0x1978] ;  /* 0x0019780001907983 */ /* 0x008ee80000300a00 */
[----:B------:R1:W-:Y:S04]  /*2fcd0*/  STL [R1+0x191c], R0 ;  /* 0x00191c0001007387 */ /* 0x0003e80000100800 */
[----:B----4-:R4:W-:Y:S01]  /*2fce0*/  STL [R1+0x1928], R146 ;  /* 0x0019289201007387 */ /* 0x0109e20000100800 */
[----:B-1----:R-:W-:-:S03]  /*2fcf0*/  MOV R0, R147 ;  /* 0x0000009300007202 */ /* 0x002fc60000000f00 */
        /* <DEDUP_REMOVED lines=1218> */
[----:B------:R-:W-:Y:S04]  /*34920*/  STL [R1+0x22b0], R134 ;  /* 0x0022b08601007387 */ /* 0x000fe80000100800 */
[----:B------:R-:W2:Y:S01]  /*34930*/  LDL.LU.64 R128, [R1+0x2308] ;  /* 0x0023080001807983 */ /* 0x000ea20000300a00 */
[----:B-1----:R-:W-:-:S05]  /*34940*/  IMAD.MOV.U32 R0, RZ, RZ, R135 ;  /* 0x000000ffff007224 */ /* 0x002fca00078e0087 */
[----:B------:R1:W-:Y:S04]  /*34950*/  STL [R1+0x22ac], R0 ;  /* 0x0022ac0001007387 */ /* 0x0003e80000100800 */
[----:B------:R1:W-:Y:S02]  /*34960*/  STL [R1+0x22b8], R142 ;  /* 0x0022b88e01007387 */ /* 0x0003e40000100800 */
[----:B-1----:R-:W-:Y:S02]  /*34970*/  MOV R0, R143 ;  /* 0x0000008f00007202 */ /* 0x002fe40000000f00 */
        /* <DEDUP_REMOVED lines=14> */
[----:B--2---:R-:W-:Y:S01]  /*34a60*/  STL [R1+0x22d8], R136 ;  /* 0x0022d88801007387 */ /* 0x004fe20000100800 */
[----:B-1----:R-:W-:-:S03]  /*34a70*/  IMAD.MOV.U32 R0, RZ, RZ, R137 ;  /* 0x000000ffff007224 */ /* 0x002fc600078e0089 */
[----:B------:R-:W2:Y:S04]  /*34a80*/  LDL.LU.64 R134, [R1+0x2330] ;  /* 0x0023300001867983 */ /* 0x000ea80000300a00 */
[----:B------:R1:W-:Y:S02]  /*34a90*/  STL [R1+0x22d4], R0 ;  /* 0x0022d40001007387 */ /* 0x0003e40000100800 */
[----:B-1----:R-:W-:Y:S02]  /*34aa0*/  IMAD.MOV.U32 R0, RZ, RZ, R151 ;  /* 0x000000ffff007224 */ /* 0x002fe400078e0097 */
[----:B------:R1:W-:Y:S04]  /*34ab0*/  STL [R1+0x22e0], R150 ;  /* 0x0022e09601007387 */ /* 0x0003e80000100800 */
[----:B-1----:R-:W2:Y:S04]  /*34ac0*/  LDL.LU.64 R150, [R1+0x2338] ;  /* 0x0023380001967983 */ /* 0x002ea80000300a00 */
[----:B------:R1:W-:Y:S04]  /*34ad0*/  STL [R1+0x22dc], R0 ;  /* 0x0022dc0001007387 */ /* 0x0003e80000100800 */
[----:B------:R1:W-:Y:S04]  /*34ae0*/  STL [R1+0x22e8], R130 ;  /* 0x0022e88201007387 */ /* 0x0003e80000100800 */
[----:B------:R-:W2:Y:S01]  /*34af0*/  LDL.LU.64 R136, [R1+0x2340] ;  /* 0x0023400001887983 */ /* 0x000ea20000300a00 */
[----:B-1----:R-:W-:-:S03]  /*34b00*/  MOV R0, R131 ;  /* 0x0000008300007202 */ /* 0x002fc60000000f00 */
[----:B------:R-:W-:Y:S04]  /*34b10*/  STL [R1+0x22f0], R138 ;  /* 0x0022f08a01007387 */ /* 0x000fe80000100800 */
[----:B------:R1:W-:Y:S04]  /*34b20*/  STL [R1+0x22e4], R0 ;  /* 0x0022e40001007387 */ /* 0x0003e80000100800 */
[----:B------:R-:W2:Y:S01]  /*34b30*/  LDL.LU.64 R130, [R1+0x2348] ;  /* 0x0023480001827983 */ /* 0x000ea20000300a00 */
[----:B-1----:R-:W-:-:S03]  /*34b40*/  IMAD.MOV.U32 R0, RZ, RZ, R139 ;  /* 0x000000ffff007224 */ /* 0x002fc600078e008b */
        /* <DEDUP_REMOVED lines=13> */
[----:B------:R1:W-:Y:S02]  /*34c20*/  STL [R1+0x2304], R0 ;  /* 0x0023040001007387 */ /* 0x0003e40000100800 */
[----:B-1----:R-:W-:Y:S02]  /*34c30*/  IMAD.MOV.U32 R0, RZ, RZ, R143 ;  /* 0x000000ffff007224 */ /* 0x002fe400078e008f */
        /* <DEDUP_REMOVED lines=17> */
[----:B------:R1:W-:Y:S02]  /*34d50*/  STL [R1+0x232c], R0 ;  /* 0x00232c0001007387 */ /* 0x0003e40000100800 */
[----:B-1----:R-:W-:Y:S02]  /*34d60*/  IMAD.MOV.U32 R0, RZ, RZ, R151 ;  /* 0x000000ffff007224 */ /* 0x002fe400078e0097 */
[----:B------:R1:W-:Y:S04]  /*34d70*/  STL [R1+0x2338], R150 ;  /* 0x0023389601007387 */ /* 0x0003e80000100800 */
[----:B------:R-:W-:Y:S04]  /*34d80*/  STL [R1+0x2340], R136 ;  /* 0x0023408801007387 */ /* 0x000fe80000100800 */
[----:B------:R1:W-:Y:S04]  /*34d90*/  STL [R1+0x2334], R0 ;  /* 0x0023340001007387 */ /* 0x0003e80000100800 */
[----:B-1----:R-:W2:Y:S01]  /*34da0*/  LDL.LU.64 R150, [R1+0x2390] ;  /* 0x0023900001967983 */ /* 0x002ea20000300a00 */
[----:B------:R-:W-:-:S03]  /*34db0*/  IMAD.MOV.U32 R0, RZ, RZ, R137 ;  /* 0x000000ffff007224 */ /* 0x000fc600078e0089 */
[----:B------:R-:W-:Y:S04]  /*34dc0*/  STL [R1+0x2348], R130 ;  /* 0x0023488201007387 */ /* 0x000fe80000100800 */
        /* <DEDUP_REMOVED lines=13> */
[----:B------:R-:W2:Y:S04]  /*34ea0*/  LDL.LU.64 R140, [R1+0x23b0] ;  /* 0x0023b000018c7983 */ /* 0x000ea80000300a00 */
[----:B------:R-:W2:Y:S01]  /*34eb0*/  LDL.LU.64 R128, [R1+0x23b8] ;  /* 0x0023b80001807983 */ /* 0x000ea20000300a00 */
[----:B-1----:R-:W-:-:S05]  /*34ec0*/  IMAD.MOV.U32 R0, RZ, RZ, R133 ;  /* 0x000000ffff007224 */ /* 0x002fca00078e0085 */
[----:B------:R1:W-:Y:S04]  /*34ed0*/  STL [R1+0x235c], R0 ;  /* 0x00235c0001007387 */ /* 0x0003e80000100800 */
[----:B------:R1:W-:Y:S02]  /*34ee0*/  STL [R1+0x2368], R142 ;  /* 0x0023688e01007387 */ /* 0x0003e40000100800 */
[----:B-1----:R-:W-:Y:S02]  /*34ef0*/  IMAD.MOV.U32 R0, RZ, RZ, R143 ;  /* 0x000000ffff007224 */ /* 0x002fe400078e008f */
[----:B------:R-:W2:Y:S04]  /*34f00*/  LDL.LU.64 R142, [R1+0x23c0] ;  /* 0x0023c000018e7983 */ /* 0x000ea80000300a00 */
[----:B------:R3:W-:Y:S02]  /*34f10*/  STL [R1+0x2364], R0 ;  /* 0x0023640001007387 */ /* 0x0007e40000100800 */
[----:B---3--:R-:W-:-:S02]  /*34f20*/  IMAD.MOV.U32 R0, RZ, RZ, R145 ;  /* 0x000000ffff007224 */ /* 0x008fc400078e0091 */
[----:B------:R1:W-:Y:S04]  /*34f30*/  STL [R1+0x2370], R144 ;  /* 0x0023709001007387 */ /* 0x0003e80000100800 */
[----:B-1----:R-:W3:Y:S04]  /*34f40*/  LDL.LU.64 R144, [R1+0x23c8] ;  /* 0x0023c80001907983 */ /* 0x002ee80000300a00 */
[----:B------:R1:W-:Y:S04]  /*34f50*/  STL [R1+0x236c], R0 ;  /* 0x00236c0001007387 */ /* 0x0003e80000100800 */
[----:B----4-:R4:W-:Y:S04]  /*34f60*/  STL [R1+0x2378], R146 ;  /* 0x0023789201007387 */ /* 0x0109e80000100800 */
[----:B------:R-:W3:Y:S01]  /*34f70*/  LDL.LU.64 R130, [R1+0x23d0] ;  /* 0x0023d00001827983 */ /* 0x000ee20000300a00 */
[----:B-1----:R-:W-:-:S03]  /*34f80*/  MOV R0, R147 ;  /* 0x0000009300007202 */ /* 0x002fc60000000f00 */
[----:B------:R-:W-:Y:S04]  /*34f90*/  STL [R1+0x2380], R148 ;  /* 0x0023809401007387 */ /* 0x000fe80000100800 */
[----:B------:R1:W-:Y:S04]  /*34fa0*/  STL [R1+0x2374], R0 ;  /* 0x0023740001007387 */ /* 0x0003e80000100800 */
[----:B----4-:R-:W4:Y:S01]  /*34fb0*/  LDL.LU.64 R146, [R1+0x23d8] ;  /* 0x0023d80001927983 */ /* 0x010f220000300a00 */
[----:B-1----:R-:W-:-:S03]  /*34fc0*/  IMAD.MOV.U32 R0, RZ, RZ, R149 ;  /* 0x000000ffff007224 */ /* 0x002fc600078e0095 */
[----:B--2---:R-:W-:Y:S04]  /*34fd0*/  STL [R1+0x2388], R134 ;  /* 0x0023888601007387 */ /* 0x004fe80000100800 */
        /* <DEDUP_REMOVED lines=15> */
[----:B-1----:R-:W-:-:S03]  /*350d0*/  IMAD.MOV.U32 R0, RZ, RZ, R127 ;  /* 0x000000ffff007224 */ /* 0x002fc600078e007f */
[----:B------:R-:W-:Y:S04]  /*350e0*/  STL [R1+0x23a8], R138 ;  /* 0x0023a88a01007387 */ /* 0x000fe80000100800 */
[----:B------:R1:W-:Y:S02]  /*350f0*/  STL [R1+0x239c], R0 ;  /* 0x00239c0001007387 */ /* 0x0003e40000100800 */
[----:B-1----:R-:W-:Y:S02]  /*35100*/  MOV R0, R139 ;  /* 0x0000008b00007202 */ /* 0x002fe40000000f00 */
[----:B------:R-:W2:Y:S04]  /*35110*/  LDL.LU.64 R138, [R1+0x2408] ;  /* 0x00240800018a7983 */ /* 0x000ea80000300a00 */
[----:B------:R1:W-:Y:S04]  /*35120*/  STL [R1+0x23a4], R0 ;  /* 0x0023a40001007387 */ /* 0x0003e80000100800 */
[----:B------:R1:W-:Y:S02]  /*35130*/  STL [R1+0x23b0], R140 ;  /* 0x0023b08c01007387 */ /* 0x0003e40000100800 */
[----:B-1----:R-:W-:-:S02]  /*35140*/  IMAD.MOV.U32 R0, RZ, RZ, R141 ;  /* 0x000000ffff007224 */ /* 0x002fc400078e008d */
        /* <DEDUP_REMOVED lines=8> */
[----:B------:R3:W-:Y:S02]  /*351d0*/  STL [R1+0x23bc], R0 ;  /* 0x0023bc0001007387 */ /* 0x0007e40000100800 */
[----:B---3--:R-:W-:-:S02]  /*351e0*/  IMAD.MOV.U32 R0, RZ, RZ, R145 ;  /* 0x000000ffff007224 */ /* 0x008fc400078e0091 */
[----:B------:R1:W-:Y:S04]  /*351f0*/  STL [R1+0x23c8], R144 ;  /* 0x0023c89001007387 */ /* 0x0003e80000100800 */
[----:B------:R-:W-:Y:S04]  /*35200*/  STL [R1+0x23d0], R130 ;  /* 0x0023d08201007387 */ /* 0x000fe80000100800 */
[----:B------:R3:W-:Y:S04]  /*35210*/  STL [R1+0x23c4], R0 ;  /* 0x0023c40001007387 */ /* 0x0007e80000100800 */
[----:B-1----:R-:W2:Y:S01]  /*35220*/  LDL.LU.64 R144, [R1+0x2420] ;  /* 0x0024200001907983 */ /* 0x002ea20000300a00 */
[----:B---3--:R-:W-:-:S03]  /*35230*/  IMAD.MOV.U32 R0, RZ, RZ, R131 ;  /* 0x000000ffff007224 */ /* 0x008fc600078e0083 */
[----:B----4-:R-:W-:Y:S04]  /*35240*/  STL [R1+0x23d8], R146 ;  /* 0x0023d89201007387 */ /* 0x010fe80000100800 */
[----:B------:R1:W-:Y:S02]  /*35250*/  STL [R1+0x23cc], R0 ;  /* 0x0023cc0001007387 */ /* 0x0003e40000100800 */
[----:B-1----:R-:W-:Y:S02]  /*35260*/  MOV R0, R147 ;  /* 0x0000009300007202 */ /* 0x002fe40000000f00 */
[----:B------:R-:W3:Y:S04]  /*35270*/  LDL.LU.64 R146, [R1+0x2428] ;  /* 0x0024280001927983 */ /* 0x000ee80000300a00 */
[----:B------:R2:W-:Y:S02]  /*35280*/  STL [R1+0x23d4], R0 ;  /* 0x0023d40001007387 */ /* 0x0005e40000100800 */
[----:B--2---:R-:W-:-:S02]  /*35290*/  IMAD.MOV.U32 R0, RZ, RZ, R149 ;  /* 0x000000ffff007224 */ /* 0x004fc400078e0095 */
[----:B------:R1:W-:Y:S04]  /*352a0*/  STL [R1+0x23e0], R148 ;  /* 0x0023e09401007387 */ /* 0x0003e80000100800 */
[----:B------:R-:W-:Y:S04]  /*352b0*/  STL [R1+0x23e8], R132 ;  /* 0x0023e88401007387 */ /* 0x000fe80000100800 */
[----:B------:R2:W-:Y:S04]  /*352c0*/  STL [R1+0x23dc], R0 ;  /* 0x0023dc0001007387 */ /* 0x0005e80000100800 */
[----:B-1----:R-:W4:Y:S01]  /*352d0*/  LDL.LU.64 R148, [R1+0x2430] ;  /* 0x0024300001947983 */ /* 0x002f220000300a00 */
[----:B--2---:R-:W-:-:S03]  /*352e0*/  IMAD.MOV.U32 R0, RZ, RZ, R133 ;  /* 0x000000ffff007224 */ /* 0x004fc600078e0085 */
[----:B------:R-:W-:Y:S04]  /*352f0*/  STL [R1+0x23f0], R150 ;  /* 0x0023f09601007387 */ /* 0x000fe80000100800 */
[----:B------:R1:W-:Y:S02]  /*35300*/  STL [R1+0x23e4], R0 ;  /* 0x0023e40001007387 */ /* 0x0003e40000100800 */
[----:B-1----:R-:W-:Y:S02]  /*35310*/  IMAD.MOV.U32 R0, RZ, RZ, R151 ;  /* 0x000000ffff007224 */ /* 0x002fe400078e0097 */
[----:B------:R-:W2:Y:S04]  /*35320*/  LDL.LU.64 R150, [R1+0x2438] ;  /* 0x0024380001967983 */ /* 0x000ea80000300a00 */
[----:B------:R1:W-:Y:S04]  /*35330*/  STL [R1+0x23ec], R0 ;  /* 0x0023ec0001007387 */ /* 0x0003e80000100800 */
[----:B------:R-:W-:Y:S01]  /*35340*/  STL [R1+0x23f8], R134 ;  /* 0x0023f88601007387 */ /* 0x000fe20000100800 */
[----:B-1----:R-:W-:-:S03]  /*35350*/  IMAD.MOV.U32 R0, RZ, RZ, R135 ;  /* 0x000000ffff007224 */ /* 0x002fc600078e0087 */
[----:B------:R-:W-:Y:S04]  /*35360*/  STL [R1+0x2400], R136 ;  /* 0x0024008801007387 */ /* 0x000fe80000100800 */
[----:B------:R1:W-:Y:S04]  /*35370*/  STL [R1+0x23f4], R0 ;  /* 0x0023f40001007387 */ /* 0x0003e80000100800 */
[----:B------:R-:W2:Y:S04]  /*35380*/  LDL.LU.64 R120, [R1+0x2440] ;  /* 0x0024400001787983 */ /* 0x000ea80000300a00 */
[----:B------:R-:W2:Y:S01]  /*35390*/  LDL.LU.64 R122, [R1+0x2448] ;  /* 0x00244800017a7983 */ /* 0x000ea20000300a00 */
[----:B-1----:R-:W-:-:S05]  /*353a0*/  IMAD.MOV.U32 R0, RZ, RZ, R137 ;  /* 0x000000ffff007224 */ /* 0x002fca00078e0089 */
[----:B------:R1:W-:Y:S04]  /*353b0*/  STL [R1+0x23fc], R0 ;  /* 0x0023fc0001007387 */ /* 0x0003e80000100800 */
[----:B------:R-:W-:Y:S04]  /*353c0*/  STL [R1+0x2408], R138 ;  /* 0x0024088a01007387 */ /* 0x000fe80000100800 */
[----:B------:R-:W2:Y:S01]  /*353d0*/  LDL.LU.64 R124, [R1+0x2450] ;  /* 0x00245000017c7983 */ /* 0x000ea20000300a00 */
[----:B-1----:R-:W-:-:S03]  /*353e0*/  MOV R0, R139 ;  /* 0x0000008b00007202 */ /* 0x002fc60000000f00 */
[----:B------:R-:W2:Y:S04]  /*353f0*/  LDL.LU.64 R126, [R1+0x2458] ;  /* 0x00245800017e7983 */ /* 0x000ea80000300a00 */
[----:B------:R1:W-:Y:S04]  /*35400*/  STL [R1+0x2404], R0 ;  /* 0x0024040001007387 */ /* 0x0003e80000100800 */
[----:B------:R-:W-:Y:S04]  /*35410*/  STL [R1+0x2410], R140 ;  /* 0x0024108c01007387 */ /* 0x000fe80000100800 */
[----:B------:R-:W2:Y:S01]  /*35420*/  LDL.LU.64 R128, [R1+0x2460] ;  /* 0x0024600001807983 */ /* 0x000ea20000300a00 */
[----:B-1----:R-:W-:-:S03]  /*35430*/  IMAD.MOV.U32 R0, RZ, RZ, R141 ;  /* 0x000000ffff007224 */ /* 0x002fc600078e008d */
        /* <DEDUP_REMOVED lines=12> */
[----:B---3--:R-:W-:Y:S04]  /*35500*/  STL [R1+0x2428], R146 ;  /* 0x0024289201007387 */ /* 0x008fe80000100800 */
[----:B------:R-:W3:Y:S01]  /*35510*/  LDL.LU.64 R140, [R1+0x2490] ;  /* 0x00249000018c7983 */ /* 0x000ee20000300a00 */
[----:B-1----:R-:W-:-:S03]  /*35520*/  IMAD.MOV.U32 R0, RZ, RZ, R147 ;  /* 0x000000ffff007224 */ /* 0x002fc600078e0093 */
[----:B------:R-:W3:Y:S04]  /*35530*/  LDL.LU.64 R142, [R1+0x2498] ;  /* 0x00249800018e7983 */ /* 0x000ee80000300a00 */
[----:B------:R1:W-:Y:S04]  /*35540*/  STL [R1+0x2424], R0 ;  /* 0x0024240001007387 */ /* 0x0003e80000100800 */
[----:B----4-:R4:W-:Y:S04]  /*35550*/  STL [R1+0x2430], R148 ;  /* 0x0024309401007387 */ /* 0x0109e80000100800 */
[----:B------:R-:W3:Y:S01]  /*35560*/  LDL.LU.64 R144, [R1+0x24a0] ;  /* 0x0024a00001907983 */ /* 0x000ee20000300a00 */
[----:B-1----:R-:W-:-:S03]  /*35570*/  IMAD.MOV.U32 R0, RZ, RZ, R149 ;  /* 0x000000ffff007224 */ /* 0x002fc600078e0095 */
[----:B------:R-:W3:Y:S04]  /*35580*/  LDL.LU.64 R146, [R1+0x24a8] ;  /* 0x0024a80001927983 */ /* 0x000ee80000300a00 */
[----:B------:R1:W-:Y:S04]  /*35590*/  STL [R1+0x242c], R0 ;  /* 0x00242c0001007387 */ /* 0x0003e80000100800 */
[----:B--2---:R2:W-:Y:S04]  /*355a0*/  STL [R1+0x2438], R150 ;  /* 0x0024389601007387 */ /* 0x0045e80000100800 */
[----:B----4-:R-:W4:Y:S01]  /*355b0*/  LDL.LU.64 R148, [R1+0x24b0] ;  /* 0x0024b00001947983 */ /* 0x010f220000300a00 */
[----:B-1----:R-:W-:-:S03]  /*355c0*/  MOV R0, R151 ;  /* 0x0000009700007202 */ /* 0x002fc60000000f00 */
[----:B--2---:R-:W2:Y:S04]  /*355d0*/  LDL.LU.64 R150, [R1+0x24b8] ;  /* 0x0024b80001967983 */ /* 0x004ea80000300a00 */
[----:B------:R1:W-:Y:S02]  /*355e0*/  STL [R1+0x2434], R0 ;  /* 0x0024340001007387 */ /* 0x0003e40000100800 */
[----:B-1----:R-:W-:Y:S02]  /*355f0*/  IMAD.MOV.U32 R0, RZ, RZ, R121 ;  /* 0x000000ffff007224 */ /* 0x002fe400078e0079 */
[----:B------:R-:W-:Y:S04]  /*35600*/  STL [R1+0x2440], R120 ;  /* 0x0024407801007387 */ /* 0x000fe80000100800 */
[----:B------:R-:W-:Y:S04]  /*35610*/  STL [R1+0x2448], R122 ;  /* 0x0024487a01007387 */ /* 0x000fe80000100800 */
[----:B------:R1:W-:Y:S02]  /*35620*/  STL [R1+0x243c], R0 ;  /* 0x00243c0001007387 */ /* 0x0003e40000100800 */
[----:B-1----:R-:W-:-:S02]  /*35630*/  IMAD.MOV.U32 R0, RZ, RZ, R123 ;  /* 0x000000ffff007224 */ /* 0x002fc400078e007b */
[----:B------:R-:W-:Y:S04]  /*35640*/  STL [R1+0x2450], R124 ;  /* 0x0024507c01007387 */ /* 0x000fe80000100800 */
        /* <DEDUP_REMOVED lines=15> */
[----:B------:R1:W-:Y:S02]  /*35740*/  STL [R1+0x246c], R0 ;  /* 0x00246c0001007387 */ /* 0x0003e40000100800 */
[----:B-1----:R-:W-:Y:S02]  /*35750*/  IMAD.MOV.U32 R0, RZ, RZ, R135 ;  /* 0x000000ffff007224 */ /* 0x002fe400078e0087 */
[----:B------:R-:W-:Y:S04]  /*35760*/  STL [R1+0x2480], R136 ;  /* 0x0024808801007387 */ /* 0x000fe80000100800 */
[----:B------:R1:W-:Y:S04]  /*35770*/  STL [R1+0x2474], R0 ;  /* 0x0024740001007387 */ /* 0x0003e80000100800 */
[----:B------:R-:W-:Y:S01]  /*35780*/  STL [R1+0x2488], R138 ;  /* 0x0024888a01007387 */ /* 0x000fe20000100800 */
[----:B-1----:R-:W-:-:S05]  /*35790*/  IMAD.MOV.U32 R0, RZ, RZ, R137 ;  /* 0x000000ffff007224 */ /* 0x002fca00078e0089 */
[----:B------:R1:W-:Y:S02]  /*357a0*/  STL [R1+0x247c], R0 ;  /* 0x00247c0001007387 */ /* 0x0003e40000100800 */
[----:B-1----:R-:W-:Y:S02]  /*357b0*/  IMAD.MOV.U32 R0, RZ, RZ, R139 ;  /* 0x000000ffff007224 */ /* 0x002fe400078e008b */
[----:B---3--:R-:W-:Y:S04]  /*357c0*/  STL [R1+0x2490], R140 ;  /* 0x0024908c01007387 */ /* 0x008fe80000100800 */
[----:B------:R1:W-:Y:S04]  /*357d0*/  STL [R1+0x2484], R0 ;  /* 0x0024840001007387 */ /* 0x0003e80000100800 */
[----:B------:R-:W-:Y:S01]  /*357e0*/  STL [R1+0x2498], R142 ;  /* 0x0024988e01007387 */ /* 0x000fe20000100800 */
[----:B-1----:R-:W-:-:S05]  /*357f0*/  IMAD.MOV.U32 R0, RZ, RZ, R141 ;  /* 0x000000ffff007224 */ /* 0x002fca00078e008d */
[----:B------:R1:W-:Y:S02]  /*35800*/  STL [R1+0x248c], R0 ;  /* 0x00248c0001007387 */ /* 0x0003e40000100800 */
[----:B-1----:R-:W-:Y:S02]  /*35810*/  MOV R0, R143 ;  /* 0x0000008f00007202 */ /* 0x002fe40000000f00 */
[----:B------:R-:W-:Y:S04]  /*35820*/  STL [R1+0x24a0], R144 ;  /* 0x0024a09001007387 */ /* 0x000fe80000100800 */
[----:B------:R1:W-:Y:S04]  /*35830*/  STL [R1+0x2494], R0 ;  /* 0x0024940001007387 */ /* 0x0003e80000100800 */
[----:B------:R-:W-:Y:S01]  /*35840*/  STL [R1+0x24a8], R146 ;  /* 0x0024a89201007387 */ /* 0x000fe20000100800 */
[----:B-1----:R-:W-:-:S05]  /*35850*/  IMAD.MOV.U32 R0, RZ, RZ, R145 ;  /* 0x000000ffff007224 */ /* 0x002fca00078e0091 */
[----:B------:R1:W-:Y:S02]  /*35860*/  STL [R1+0x249c], R0 ;  /* 0x00249c0001007387 */ /* 0x0003e40000100800 */
[----:B-1----:R-:W-:Y:S02]  /*35870*/  IMAD.MOV.U32 R0, RZ, RZ, R147 ;  /* 0x000000ffff007224 */ /* 0x002fe400078e0093 */
[----:B----4-:R-:W-:Y:S04]  /*35880*/  STL [R1+0x24b0], R148 ;  /* 0x0024b09401007387 */ /* 0x010fe80000100800 */
[----:B------:R1:W-:Y:S04]  /*35890*/  STL [R1+0x24a4], R0 ;  /* 0x0024a40001007387 */ /* 0x0003e80000100800 */
[----:B--2---:R-:W-:Y:S01]  /*358a0*/  STL [R1+0x24b8], R150 ;  /* 0x0024b89601007387 */ /* 0x004fe20000100800 */
[----:B-1----:R-:W-:-:S05]  /*358b0*/  IMAD.MOV.U32 R0, RZ, RZ, R149 ;  /* 0x000000ffff007224 */ /* 0x002fca00078e0095 */
[----:B------:R1:W-:Y:S04]  /*358c0*/  STL [R1+0x24ac], R0 ;  /* 0x0024ac0001007387 */ /* 0x0003e80000100800 */
[----:B------:R-:W2:Y:S01]  /*358d0*/  LDL.LU.64 R24, [R1+0x2660] ;  /* 0x0026600001187983 */ /* 0x000ea20000300a00 */
[----:B-1----:R-:W-:-:S05]  /*358e0*/  IMAD.MOV.U32 R0, RZ, RZ, R151 ;  /* 0x000000ffff007224 */ /* 0x002fca00078e0097 */
[----:B------:R-:W-:Y:S04]  /*358f0*/  STL [R1+0x24b4], R0 ;  /* 0x0024b40001007387 */ /* 0x000fe80000100800 */
[----:B------:R-:W3:Y:S04]  /*35900*/  LDL.LU.64 R26, [R1+0x25a0] ;  /* 0x0025a000011a7983 */ /* 0x000ee80000300a00 */
[----:B--2---:R1:W-:Y:S04]  /*35910*/  STL.64 [R1+0x1440], R24 ;  /* 0x0014401801007387 */ /* 0x0043e80000100a00 */
[----:B-1----:R-:W2:Y:S04]  /*35920*/  LDL.LU.64 R24, [R1+0x24f0] ;  /* 0x0024f00001187983 */ /* 0x002ea80000300a00 */
[----:B---3--:R-:W-:Y:S04]  /*35930*/  STL.64 [R1+0x1438], R26 ;  /* 0x0014381a01007387 */ /* 0x008fe80000100a00 */
[----:B------:R-:W-:Y:S04]  /*35940*/  STL.64 [R1+0x1428], R208 ;  /* 0x001428d001007387 */ /* 0x000fe80000100a00 */
[----:B--2---:R-:W-:Y:S04]  /*35950*/  STL.64 [R1+0x1430], R24 ;  /* 0x0014301801007387 */ /* 0x004fe80000100a00 */
[----:B------:R-:W-:Y:S04]  /*35960*/  STL.64 [R1+0x1420], R174 ;  /* 0x001420ae01007387 */ /* 0x000fe80000100a00 */
[----:B------:R1:W-:Y:S04]  /*35970*/  STL.64 [R1+0x1418], R14 ;  /* 0x0014180e01007387 */ /* 0x0003e80000100a00 */
[----:B------:R2:W-:Y:S04]  /*35980*/  STL.64 [R1+0x1410], R2 ;  /* 0x0014100201007387 */ /* 0x0005e80000100a00 */
[----:B-1----:R-:W3:Y:S04]  /*35990*/  LDL.LU.64 R14, [R1+0x2788] ;  /* 0x00278800010e7983 */ /* 0x002ee80000300a00 */
[----:B--2---:R-:W2:Y:S04]  /*359a0*/  LDL.LU.64 R2, [R1+0x2690] ;  /* 0x0026900001027983 */ /* 0x004ea80000300a00 */
[----:B---3--:R1:W-:Y:S04]  /*359b0*/  STL.64 [R1+0x1408], R14 ;  /* 0x0014080e01007387 */ /* 0x0083e80000100a00 */
[----:B-1----:R-:W3:Y:S04]  /*359c0*/  LDL.LU.64 R14, [R1+0x25d0] ;  /* 0x0025d000010e7983 */ /* 0x002ee80000300a00 */
[----:B--2---:R1:W-:Y:S04]  /*359d0*/  STL.64 [R1+0x1400], R2 ;  /* 0x0014000201007387 */ /* 0x0043e80000100a00 */
[----:B-1----:R-:W2:Y:S04]  /*359e0*/  LDL.LU.64 R2, [R1+0x2510] ;  /* 0x0025100001027983 */ /* 0x002ea80000300a00 */
[----:B---3--:R-:W-:Y:S04]  /*359f0*/  STL.64 [R1+0x13f8], R14 ;  /* 0x0013f80e01007387 */ /* 0x008fe80000100a00 */
[----:B------:R-:W-:Y:S04]  /*35a00*/  STL.64 [R1+0x13e8], R222 ;  /* 0x0013e8de01007387 */ /* 0x000fe80000100a00 */
[----:B--2---:R-:W-:Y:S04]  /*35a10*/  STL.64 [R1+0x13f0], R2 ;  /* 0x0013f00201007387 */ /* 0x004fe80000100a00 */
[----:B------:R-:W-:Y:S04]  /*35a20*/  STL.64 [R1+0x13e0], R180 ;  /* 0x0013e0b401007387 */ /* 0x000fe80000100a00 */
[----:B------:R-:W-:Y:S04]  /*35a30*/  STL.64 [R1+0x13d8], R22 ;  /* 0x0013d81601007387 */ /* 0x000fe80000100a00 */
[----:B------:R1:W-:Y:S04]  /*35a40*/  STL.64 [R1+0x13d0], R4 ;  /* 0x0013d00401007387 */ /* 0x0003e80000100a00 */
[----:B-1----:R-:W2:Y:S04]  /*35a50*/  LDL.LU.64 R4, [R1+0x27b8] ;  /* 0x0027b80001047983 */ /* 0x002ea80000300a00 */
[----:B------:R-:W3:Y:S04]  /*35a60*/  LDL.LU.64 R2, [R1+0x26b8] ;  /* 0x0026b80001027983 */ /* 0x000ee80000300a00 */
[----:B--2---:R1:W-:Y:S04]  /*35a70*/  STL.64 [R1+0x13c8], R4 ;  /* 0x0013c80401007387 */ /* 0x0043e80000100a00 */
[----:B-1----:R-:W2:Y:S04]  /*35a80*/  LDL.LU.64 R4, [R1+0x25f8] ;  /* 0x0025f80001047983 */ /* 0x002ea80000300a00 */
[----:B---3--:R1:W-:Y:S04]  /*35a90*/  STL.64 [R1+0x13c0], R2 ;  /* 0x0013c00201007387 */ /* 0x0083e80000100a00 */
[----:B-1----:R-:W3:Y:S04]  /*35aa0*/  LDL.LU.64 R2, [R1+0x2538] ;  /* 0x0025380001027983 */ /* 0x002ee80000300a00 */
[----:B--2---:R-:W-:Y:S04]  /*35ab0*/  STL.64 [R1+0x13b8], R4 ;  /* 0x0013b80401007387 */ /* 0x004fe80000100a00 */
[----:B------:R-:W-:Y:S04]  /*35ac0*/  STL.64 [R1+0x13a8], R226 ;  /* 0x0013a8e201007387 */ /* 0x000fe80000100a00 */
[----:B---3--:R1:W-:Y:S04]  /*35ad0*/  STL.64 [R1+0x13b0], R2 ;  /* 0x0013b00201007387 */ /* 0x0083e80000100a00 */
[----:B------:R-:W-:Y:S04]  /*35ae0*/  STL.64 [R1+0x13a0], R190 ;  /* 0x0013a0be01007387 */ /* 0x000fe80000100a00 */
[----:B------:R-:W-:Y:S04]  /*35af0*/  STL.64 [R1+0x1398], R160 ;  /* 0x001398a001007387 */ /* 0x000fe80000100a00 */
[----:B------:R-:W-:Y:S04]  /*35b00*/  STL.64 [R1+0x1390], R8 ;  /* 0x0013900801007387 */ /* 0x000fe80000100a00 */
[----:B-1----:R-:W2:Y:S04]  /*35b10*/  LDL.LU.64 R2, [R1+0x2800] ;  /* 0x0028000001027983 */ /* 0x002ea80000300a00 */
[----:B------:R-:W3:Y:S04]  /*35b20*/  LDL.LU.64 R4, [R1+0x2700] ;  /* 0x0027000001047983 */ /* 0x000ee80000300a00 */
[----:B--2---:R1:W-:Y:S04]  /*35b30*/  STL.64 [R1+0x1388], R2 ;  /* 0x0013880201007387 */ /* 0x0043e80000100a00 */
[----:B-1----:R-:W2:Y:S04]  /*35b40*/  LDL.LU.64 R2, [R1+0x2620] ;  /* 0x0026200001027983 */ /* 0x002ea80000300a00 */
[----:B---3--:R1:W-:Y:S04]  /*35b50*/  STL.64 [R1+0x1380], R4 ;  /* 0x0013800401007387 */ /* 0x0083e80000100a00 */
[----:B-1----:R-:W3:Y:S04]  /*35b60*/  LDL.LU.64 R4, [R1+0x2560] ;  /* 0x0025600001047983 */ /* 0x002ee80000300a00 */
[----:B--2---:R1:W-:Y:S04]  /*35b70*/  STL.64 [R1+0x1378], R2 ;  /* 0x0013780201007387 */ /* 0x0043e80000100a00 */
[----:B-1----:R-:W2:Y:S04]  /*35b80*/  LDL.LU.64 R2, [R1+0x24c0] ;  /* 0x0024c00001027983 */ /* 0x002ea80000300a00 */
[----:B---3--:R-:W-:Y:S04]  /*35b90*/  STL.64 [R1+0x1370], R4 ;  /* 0x0013700401007387 */ /* 0x008fe80000100a00 */
[----:B------:R-:W-:Y:S04]  /*35ba0*/  STL.64 [R1+0x1360], R194 ;  /* 0x001360c201007387 */ /* 0x000fe80000100a00 */
[----:B--2---:R1:W-:Y:S04]  /*35bb0*/  STL.64 [R1+0x1368], R2 ;  /* 0x0013680201007387 */ /* 0x0043e80000100a00 */
        /* <DEDUP_REMOVED lines=49> */
[----:B---3--:R1:W-:Y:S04]  /*35ed0*/  STL.64 [R1+0x1270], R4 ;  /* 0x0012700401007387 */ /* 0x0083e80000100a00 */
[----:B------:R-:W-:Y:S04]  /*35ee0*/  STL.64 [R1+0x1260], R228 ;  /* 0x001260e401007387 */ /* 0x000fe80000100a00 */
[----:B--2---:R2:W-:Y:S04]  /*35ef0*/  STL.64 [R1+0x1268], R2 ;  /* 0x0012680201007387 */ /* 0x0045e80000100a00 */
[----:B------:R-:W-:Y:S04]  /*35f00*/  STL.64 [R1+0x1258], R192 ;  /* 0x001258c001007387 */ /* 0x000fe80000100a00 */
[----:B------:R-:W-:Y:S04]  /*35f10*/  STL.64 [R1+0x1250], R162 ;  /* 0x001250a201007387 */ /* 0x000fe80000100a00 */
[----:B-1----:R-:W3:Y:S04]  /*35f20*/  LDL.LU.64 R4, [R1+0x2910] ;  /* 0x0029100001047983 */ /* 0x002ee80000300a00 */
[----:B--2---:R-:W2:Y:S04]  /*35f30*/  LDL.LU.64 R2, [R1+0x2830] ;  /* 0x0028300001027983 */ /* 0x004ea80000300a00 */
[----:B---3--:R1:W-:Y:S04]  /*35f40*/  STL.64 [R1+0x1248], R4 ;  /* 0x0012480401007387 */ /* 0x0083e80000100a00 */
[----:B-1----:R-:W3:Y:S04]  /*35f50*/  LDL.LU.64 R4, [R1+0x2710] ;  /* 0x0027100001047983 */ /* 0x002ee80000300a00 */
        /* <DEDUP_REMOVED lines=182> */
[----:B------:R-:W3:Y:S04]  /*36ac0*/  LDL.LU.64 R8, [R1+0x25e8] ;  /* 0x0025e80001087983 */ /* 0x000ee80000300a00 */
[----:B--2---:R2:W-:Y:S04]  /*36ad0*/  STL.64 [R1+0xf20], R2 ;  /* 0x000f200201007387 */ /* 0x0045e80000100a00 */
[----:B-1----:R-:W4:Y:S01]  /*36ae0*/  LDL.LU.64 R4, [R1+0x2b08] ;  /* 0x002b080001047983 */ /* 0x002f220000300a00 */
[----:B--2---:R-:W-:Y:S01]  /*36af0*/  IMAD.MOV.U32 R2, RZ, RZ, R236 ;  /* 0x000000ffff027224 */ /* 0x004fe200078e00ec */
[----:B------:R-:W-:-:S02]  /*36b00*/  MOV R3, R237 ;  /* 0x000000ed00037202 */ /* 0x000fc40000000f00 */
[----:B---3--:R-:W-:Y:S04]  /*36b10*/  STL.64 [R1+0xf18], R8 ;  /* 0x000f180801007387 */ /* 0x008fe80000100a00 */
[----:B------:R1:W-:Y:S04]  /*36b20*/  STL.64 [R1+0xf10], R2 ;  /* 0x000f100201007387 */ /* 0x0003e80000100a00 */
[----:B-1----:R-:W2:Y:S04]  /*36b30*/  LDL.LU.64 R2, [R1+0x2a58] ;  /* 0x002a580001027983 */ /* 0x002ea80000300a00 */
[----:B----4-:R1:W-:Y:S04]  /*36b40*/  STL.64 [R1+0xf08], R4 ;  /* 0x000f080401007387 */ /* 0x0103e80000100a00 */
        /* <DEDUP_REMOVED lines=10> */
[----:B-1----:R-:W4:Y:S04]  /*36bf0*/  LDL.LU.64 R4, [R1+0x2b10] ;  /* 0x002b100001047983 */ /* 0x002f280000300a00 */
[----:B---3--:R-:W-:Y:S01]  /*36c00*/  STL.64 [R1+0xed8], R8 ;  /* 0x000ed80801007387 */ /* 0x008fe20000100a00 */
[----:B--2---:R-:W-:-:S02]  /*36c10*/  IMAD.MOV.U32 R2, RZ, RZ, R220 ;  /* 0x000000ffff027224 */ /* 0x004fc400078e00dc */
[----:B------:R-:W-:-:S05]  /*36c20*/  IMAD.MOV.U32 R3, RZ, RZ, R221 ;  /* 0x000000ffff037224 */ /* 0x000fca00078e00dd */
        /* <DEDUP_REMOVED lines=14> */
[----:B--2---:R-:W-:-:S02]  /*36d10*/  IMAD.MOV.U32 R2, RZ, RZ, R204 ;  /* 0x000000ffff027224 */ /* 0x004fc400078e00cc */
[----:B------:R-:W-:Y:S01]  /*36d20*/  IMAD.MOV.U32 R3, RZ, RZ, R205 ;  /* 0x000000ffff037224 */ /* 0x000fe200078e00cd */
        /* <DEDUP_REMOVED lines=35> */
[----:B-1----:R-:W2:Y:S01]  /*36f60*/  LDL.LU.64 R2, [R1+0x2b40] ;  /* 0x002b400001027983 */ /* 0x002ea20000300a00 */
[----:B------:R-:W-:-:S02]  /*36f70*/  IMAD.MOV.U32 R174, RZ, RZ, R172 ;  /* 0x000000ffffae7224 */ /* 0x000fc400078e00ac */
[----:B------:R-:W-:Y:S01]  /*36f80*/  IMAD.MOV.U32 R175, RZ, RZ, R173 ;  /* 0x000000ffffaf7224 */ /* 0x000fe200078e00ad */
[----:B------:R-:W-:Y:S01]  /*36f90*/  UMOV UR7, 0x1 ;  /* 0x0000000100077882 */ /* 0x000fe20000000000 */
[----:B------:R-:W-:Y:S01]  /*36fa0*/  UMOV UR5, 0xffffffff ;  /* 0xffffffff00057882 */ /* 0x000fe20000000000 */
[----:B---3--:R-:W-:Y:S04]  /*36fb0*/  STL.64 [R1+0xe08], R4 ;  /* 0x000e080401007387 */ /* 0x008fe80000100a00 */
[----:B------:R1:W5:Y:S04]  /*36fc0*/  LDL.LU.64 R250, [R1+0x2b38] ;  /* 0x002b380001fa7983 */ /* 0x0003680000300a00 */
[----:B--2---:R2:W-:Y:S04]  /*36fd0*/  STL.64 [R1+0xe00], R2 ;  /* 0x000e000201007387 */ /* 0x0045e80000100a00 */
[----:B------:R1:W5:Y:S04]  /*36fe0*/  LDL.LU.64 R248, [R1+0x2b30] ;  /* 0x002b300001f87983 */ /* 0x0003680000300a00 */
        /* <DEDUP_REMOVED lines=42> */
[----:B------:R1:W5:Y:S01]  /*37290*/  LDL.LU.64 R160, [R1+0x26f8] ;  /* 0x0026f80001a07983 */ /* 0x0003620000300a00 */
[----:B--2---:R-:W-:-:S03]  /*372a0*/  IMAD.U32 R3, RZ, RZ, UR7 ;  /* 0x00000007ff037e24 */ /* 0x004fc6000f8e00ff */
        /* <DEDUP_REMOVED lines=8> */
[----:B------:R2:W-:Y:S02]  /*37330*/  STL [R1+0x24c0], R3 ;  /* 0x0024c00301007387 */ /* 0x0005e40000100800 */
[----:B--2---:R-:W-:-:S05]  /*37340*/  MOV R3, UR5 ;  /* 0x0000000500037c02 */ /* 0x004fca0008000f00 */
[----:B------:R2:W-:Y:S04]  /*37350*/  STL [R1+0x24bc], R3 ;  /* 0x0024bc0301007387 */ /* 0x0005e80000100800 */
[----:B------:R-:W-:Y:S04]  /*37360*/  STL [R1+0xc00], RZ ;  /* 0x000c00ff01007387 */ /* 0x000fe80000100800 */
        /* <DEDUP_REMOVED lines=767> */
[----:B------:R-:W-:Y:S04]  /*3a360*/  STL [R1], RZ ;  /* 0x000000ff01007387 */ /* 0x000fe80000100800 */
        /* <DEDUP_REMOVED lines=79> */
[----:B------:R-:W-:Y:S01]  /*3a860*/  STL [R1+0x140], RZ ;  /* 0x000140ff01007387 */ /* 0x000fe20000100800 */
[----:B------:R-:W-:-:S03]  /*3a870*/  USHF.R.S32.HI UR4, URZ, 0x1f, UR6 ;  /* 0x0000001f3f047899 */ /* 0x000fc60008011406 */
[----:B------:R-:W-:Y:S04]  /*3a880*/  STL [R1+0x144], RZ ;  /* 0x000144ff01007387 */ /* 0x000fe80000100800 */
[----:B------:R-:W-:Y:S04]  /*3a890*/  STL [R1+0x148], RZ ;  /* 0x000148ff01007387 */ /* 0x000fe80000100800 */
[----:B------:R-:W-:Y:S04]  /*3a8a0*/  STL [R1+0x14c], RZ ;  /* 0x00014cff01007387 */ /* 0x000fe80000100800 */
[----:B------:R-:W-:Y:S01]  /*3a8b0*/  STL [R1+0x150], RZ ;  /* 0x000150ff01007387 */ /* 0x000fe20000100800 */
[----:B------:R-:W-:-:S03]  /*3a8c0*/  ULEA.HI UR4, UR4, UR6, URZ, 0x7 ;  /* 0x0000000604047291 */ /* 0x000fc6000f8f383f */
        /* <DEDUP_REMOVED lines=8> */
[----:B------:R-:W-:Y:S04]  /*3a950*/  STL [R1+0x170], RZ ;  /* 0x000170ff01007387 */ /* 0x000fe80000100800 */
[----:B------:R-:W-:Y:S04]  /*3a960*/  STL [R1+0x174], RZ ;  /* 0x000174ff01007387 */ /* 0x000fe80000100800 */
[----:B------:R-:W-:Y:S01]  /*3a970*/  STL [R1+0x178], RZ ;  /* 0x000178ff01007387 */ /* 0x000fe20000100800 */
[----:B--2---:R-:W-:-:S03]  /*3a980*/  IMAD.U32 R3, RZ, RZ, UR4 ;  /* 0x00000004ff037e24 */ /* 0x004fc6000f8e00ff */
        /* <DEDUP_REMOVED lines=8> */
[----:B------:R2:W-:Y:S04]  /*3aa10*/  STL [R1+0x24c4], R3 ;  /* 0x0024c40301007387 */ /* 0x0005e80000100800 */
        /* <DEDUP_REMOVED lines=25> */
[----:B------:R-:W-:Y:S01]  /*3abb0*/  IMAD.SHL.U32 R252, R252, 0x80, RZ ;  /* 0x00000080fcfc7824 */ /* 0x000fe200078e00ff */
[----:B------:R-:W-:Y:S01]  /*3abc0*/  SHF.R.S32.HI R2, RZ, 0x1f, R159 ;  /* 0x0000001fff027819 */ /* 0x000fe2000001149f */
[----:B------:R-:W-:-:S03]  /*3abd0*/  UMOV UR4, URZ ;  /* 0x0000003f00047c82 */ /* 0x000fc60008000000 */
[----:B------:R-:W-:Y:S01]  /*3abe0*/  SHF.R.S32.HI R0, RZ, 0x1f, R252 ;  /* 0x0000001fff007819 */ /* 0x000fe200000114fc */
[C---:B------:R-:W-:Y:S01]  /*3abf0*/  IMAD.SHL.U32 R4, R252.reuse, 0x4, RZ ;  /* 0x00000004fc047824 */ /* 0x040fe200078e00ff */
[C---:B------:R-:W-:Y:S01]  /*3ac00*/  SHF.L.U64.HI R2, R159.reuse, 0x2, R2 ;  /* 0x000000029f027819 */ /* 0x040fe20000010202 */
[----:B------:R-:W-:Y:S01]  /*3ac10*/  IMAD.SHL.U32 R5, R159, 0x4, RZ ;  /* 0x000000049f057824 */ /* 0x000fe200078e00ff */
[----:B------:R-:W-:Y:S02]  /*3ac20*/  SHF.L.U64.HI R0, R252, 0x2, R0 ;  /* 0x00000002fc007819 */ /* 0x000fe40000010200 */
        /* <DEDUP_REMOVED lines=63> */
[----:B------:R-:W-:Y:S01]  /*3b020*/  CS2R R150, SRZ ;  /* 0x0000000000967805 */ /* 0x000fe2000001ff00 */
[----:B-12---:R-:W-:-:S07]  /*3b030*/  IMAD.U32 R3, RZ, RZ, UR4 ;  /* 0x00000004ff037e24 */ /* 0x006fce000f8e00ff */
.L_x_1:
[----:B------:R-:W2:Y:S01]  /*3b040*/  LDL.LU R7, [R1+0x24bc] ;  /* 0x0024bc0001077983 */ /* 0x000ea20000300800 */
[----:B------:R-:W-:-:S04]  /*3b050*/  DEPBAR.LE SB0, 0x2 ;  /* 0x000080800000791a */ /* 0x000fc80000000000 */
[----:B------:R-:W3:Y:S04]  /*3b060*/  LDL R5, [R1+0x24cc] ;  /* 0x0024cc0001057983 */ /* 0x000ee80000100800 */
[----:B-----5:R-:W-:Y:S04]  /*3b070*/  STL.64 [R1+0x2e78], R150 ;  /* 0x002e789601007387 */ /* 0x020fe80000100a00 */
[----:B------:R-:W-:Y:S04]  /*3b080*/  STL.64 [R1+0x2e70], R148 ;  /* 0x002e709401007387 */ /* 0x000fe80000100a00 */
        /* <DEDUP_REMOVED lines=61> */
[----:B------:R1:W-:Y:S04]  /*3b460*/  STL.64 [R1+0x2c80], R24 ;  /* 0x002c801801007387 */ /* 0x0003e80000100a00 */
        /* <DEDUP_REMOVED lines=63> */
[----:B------:R-:W4:Y:S01]  /*3b860*/  LDL.LU.64 R150, [R1+0xdf8] ;  /* 0x000df80001967983 */ /* 0x000f220000300a00 */
[----:B--2---:R-:W-:Y:S01]  /*3b870*/  R2UR UR4, R7 ;  /* 0x00000000070472ca */ /* 0x004fe200000e0000 */
[----:B------:R-:W-:Y:S01]  /*3b880*/  UMOV UR7, 0x40000040 ;  /* 0x4000004000077882 */ /* 0x000fe20000000000 */
[----:B---3--:R-:W-:Y:S01]  /*3b890*/  R2UR UR44, R5 ;  /* 0x00000000052c72ca */ /* 0x008fe200000e0000 */
[----:B------:R-:W-:Y:S06]  /*3b8a0*/  BAR.SYNC.DEFER_BLOCKING 0x0 ;  /* 0x0000000000007b1d */ /* 0x000fec0000010000 */
[----:B-----5:R-:W-:Y:S04]  /*3b8b0*/  STL.64 [R1+0x2c78], R10 ;  /* 0x002c780a01007387 */ /* 0x020fe80000100a00 */
[----:B------:R-:W-:Y:S01]  /*3b8c0*/  UIADD3 UR4, UR4, 0x1, URZ ;  /* 0x0000000104047890 */ /* 0x000fe2000fffe03f */
[----:B------:R-:W-:Y:S03]  /*3b8d0*/  STL [R1+0x2c74], R9 ;  /* 0x002c740901007387 */ /* 0x000fe60000100800 */
[----:B------:R-:W-:Y:S01]  /*3b8e0*/  UISETP.GT.AND UP0, UPT, UR4, 0x2, UPT ;  /* 0x000000020400788c */ /* 0x000fe2000bf04270 */
[----:B------:R-:W-:Y:S03]  /*3b8f0*/  STL [R1+0x2c60], R158 ;  /* 0x002c609e01007387 */ /* 0x000fe60000100800 */
[----:B------:R-:W-:Y:S01]  /*3b900*/  USEL UR6, UR4, URZ, !UP0 ;  /* 0x0000003f04067287 */ /* 0x000fe2000c000000 */
[----:B------:R-:W-:Y:S03]  /*3b910*/  STL [R1+0x2c5c], R157 ;  /* 0x002c5c9d01007387 */ /* 0x000fe60000100800 */
[----:B------:R-:W-:-:S02]  /*3b920*/  ULEA UR5, UR6, UR44, 0x11 ;  /* 0x0000002c06057291 */ /* 0x000fc4000f8e883f */
[----:B------:R-:W-:Y:S02]  /*3b930*/  ULEA UR4, UR6, UR44, 0x12 ;  /* 0x0000002c06047291 */ /* 0x000fe4000f8e903f */
[----:B------:R-:W-:Y:S01]  /*3b940*/  IMAD.U32 R5, RZ, RZ, UR6 ;  /* 0x00000006ff057e24 */ /* 0x000fe2000f8e00ff */
[----:B------:R-:W-:Y:S01]  /*3b950*/  UIADD3 UR5, UR5, 0xc0000, URZ ;  /* 0x000c000005057890 */ /* 0x000fe2000fffe03f */
[----:B------:R-:W-:Y:S01]  /*3b960*/  STL [R1+0x2c58], R155 ;  /* 0x002c589b01007387 */ /* 0x000fe20000100800 */
[----:B------:R-:W-:Y:S02]  /*3b970*/  USHF.R.U32.HI UR4, URZ, 0x4, UR4 ;  /* 0x000000043f047899 */ /* 0x000fe40008011604 */
[----:B------:R-:W-:Y:S01]  /*3b980*/  USHF.R.U32.HI UR5, URZ, 0x4, UR5 ;  /* 0x000000043f057899 */ /* 0x000fe20008011605 */
[----:B------:R-:W-:Y:S01]  /*3b990*/  STL.64 [R1+0x2b98], R152 ;  /* 0x002b989801007387 */ /* 0x000fe20000100a00 */
[----:B------:R-:W-:Y:S02]  /*3b9a0*/  USGXT.U32 UR4, UR4, 0xe ;  /* 0x0000000e0404789a */ /* 0x000fe40008000000 */
[----:B------:R-:W-:Y:S01]  /*3b9b0*/  USGXT.U32 UR6, UR5, 0xe ;  /* 0x0000000e0506789a */ /* 0x000fe20008000000 */
[----:B------:R-:W-:Y:S01]  /*3b9c0*/  STL [R1+0x24bc], R5 ;  /* 0x0024bc0501007387 */ /* 0x000fe20000100800 */
[----:B------:R-:W-:Y:S01]  /*3b9d0*/  UIADD3 UR8, UP0, UR4, 0x2, URZ ;  /* 0x0000000204087890 */ /* 0x000fe2000ff1e03f */
[----:B------:R-:W-:Y:S01]  /*3b9e0*/  UMOV UR5, 0x40000040 ;  /* 0x4000004000057882 */ /* 0x000fe20000000000 */
[----:B------:R-:W-:Y:S01]  /*3b9f0*/  UIADD3 UR10, UP1, UR6, 0x2, URZ ;  /* 0x00000002060a7890 */ /* 0x000fe2000ff3e03f */
[----:B----4-:R-:W-:-:S06]  /*3ba00*/  WARPGROUP.ARRIVE ;  /* 0x00000000000079c5 */ /* 0x010fcc0000000000 */
[----:B------:R-:W-:Y:S01]  /*3ba10*/  HGMMA.64x256x8.F32.TF32 R24, gdesc[UR4], R24, gsb0 ;  /* 0x07e00000041879f0 */ /* 0x000fe20008002818 */
[----:B------:R-:W-:Y:S01]  /*3ba20*/  UMOV UR4, URZ ;  /* 0x0000003f00047c82 */ /* 0x000fe20008000000 */
[----:B------:R-:W-:Y:S01]  /*3ba30*/  UMOV UR5, URZ ;  /* 0x0000003f00057c82 */ /* 0x000fe20008000000 */
[----:B------:R-:W-:Y:S02]  /*3ba40*/  UIADD3.X UR9, UR4, 0x40000040, URZ, UP0, !UPT ;  /* 0x4000004004097890 */ /* 0x000fe400087fe43f */
[----:B------:R-:W-:Y:S02]  /*3ba50*/  UIADD3.X UR11, UR5, 0x40000040, URZ, UP1, !UPT ;  /* 0x40000040050b7890 */ /* 0x000fe40008ffe43f */
[----:B------:R-:W-:Y:S02]  /*3ba60*/  UIADD3.64 UR12, UR8, 0x2, URZ ;  /* 0x00000002080c7897 */ /* 0x000fe4000fffe03f */
[----:B------:R-:W-:Y:S02]  /*3ba70*/  UIADD3.64 UR14, UR10, 0x2, URZ ;  /* 0x000000020a0e7897 */ /* 0x000fe4000fffe03f */
[----:B------:R-:W-:-:S02]  /*3ba80*/  UIADD3.64 UR16, UR8, 0x1002, URZ ;  /* 0x0000100208107897 */ /* 0x000fc4000fffe03f */
[----:B------:R-:W-:Y:S02]  /*3ba90*/  UIADD3.64 UR18, UR10, 0x802, URZ ;  /* 0x000008020a127897 */ /* 0x000fe4000fffe03f */
[----:B------:R-:W-:Y:S02]  /*3baa0*/  UIADD3.64 UR20, UR8, 0x1004, URZ ;  /* 0x0000100408147897 */ /* 0x000fe4000fffe03f */
[----:B------:R-:W-:Y:S02]  /*3bab0*/  UIADD3.64 UR22, UR10, 0x804, URZ ;  /* 0x000008040a167897 */ /* 0x000fe4000fffe03f */
        /* <DEDUP_REMOVED lines=14> */
[----:B------:R-:W-:Y:S01]  /*3bba0*/  UIADD3.64 UR54, UR10, 0x1804, URZ ;  /* 0x000018040a367897 */ /* 0x000fe2000fffe03f */
[----:B------:R-:W-:-:S02]  /*3bbb0*/  WARPGROUP.DEPBAR.LE gsb0, 0x0 ;  /* 0x00008000000079c5 */ /* 0x000fc40000010000 */
[----:B------:R-:W-:-:S06]  /*3bbc0*/  WARPGROUP.ARRIVE ;  /* 0x00000000000079c5 */ /* 0x000fcc0000000000 */
[----:B------:R-:W-:Y:S03]  /*3bbd0*/  HGMMA.64x256x8.F32.TF32 R24, gdesc[UR8], R24, gsb0 ;  /* 0x07e00000081879f0 */ /* 0x000fe60008002818 */
[----:B------:R-:W-:Y:S02]  /*3bbe0*/  WARPGROUP.DEPBAR.LE gsb0, 0x0 ;  /* 0x00008000000079c5 */ /* 0x000fe40000010000 */
[----:B------:R-:W-:-:S15]  /*3bbf0*/  WARPGROUP.ARRIVE ;  /* 0x00000000000079c5 */ /* 0x000fde0000000000 */
[----:B------:R-:W-:-:S08]  /*3bc00*/  NOP ;  /* 0x0000000000007918 */ /* 0x000fd00000000000 */
[----:B------:R-:W-:Y:S01]  /*3bc10*/  HGMMA.64x256x8.F32.TF32 R24, gdesc[UR12], R24, gsb0 ;  /* 0x07e000000c1879f0 */ /* 0x000fe20008002818 */
[----:B------:R-:W-:Y:S02]  /*3bc20*/  UIADD3.64 UR12, UR8, 0x4, URZ ;  /* 0x00000004080c7897 */ /* 0x000fe4000fffe03f */
[----:B------:R-:W-:Y:S01]  /*3bc30*/  UIADD3.64 UR14, UR10, 0x4, URZ ;  /* 0x000000040a0e7897 */ /* 0x000fe2000fffe03f */
[----:B------:R-:W-:Y:S02]  /*3bc40*/  WARPGROUP.DEPBAR.LE gsb0, 0x0 ;  /* 0x00008000000079c5 */ /* 0x000fe40000010000 */
[----:B------:R-:W-:-:S15]  /*3bc50*/  WARPGROUP.ARRIVE ;  /* 0x00000000000079c5 */ /* 0x000fde0000000000 */
[----:B------:R-:W-:-:S07]  /*3bc60*/  NOP ;  /* 0x0000000000007918 */ /* 0x000fce0000000000 */
        /* <DEDUP_REMOVED lines=12> */
[----:B------:R-:W-:Y:S03]  /*3bd30*/  HGMMA.64x256x8.F32.TF32 R24, gdesc[UR12], R24, gsb0 ;  /* 0x07e000000c1879f0 */ /* 0x000fe60008002818 */
[----:B------:R-:W-:Y:S02]  /*3bd40*/  WARPGROUP.DEPBAR.LE gsb0, 0x0 ;  /* 0x00008000000079c5 */ /* 0x000fe40000010000 */
[----:B------:R-:W-:-:S15]  /*3bd50*/  WARPGROUP.ARRIVE ;  /* 0x00000000000079c5 */ /* 0x000fde0000000000 */
[----:B------:R-:W-:-:S08]  /*3bd60*/  NOP ;  /* 0x0000000000007918 */ /* 0x000fd00000000000 */
        /* <DEDUP_REMOVED lines=24> */
[----:B------:R-:W-:Y:S01]  /*3bef0*/  HGMMA.64x256x8.F32.TF32 R24, gdesc[UR40], R24, gsb0 ;  /* 0x07e00000281879f0 */ /* 0x000fe20008002818 */
[----:B------:R-:W-:Y:S01]  /*3bf00*/  UMOV UR41, UR44 ;  /* 0x0000002c00297c82 */ /* 0x000fe20008000000 */
[----:B------:R-:W-:Y:S01]  /*3bf10*/  UIADD3.64 UR44, UR8, 0x3000, URZ ;  /* 0x00003000082c7897 */ /* 0x000fe2000fffe03f */
        /* <DEDUP_REMOVED lines=13> */
[----:B------:R1:W-:Y:S04]  /*3bff0*/  STL.64 [R1+0xc00], R24 ;  /* 0x000c001801007387 */ /* 0x0003e80000100a00 */
        /* <DEDUP_REMOVED lines=63> */
[----:B-1----:R-:W4:Y:S04]  /*3c3f0*/  LDL.LU.64 R24, [R1+0x800] ;  /* 0x0008000001187983 */ /* 0x002f280000300a00 */
[----:B--2---:R-:W2:Y:S04]  /*3c400*/  LDL.LU.64 R26, [R1+0x808] ;  /* 0x00080800011a7983 */ /* 0x004ea80000300a00 */
[----:B---3--:R-:W3:Y:S04]  /*3c410*/  LDL.LU.64 R28, [R1+0x810] ;  /* 0x00081000011c7983 */ /* 0x008ee80000300a00 */
[----:B----4-:R-:W4:Y:S04]  /*3c420*/  LDL.LU.64 R30, [R1+0x818] ;  /* 0x00081800011e7983 */ /* 0x010f280000300a00 */
[----:B------:R-:W2:Y:S04]  /*3c430*/  LDL.LU.64 R32, [R1+0x820] ;  /* 0x0008200001207983 */ /* 0x000ea80000300a00 */
[----:B------:R-:W3:Y:S04]  /*3c440*/  LDL.LU.64 R34, [R1+0x828] ;  /* 0x0008280001227983 */ /* 0x000ee80000300a00 */
[----:B------:R-:W4:Y:S04]  /*3c450*/  LDL.LU.64 R36, [R1+0x830] ;  /* 0x0008300001247983 */ /* 0x000f280000300a00 */
        /* <DEDUP_REMOVED lines=57> */
[----:B----4-:R-:W-:Y:S04]  /*3c7f0*/  STL.64 [R1+0x3478], R150 ;  /* 0x0034789601007387 */ /* 0x010fe80000100a00 */
[----:B---3--:R-:W-:Y:S04]  /*3c800*/  STL.64 [R1+0x3470], R148 ;  /* 0x0034709401007387 */ /* 0x008fe80000100a00 */
[----:B--2---:R-:W-:Y:S04]  /*3c810*/  STL.64 [R1+0x3468], R146 ;  /* 0x0034689201007387 */ /* 0x004fe80000100a00 */
        /* <DEDUP_REMOVED lines=57> */
[----:B-1----:R-:W2:Y:S04]  /*3cbb0*/  LDL.LU.64 R32, [R1+0xa00] ;  /* 0x000a000001207983 */ /* 0x002ea80000300a00 */
        /* <DEDUP_REMOVED lines=62> */
[----:B------:R-:W2:Y:S01]  /*3cfa0*/  LDL.LU.64 R158, [R1+0xbf8] ;  /* 0x000bf800019e7983 */ /* 0x000ea20000300a00 */
[----:B------:R-:W-:-:S02]  /*3cfb0*/  UIADD3.64 UR4, UR8, 0x1fe, URZ ;  /* 0x000001fe08047897 */ /* 0x000fc4000fffe03f */
[----:B------:R-:W-:Y:S01]  /*3cfc0*/  UIADD3.64 UR56, UR8, 0x200, URZ ;  /* 0x0000020008387897 */ /* 0x000fe2000fffe03f */
[----:B------:R-:W-:Y:S01]  /*3cfd0*/  STL.64 [R1+0x3298], R30 ;  /* 0x0032981e01007387 */ /* 0x000fe20000100a00 */
[----:B------:R-:W-:Y:S01]  /*3cfe0*/  UMOV UR58, UR10 ;  /* 0x0000000a003a7c82 */ /* 0x000fe20008000000 */
[----:B------:R-:W-:Y:S01]  /*3cff0*/  UMOV UR59, UR11 ;  /* 0x0000000b003b7c82 */ /* 0x000fe20008000000 */
[----:B------:R-:W-:Y:S01]  /*3d000*/  UIADD3.64 UR12, UR10, 0x2, URZ ;  /* 0x000000020a0c7897 */ /* 0x000fe2000fffe03f */
[----:B------:R-:W-:Y:S01]  /*3d010*/  STL.64 [R1+0x3290], R28 ;  /* 0x0032901c01007387 */ /* 0x000fe20000100a00 */
[----:B------:R-:W-:Y:S02]  /*3d020*/  UIADD3.64 UR16, UR10, 0x4, URZ ;  /* 0x000000040a107897 */ /* 0x000fe4000fffe03f */
[----:B------:R-:W-:Y:S01]  /*3d030*/  UIADD3.64 UR20, UR8, 0x1204, URZ ;  /* 0x0000120408147897 */ /* 0x000fe2000fffe03f */
[----:B------:R-:W-:Y:S01]  /*3d040*/  STL.64 [R1+0x3288], R26 ;  /* 0x0032881a01007387 */ /* 0x000fe20000100a00 */
[----:B------:R-:W-:-:S02]  /*3d050*/  UIADD3.64 UR24, UR8, 0x21fe, URZ ;  /* 0x000021fe08187897 */ /* 0x000fc4000fffe03f */
[----:B------:R-:W-:Y:S01]  /*3d060*/  UIADD3.64 UR28, UR8, 0x2200, URZ ;  /* 0x00002200081c7897 */ /* 0x000fe2000fffe03f */
[----:B------:R-:W-:Y:S01]  /*3d070*/  STL.64 [R1+0x3280], R24 ;  /* 0x0032801801007387 */ /* 0x000fe20000100a00 */
[----:B------:R-:W-:Y:S02]  /*3d080*/  UIADD3.64 UR32, UR8, 0x2202, URZ ;  /* 0x0000220208207897 */ /* 0x000fe4000fffe03f */
[----:B------:R-:W-:Y:S02]  /*3d090*/  UIADD3.64 UR36, UR8, 0x2204, URZ ;  /* 0x0000220408247897 */ /* 0x000fe4000fffe03f */
[----:B------:R-:W-:Y:S02]  /*3d0a0*/  UIADD3.64 UR44, UR8, 0x3200, URZ ;  /* 0x00003200082c7897 */ /* 0x000fe4000fffe03f */
[----:B------:R-:W-:Y:S02]  /*3d0b0*/  UIADD3.64 UR48, UR8, 0x3202, URZ ;  /* 0x0000320208307897 */ /* 0x000fe4000fffe03f */
[----:B------:R-:W-:Y:S01]  /*3d0c0*/  UIADD3.64 UR52, UR8, 0x3204, URZ ;  /* 0x0000320408347897 */ /* 0x000fe2000fffe03f */
[----:B--2---:R-:W-:-:S06]  /*3d0d0*/  WARPGROUP.ARRIVE ;  /* 0x00000000000079c5 */ /* 0x004fcc0000000000 */
[----:B------:R-:W-:Y:S03]  /*3d0e0*/  HGMMA.64x256x8.F32.TF32 R32, gdesc[UR4], R32, gsb0 ;  /* 0x07e00000042079f0 */ /* 0x000fe60008002820 */
[----:B------:R-:W-:Y:S02]  /*3d0f0*/  WARPGROUP.DEPBAR.LE gsb0, 0x0 ;  /* 0x00008000000079c5 */ /* 0x000fe40000010000 */
[----:B------:R-:W-:-:S15]  /*3d100*/  WARPGROUP.ARRIVE ;  /* 0x00000000000079c5 */ /* 0x000fde0000000000 */
[----:B------:R-:W-:-:S08]  /*3d110*/  NOP ;  /* 0x0000000000007918 */ /* 0x000fd00000000000 */
[----:B------:R-:W-:Y:S01]  /*3d120*/  HGMMA.64x256x8.F32.TF32 R32, gdesc[UR56], R32, gsb0 ;  /* 0x07e00000382079f0 */ /* 0x000fe20008002820 */
[----:B------:R-:W-:Y:S01]  /*3d130*/  UIADD3.64 UR56, UR8, 0x202, URZ ;  /* 0x0000020208387897 */ /* 0x000fe2000fffe03f */
[----:B------:R-:W-:Y:S01]  /*3d140*/  UMOV UR58, UR12 ;  /* 0x0000000c003a7c82 */ /* 0x000fe20008000000 */
[----:B------:R-:W-:Y:S01]  /*3d150*/  UMOV UR59, UR13 ;  /* 0x0000000d003b7c82 */ /* 0x000fe20008000000 */
[----:B------:R-:W-:Y:S01]  /*3d160*/  UIADD3.64 UR12, UR10, 0x7fe, URZ ;  /* 0x000007fe0a0c7897 */ /* 0x000fe2000fffe03f */
[----:B------:R-:W-:Y:S02]  /*3d170*/  WARPGROUP.DEPBAR.LE gsb0, 0x0 ;  /* 0x00008000000079c5 */ /* 0x000fe40000010000 */
[----:B------:R-:W-:-:S15]  /*3d180*/  WARPGROUP.ARRIVE ;  /* 0x00000000000079c5 */ /* 0x000fde0000000000 */
[----:B------:R-:W-:-:S06]  /*3d190*/  NOP ;  /* 0x0000000000007918 */ /* 0x000fcc0000000000 */
        /* <DEDUP_REMOVED lines=124> */
[----:B------:R-:W-:Y:S04]  /*3d960*/  STL.64 [R1+0xbe0], R152 ;  /* 0x000be09801007387 */ /* 0x000fe80000100a00 */
[----:B------:R-:W-:Y:S04]  /*3d970*/  STL.64 [R1+0xbe8], R154 ;  /* 0x000be89a01007387 */ /* 0x000fe80000100a00 */
[----:B------:R-:W-:Y:S04]  /*3d980*/  STL.64 [R1+0xbf0], R156 ;  /* 0x000bf09c01007387 */ /* 0x000fe80000100a00 */
[----:B------:R-:W-:Y:S04]  /*3d990*/  STL.64 [R1+0xbf8], R158 ;  /* 0x000bf89e01007387 */ /* 0x000fe80000100a00 */
        /* <DEDUP_REMOVED lines=66> */
[----:B------:R-:W-:Y:S01]  /*3ddc0*/  UMOV UR58, UR10 ;  /* 0x0000000a003a7c82 */ /* 0x000fe20008000000 */
[----:B------:R-:W-:Y:S01]  /*3ddd0*/  UMOV UR59, UR11 ;  /* 0x0000000b003b7c82 */ /* 0x000fe20008000000 */
        /* <DEDUP_REMOVED lines=717> */
[----:B-1----:R-:W4:Y:S04]  /*40ab0*/  LDL.LU.64 R24, [R1] ;  /* 0x0000000001187983 */ /* 0x002f280000300a00 */
        /* <DEDUP_REMOVED lines=441> */
[----:B------:R-:W-:Y:S02]  /*42650*/  WARPGROUP.DEPBAR.LE gsb0, 0x0 ;  /* 0x00008000000079c5 */ /* 0x000fe40000010000 */
[----:B------:R-:W-:-:S15]  /*42660*/  WARPGROUP.ARRIVE ;  /* 0x00000000000079c5 */ /* 0x000fde0000000000 */
[----:B------:R-:W-:-:S07]  /*42670*/  NOP ;  /* 0x0000000000007918 */ /* 0x000fce0000000000 */
        /* <DEDUP_REMOVED lines=8> */
[----:B------:R-:W-:Y:S01]  /*42700*/  UMOV UR56, UR12 ;  /* 0x0000000c00387c82 */ /* 0x000fe20008000000 */
[----:B------:R-:W-:Y:S01]  /*42710*/  UMOV UR57, UR13 ;  /* 0x0000000d00397c82 */ /* 0x000fe20008000000 */
[----:B------:R-:W-:Y:S01]  /*42720*/  UIADD3.64 UR12, UR8, 0x1c00, URZ ;  /* 0x00001c00080c7897 */ /* 0x000fe2000fffe03f */
[----:B------:R-:W-:Y:S01]  /*42730*/  UMOV UR59, UR21 ;  /* 0x00000015003b7c82 */ /* 0x000fe20008000000 */
[----:B------:R-:W-:Y:S01]  /*42740*/  UIADD3.64 UR20, UR8, 0x1c04, URZ ;  /* 0x00001c0408147897 */ /* 0x000fe2000fffe03f */
[----:B------:R-:W-:Y:S02]  /*42750*/  WARPGROUP.DEPBAR.LE gsb0, 0x0 ;  /* 0x00008000000079c5 */ /* 0x000fe40000010000 */
[----:B------:R-:W-:-:S15]  /*42760*/  WARPGROUP.ARRIVE ;  /* 0x00000000000079c5 */ /* 0x000fde0000000000 */
[----:B------:R-:W-:-:S05]  /*42770*/  NOP ;  /* 0x0000000000007918 */ /* 0x000fca0000000000 */
[----:B------:R-:W-:Y:S01]  /*42780*/  HGMMA.64x256x8.F32.TF32 R24, gdesc[UR12], R24, gsb0 ;  /* 0x07e000000c1879f0 */ /* 0x000fe20008002818 */
[----:B------:R-:W-:Y:S01]  /*42790*/  UMOV UR12, UR16 ;  /* 0x00000010000c7c82 */ /* 0x000fe20008000000 */
[----:B------:R-:W-:Y:S01]  /*427a0*/  UMOV UR13, UR17 ;  /* 0x00000011000d7c82 */ /* 0x000fe20008000000 */
        /* <DEDUP_REMOVED lines=42> */
[----:B------:R-:W-:Y:S04]  /*42a50*/  STL.64 [R1], R24 ;  /* 0x0000001801007387 */ /* 0x000fe80000100a00 */
        /* <DEDUP_REMOVED lines=129> */
[----:B------:R-:W3:Y:S01]  /*43270*/  LDL R9, [R1+0x24c8] ;  /* 0x0024c80001097983 */ /* 0x000ee20000100800 */
[----:B------:R-:W-:Y:S02]  /*43280*/  UIADD3.64 UR20, UR8, 0x1e04, URZ ;  /* 0x00001e0408147897 */ /* 0x000fe4000fffe03f */
[----:B------:R-:W-:Y:S01]  /*43290*/  UIADD3.64 UR24, UR8, 0x2dfe, URZ ;  /* 0x00002dfe08187897 */ /* 0x000fe2000fffe03f */
[----:B------:R-:W4:Y:S01]  /*432a0*/  LDL.LU R7, [R1+0x24c0] ;  /* 0x0024c00001077983 */ /* 0x000f220000300800 */
[----:B------:R-:W-:Y:S02]  /*432b0*/  UIADD3.64 UR28, UR8, 0x2e00, URZ ;  /* 0x00002e00081c7897 */ /* 0x000fe4000fffe03f */
[----:B------:R-:W-:Y:S01]  /*432c0*/  UIADD3.64 UR32, UR8, 0x2e02, URZ ;  /* 0x00002e0208207897 */ /* 0x000fe2000fffe03f */
[----:B------:R-:W4:Y:S01]  /*432d0*/  LDL R5, [R1+0x24c4] ;  /* 0x0024c40001057983 */ /* 0x000f220000100800 */
[----:B--2---:R-:W-:Y:S01]  /*432e0*/  WARPGROUP.ARRIVE ;  /* 0x00000000000079c5 */ /* 0x004fe20000000000 */
[----:B------:R-:W-:-:S02]  /*432f0*/  UIADD3.64 UR36, UR8, 0x2e04, URZ ;  /* 0x00002e0408247897 */ /* 0x000fc4000fffe03f */
[----:B------:R-:W-:Y:S01]  /*43300*/  UIADD3.64 UR40, UR8, 0x3dfe, URZ ;  /* 0x00003dfe08287897 */ /* 0x000fe2000fffe03f */
[----:B---3--:R-:W-:Y:S02]  /*43310*/  R2UR UR53, R9 ;  /* 0x00000000093572ca */ /* 0x008fe400000e0000 */
[----:B------:R-:W-:Y:S01]  /*43320*/  HGMMA.64x256x8.F32.TF32 R24, gdesc[UR4], R24, gsb0 ;  /* 0x07e00000041879f0 */ /* 0x000fe20008002818 */
[----:B------:R-:W-:Y:S01]  /*43330*/  UIADD3.64 UR4, UR8, 0xe00, URZ ;  /* 0x00000e0008047897 */ /* 0x000fe2000fffe03f */
[----:B----4-:R-:W-:Y:S01]  /*43340*/  R2UR UR52, R7 ;  /* 0x00000000073472ca */ /* 0x010fe200000e0000 */
[----:B------:R-:W-:Y:S01]  /*43350*/  UMOV UR6, UR10 ;  /* 0x0000000a00067c82 */ /* 0x000fe20008000000 */
[----:B------:R-:W-:Y:S01]  /*43360*/  UMOV UR7, UR11 ;  /* 0x0000000b00077c82 */ /* 0x000fe20008000000 */
[----:B------:R-:W-:Y:S02]  /*43370*/  R2UR UR11, R5 ;  /* 0x00000000050b72ca */ /* 0x000fe400000e0000 */
[----:B------:R-:W2:Y:S01]  /*43380*/  LDL.LU R5, [R1+0x14b8] ;  /* 0x0014b80001057983 */ /* 0x000ea20000300800 */
[----:B------:R-:W-:-:S02]  /*43390*/  WARPGROUP.DEPBAR.LE gsb0, 0x0 ;  /* 0x00008000000079c5 */ /* 0x000fc40000010000 */
[----:B------:R-:W-:-:S15]  /*433a0*/  WARPGROUP.ARRIVE ;  /* 0x00000000000079c5 */ /* 0x000fde0000000000 */
[----:B------:R-:W-:-:S03]  /*433b0*/  NOP ;  /* 0x0000000000007918 */ /* 0x000fc60000000000 */
        /* <DEDUP_REMOVED lines=23> */
[----:B------:R-:W-:Y:S02]  /*43530*/  UIADD3.64 UR16, UR8, 0x1e02, URZ ;  /* 0x00001e0208107897 */ /* 0x000fe4000fffe03f */
        /* <DEDUP_REMOVED lines=28> */
[----:B------:R-:W-:Y:S02]  /*43700*/  UIADD3.64 UR44, UR8, 0x3e00, URZ ;  /* 0x00003e00082c7897 */ /* 0x000fe4000fffe03f */
[----:B------:R-:W-:Y:S02]  /*43710*/  WARPGROUP.DEPBAR.LE gsb0, 0x0 ;  /* 0x00008000000079c5 */ /* 0x000fe40000010000 */
[----:B------:R-:W-:-:S15]  /*43720*/  WARPGROUP.ARRIVE ;  /* 0x00000000000079c5 */ /* 0x000fde0000000000 */
[----:B------:R-:W-:-:S08]  /*43730*/  NOP ;  /* 0x0000000000007918 */ /* 0x000fd00000000000 */
[----:B------:R-:W-:Y:S01]  /*43740*/  HGMMA.64x256x8.F32.TF32 R24, gdesc[UR40], R24, gsb0 ;  /* 0x07e00000281879f0 */ /* 0x000fe20008002818 */
[----:B------:R-:W-:Y:S01]  /*43750*/  UIADD3.64 UR48, UR8, 0x3e02, URZ ;  /* 0x00003e0208307897 */ /* 0x000fe2000fffe03f */
[----:B--2---:R-:W-:Y:S02]  /*43760*/  IADD3 R5, P1, R5, R4, RZ ;  /* 0x0000000405057210 */ /* 0x004fe40007f3e0ff */
[----:B------:R-:W2:Y:S01]  /*43770*/  LDL.LU R4, [R1+0x14b4] ;  /* 0x0014b40001047983 */ /* 0x000ea20000300800 */
[----:B------:R-:W-:Y:S01]  /*43780*/  R2UR UR10, R3 ;  /* 0x00000000030a72ca */ /* 0x000fe200000e0000 */
[----:B------:R-:W-:Y:S02]  /*43790*/  UIADD3 UR5, UR11, -0x2, URZ ;  /* 0xfffffffe0b057890 */ /* 0x000fe4000fffe03f */
[----:B------:R-:W-:Y:S01]  /*437a0*/  UIADD3 UR4, UR52, 0x1, URZ ;  /* 0x0000000134047890 */ /* 0x000fe2000fffe03f */
[----:B------:R-:W3:Y:S04]  /*437b0*/  LDL.LU R252, [R1+0x14bc] ;  /* 0x0014bc0001fc7983 */ /* 0x000ee80000300800 */
[----:B------:R-:W4:Y:S01]  /*437c0*/  LDL.LU R159, [R1+0x14c0] ;  /* 0x0014c000019f7983 */ /* 0x000f220000300800 */
[----:B------:R-:W-:-:S02]  /*437d0*/  WARPGROUP.DEPBAR.LE gsb0, 0x0 ;  /* 0x00008000000079c5 */ /* 0x000fc40000010000 */
[----:B------:R-:W-:-:S12]  /*437e0*/  WARPGROUP.ARRIVE ;  /* 0x00000000000079c5 */ /* 0x000fd80000000000 */
[----:B------:R-:W-:Y:S01]  /*437f0*/  HGMMA.64x256x8.F32.TF32 R24, gdesc[UR44], R24, gsb0 ;  /* 0x07e000002c1879f0 */ /* 0x000fe20008002818 */
[----:B------:R-:W-:-:S04]  /*43800*/  UIMAD UR6, UR10, -0x80, UR53 ;  /* 0xffffff800a0678a4 */ /* 0x000fc8000f8e0235 */
[----:B------:R-:W-:Y:S02]  /*43810*/  UISETP.GT.AND UP1, UPT, UR6, URZ, UPT ;  /* 0x0000003f0600728c */ /* 0x000fe4000bf24270 */
[----:B------:R-:W-:Y:S02]  /*43820*/  UISETP.GE.AND UP0, UPT, UR10, UR5, UPT ;  /* 0x000000050a00728c */ /* 0x000fe4000bf06270 */
[----:B------:R-:W-:Y:S02]  /*43830*/  USEL UR5, URZ, 0x4, !UP1 ;  /* 0x000000043f057887 */ /* 0x000fe4000c800000 */
[----:B------:R-:W-:-:S04]  /*43840*/  UISETP.GT.AND UP1, UPT, UR4, 0x2, UPT ;  /* 0x000000020400788c */ /* 0x000fc8000bf24270 */
[----:B------:R-:W-:-:S06]  /*43850*/  USEL UR7, UR4, URZ, !UP1 ;  /* 0x0000003f04077287 */ /* 0x000fcc000c800000 */
[----:B------:R-:W-:-:S05]  /*43860*/  MOV R3, UR7 ;  /* 0x0000000700037c02 */ /* 0x000fca0008000f00 */
[----:B------:R1:W-:Y:S04]  /*43870*/  STL [R1+0x24c0], R3 ;  /* 0x0024c00301007387 */ /* 0x0003e80000100800 */
[----:B------:R-:W-:Y:S04]  /*43880*/  STL [R1+0x14b8], R5 ;  /* 0x0014b80501007387 */ /* 0x000fe80000100800 */
[----:B------:R-:W3:Y:S04]  /*43890*/  LDL.LU R158, [R1+0x14c4] ;  /* 0x0014c400019e7983 */ /* 0x000ee80000300800 */
[----:B------:R-:W3:Y:S04]  /*438a0*/  LDL.LU R157, [R1+0x14c8] ;  /* 0x0014c800019d7983 */ /* 0x000ee80000300800 */
[----:B------:R-:W3:Y:S04]  /*438b0*/  LDL.LU R156, [R1+0x14cc] ;  /* 0x0014cc00019c7983 */ /* 0x000ee80000300800 */
[----:B------:R-:W3:Y:S04]  /*438c0*/  LDL.LU R11, [R1+0x14d0] ;  /* 0x0014d000010b7983 */ /* 0x000ee80000300800 */
[----:B------:R-:W3:Y:S04]  /*438d0*/  LDL.LU R155, [R1+0x14d4] ;  /* 0x0014d400019b7983 */ /* 0x000ee80000300800 */
[----:B------:R-:W3:Y:S04]  /*438e0*/  LDL.LU R154, [R1+0x14d8] ;  /* 0x0014d800019a7983 */ /* 0x000ee80000300800 */
[----:B------:R-:W3:Y:S04]  /*438f0*/  LDL.LU R153, [R1+0x14dc] ;  /* 0x0014dc0001997983 */ /* 0x000ee80000300800 */
[----:B------:R-:W3:Y:S01]  /*43900*/  LDL.LU R152, [R1+0x14e0] ;  /* 0x0014e00001987983 */ /* 0x000ee20000300800 */
[----:B------:R-:W-:Y:S01]  /*43910*/  UIADD3.64 UR52, UR8, 0x3e04, URZ ;  /* 0x00003e0408347897 */ /* 0x000fe2000fffe03f */
[----:B------:R-:W-:-:S02]  /*43920*/  WARPGROUP.DEPBAR.LE gsb0, 0x0 ;  /* 0x00008000000079c5 */ /* 0x000fc40000010000 */
[----:B------:R-:W-:-:S06]  /*43930*/  WARPGROUP.ARRIVE ;  /* 0x00000000000079c5 */ /* 0x000fcc0000000000 */
[----:B------:R-:W-:Y:S01]  /*43940*/  HGMMA.64x256x8.F32.TF32 R24, gdesc[UR48], R24, gsb0 ;  /* 0x07e00000301879f0 */ /* 0x000fe20008002818 */
[----:B--2---:R-:W-:Y:S02]  /*43950*/  IMAD.X R4, R4, 0x1, R0, P1 ;  /* 0x0000000104047824 */ /* 0x004fe400008e0600 */
[----:B------:R-:W2:Y:S03]  /*43960*/  S2R R9, SR_TID.X ;  /* 0x0000000000097919 */ /* 0x000ea60000002100 */
[----:B------:R-:W-:Y:S01]  /*43970*/  STL [R1+0x14b4], R4 ;  /* 0x0014b40401007387 */ /* 0x000fe20000100800 */
[----:B------:R-:W-:-:S06]  /*43980*/  USEL UR5, UR5, URZ, !UP0 ;  /* 0x0000003f05057287 */ /* 0x000fcc000c000000 */
[----:B------:R-:W-:Y:S01]  /*43990*/  ISETP.NE.U32.AND P0, PT, RZ, UR5, PT ;  /* 0x00000005ff007c0c */ /* 0x000fe2000bf05070 */
[----:B------:R-:W-:Y:S01]  /*439a0*/  ULEA UR5, UR7, UR59, 0x12 ;  /* 0x0000003b07057291 */ /* 0x000fe2000f8e903f */
[C---:B--2---:R-:W-:Y:S01]  /*439b0*/  IMAD.SHL.U32 R7, R9.reuse, 0x10, RZ ;  /* 0x0000001009077824 */ /* 0x044fe200078e00ff */
[----:B------:R-:W-:-:S04]  /*439c0*/  LOP3.LUT R10, R9, 0x7f, RZ, 0xc0, !PT ;  /* 0x0000007f090a7812 */ /* 0x000fc800078ec0ff */
[----:B------:R-:W-:-:S05]  /*439d0*/  LOP3.LUT R7, R7, 0x70, RZ, 0xc0, !PT ;  /* 0x0000007007077812 */ /* 0x000fca00078ec0ff */
[----:B------:R-:W-:Y:S01]  /*439e0*/  IMAD R7, R10, 0x80, R7 ;  /* 0x000000800a077824 */ /* 0x000fe200078e0207 */
[----:B------:R-:W-:Y:S02]  /*439f0*/  WARPGROUP.DEPBAR.LE gsb0, 0x0 ;  /* 0x00008000000079c5 */ /* 0x000fe40000010000 */
[----:B------:R-:W-:-:S06]  /*43a00*/  WARPGROUP.ARRIVE ;  /* 0x00000000000079c5 */ /* 0x000fcc0000000000 */
[----:B------:R-:W-:Y:S01]  /*43a10*/  HGMMA.64x256x8.F32.TF32 R24, gdesc[UR52], R24, gsb0 ;  /* 0x07e00000341879f0 */ /* 0x000fe20008002818 */
[----:B-1----:R-:W-:Y:S02]  /*43a20*/  VIADD R3, R7, UR5 ;  /* 0x0000000507037c36 */ /* 0x002fe40008000000 */
[----:B------:R-:W-:Y:S02]  /*43a30*/  WARPGROUP.DEPBAR.LE gsb0, 0x0 ;  /* 0x00008000000079c5 */ /* 0x000fe40000010000 */
[----:B------:R-:W-:Y:S04]  /*43a40*/  STL [R1+0x2c70], R102 ;  /* 0x002c706601007387 */ /* 0x000fe80000100800 */
[----:B------:R1:W-:Y:S02]  /*43a50*/  STL [R1+0x2c6c], R103 ;  /* 0x002c6c6701007387 */ /* 0x0003e40000100800 */
[----:B-1----:R-:W-:-:S02]  /*43a60*/  IMAD.MOV.U32 R103, RZ, RZ, R4 ;  /* 0x000000ffff677224 */ /* 0x002fc400078e0004 */
[----:B------:R-:W1:Y:S01]  /*43a70*/  LDC R4, c[0x0][0x238] ;  /* 0x00008e00ff047b82 */ /* 0x000e620000000800 */
[----:B------:R2:W-:Y:S04]  /*43a80*/  STL [R1+0x2c68], R104 ;  /* 0x002c686801007387 */ /* 0x0005e80000100800 */
[----:B------:R2:W-:Y:S04]  /*43a90*/  STL [R1+0x2c64], R105 ;  /* 0x002c646901007387 */ /* 0x0005e80000100800 */
[----:B------:R-:W-:Y:S04]  /*43aa0*/  STL.64 [R1+0x2c50], R106 ;  /* 0x002c506a01007387 */ /* 0x000fe80000100a00 */
[----:B------:R2:W-:Y:S04]  /*43ab0*/  STL.64 [R1+0x2c48], R108 ;  /* 0x002c486c01007387 */ /* 0x0005e80000100a00 */
[----:B------:R2:W-:Y:S04]  /*43ac0*/  STL.64 [R1+0x2c40], R110 ;  /* 0x002c406e01007387 */ /* 0x0005e80000100a00 */
[----:B------:R-:W-:Y:S01]  /*43ad0*/  STL.64 [R1+0x2c38], R112 ;  /* 0x002c387001007387 */ /* 0x000fe20000100a00 */
[----:B-1----:R-:W-:-:S03]  /*43ae0*/  SHF.L.U32 R4, R4, 0x7, RZ ;  /* 0x0000000704047819 */ /* 0x002fc600000006ff */
[----:B------:R-:W-:Y:S04]  /*43af0*/  STL.64 [R1+0x2c30], R114 ;  /* 0x002c307201007387 */ /* 0x000fe80000100a00 */
[----:B------:R-:W-:Y:S01]  /*43b00*/  STL.64 [R1+0x2c28], R116 ;  /* 0x002c287401007387 */ /* 0x000fe20000100a00 */
[----:B------:R-:W-:-:S03]  /*43b10*/  IMAD.SHL.U32 R4, R4, 0x4, RZ ;  /* 0x0000000404047824 */ /* 0x000fc600078e00ff */
[----:B------:R-:W-:Y:S04]  /*43b20*/  STL.64 [R1+0x2c20], R118 ;  /* 0x002c207601007387 */ /* 0x000fe80000100a00 */
[----:B------:R-:W-:Y:S04]  /*43b30*/  STL.64 [R1+0x2c18], R120 ;  /* 0x002c187801007387 */ /* 0x000fe80000100a00 */
[----:B------:R-:W-:Y:S04]  /*43b40*/  STL.64 [R1+0x2c10], R122 ;  /* 0x002c107a01007387 */ /* 0x000fe80000100a00 */
[----:B------:R-:W-:Y:S01]  /*43b50*/  STL.64 [R1+0x2c08], R124 ;  /* 0x002c087c01007387 */ /* 0x000fe20000100a00 */
[----:B------:R-:W-:Y:S01]  /*43b60*/  BAR.SYNC.DEFER_BLOCKING 0x0 ;  /* 0x0000000000007b1d */ /* 0x000fe20000010000 */
[----:B----4-:R-:W-:-:S05]  /*43b70*/  IADD3 R159, P1, R159, R4, RZ ;  /* 0x000000049f9f7210 */ /* 0x010fca0007f3e0ff */
[----:B------:R-:W-:Y:S04]  /*43b80*/  STL.64 [R1+0x2c00], R126 ;  /* 0x002c007e01007387 */ /* 0x000fe80000100a00 */
[----:B------:R-:W-:Y:S04]  /*43b90*/  STL.64 [R1+0x2bf8], R128 ;  /* 0x002bf88001007387 */ /* 0x000fe80000100a00 */
[----:B------:R-:W-:Y:S04]  /*43ba0*/  STL.64 [R1+0x2bf0], R130 ;  /* 0x002bf08201007387 */ /* 0x000fe80000100a00 */
[----:B------:R-:W-:Y:S01]  /*43bb0*/  STL.64 [R1+0x2be8], R132 ;  /* 0x002be88401007387 */ /* 0x000fe20000100a00 */
[----:B------:R-:W-:Y:S01]  /*43bc0*/  IMAD.MOV.U32 R102, RZ, RZ, R5 ;  /* 0x000000ffff667224 */ /* 0x000fe200078e0005 */
[----:B---3--:R-:W-:Y:S01]  /*43bd0*/  IADD3 R157, P2, R157, R4, RZ ;  /* 0x000000049d9d7210 */ /* 0x008fe20007f5e0ff */
[--C-:B------:R-:W-:Y:S01]  /*43be0*/  IMAD.X R252, R252, 0x1, R0.reuse, P1 ;  /* 0x00000001fcfc7824 */ /* 0x100fe200008e0600 */
[----:B------:R-:W-:Y:S01]  /*43bf0*/  STL.64 [R1+0x2be0], R134 ;  /* 0x002be08601007387 */ /* 0x000fe20000100a00 */
[----:B--2---:R-:W-:Y:S01]  /*43c00*/  MOV R104, R159 ;  /* 0x0000009f00687202 */ /* 0x004fe20000000f00 */
[----:B------:R-:W-:Y:S01]  /*43c10*/  UISETP.GT.AND UP1, UPT, UR6, 0x1, UPT ;  /* 0x000000010600788c */ /* 0x000fe2000bf24270 */
[----:B------:R-:W1:Y:S01]  /*43c20*/  LDC R5, c[0x0][0x23c] ;  /* 0x00008f00ff057b82 */ /* 0x000e620000000800 */
[----:B------:R-:W-:Y:S04]  /*43c30*/  STL.64 [R1+0x2bd8], R136 ;  /* 0x002bd88801007387 */ /* 0x000fe80000100a00 */
[----:B------:R-:W-:Y:S04]  /*43c40*/  STL.64 [R1+0x2bd0], R138 ;  /* 0x002bd08a01007387 */ /* 0x000fe80000100a00 */
[----:B------:R-:W-:Y:S04]  /*43c50*/  STL.64 [R1+0x2bc8], R140 ;  /* 0x002bc88c01007387 */ /* 0x000fe80000100a00 */
[----:B------:R-:W-:Y:S01]  /*43c60*/  STL.64 [R1+0x2bc0], R142 ;  /* 0x002bc08e01007387 */ /* 0x000fe20000100a00 */
[----:B------:R-:W-:-:S03]  /*43c70*/  IMAD.X R158, R158, 0x1, R0, P2 ;  /* 0x000000019e9e7824 */ /* 0x000fc600010e0600 */
[----:B------:R-:W-:Y:S01]  /*43c80*/  STL.64 [R1+0x2bb8], R144 ;  /* 0x002bb89001007387 */ /* 0x000fe20000100a00 */
[----:B------:R-:W-:-:S03]  /*43c90*/  IMAD.MOV.U32 R105, RZ, RZ, R252 ;  /* 0x000000ffff697224 */ /* 0x000fc600078e00fc */
[----:B------:R-:W-:Y:S04]  /*43ca0*/  STL.64 [R1+0x2bb0], R146 ;  /* 0x002bb09201007387 */ /* 0x000fe80000100a00 */
[----:B------:R-:W-:Y:S04]  /*43cb0*/  STL.64 [R1+0x2ba8], R148 ;  /* 0x002ba89401007387 */ /* 0x000fe80000100a00 */
[----:B------:R-:W-:Y:S04]  /*43cc0*/  STL.64 [R1+0x2ba0], R150 ;  /* 0x002ba09601007387 */ /* 0x000fe80000100a00 */
[----:B------:R-:W-:Y:S01]  /*43cd0*/  @!PT LDS RZ, [RZ] ;  /* 0x00000000fffff984 */ /* 0x000fe20000000800 */
[----:B------:R-:W-:Y:S01]  /*43ce0*/  @!PT LDS RZ, [RZ] ;  /* 0x00000000fffff984 */ /* 0x000fe20000000800 */
[----:B------:R-:W-:Y:S01]  /*43cf0*/  @!PT LDS RZ, [RZ] ;  /* 0x00000000fffff984 */ /* 0x000fe20000000800 */
[----:B------:R-:W-:Y:S04]  /*43d00*/  LDGSTS.E [R3], desc[UR60][R102.64], P0 ;  /* 0x0000000066037fae */ /* 0x000fe8000812187c */
[----:B------:R-:W-:Y:S04]  /*43d10*/  LDGSTS.E [R3+0x4000], desc[UR60][R104.64], P0 ;  /* 0x0400000068037fae */ /* 0x000fe8000812187c */
[----:B------:R-:W2:Y:S04]  /*43d20*/  LDL.LU R103, [R1+0x14e8] ;  /* 0x0014e80001677983 */ /* 0x000ea80000300800 */
[----:B------:R-:W-:Y:S04]  /*43d30*/  STL [R1+0x14c0], R159 ;  /* 0x0014c09f01007387 */ /* 0x000fe80000100800 */
[----:B------:R-:W-:Y:S04]  /*43d40*/  STL [R1+0x14bc], R252 ;  /* 0x0014bcfc01007387 */ /* 0x000fe80000100800 */
[----:B------:R-:W-:Y:S04]  /*43d50*/  STL [R1+0x14c8], R157 ;  /* 0x0014c89d01007387 */ /* 0x000fe80000100800 */
[----:B------:R-:W-:Y:S04]  /*43d60*/  STL [R1+0x14c4], R158 ;  /* 0x0014c49e01007387 */ /* 0x000fe80000100800 */
[----:B------:R-:W3:Y:S01]  /*43d70*/  LDL.LU R105, [R1+0x14e4] ;  /* 0x0014e40001697983 */ /* 0x000ee20000300800 */
[----:B------:R-:W-:-:S03]  /*43d80*/  IADD3 R11, P1, R11, R4, RZ ;  /* 0x000000040b0b7210 */ /* 0x000fc60007f3e0ff */
[----:B------:R-:W4:Y:S04]  /*43d90*/  LDL.LU R109, [R1+0x14ec] ;  /* 0x0014ec00016d7983 */ /* 0x000f280000300800 */
[----:B------:R-:W4:Y:S01]  /*43da0*/  LDL.LU R108, [R1+0x14f0] ;  /* 0x0014f000016c7983 */ /* 0x000f220000300800 */
[----:B------:R-:W-:Y:S02]  /*43db0*/  IMAD.MOV.U32 R106, RZ, RZ, R157 ;  /* 0x000000ffff6a7224 */ /* 0x000fe400078e009d */
[----:B------:R-:W-:Y:S01]  /*43dc0*/  IMAD.MOV.U32 R107, RZ, RZ, R158 ;  /* 0x000000ffff6b7224 */ /* 0x000fe200078e009e */
[----:B------:R-:W4:Y:S01]  /*43dd0*/  LDL.LU R110, [R1+0x14f4] ;  /* 0x0014f400016e7983 */ /* 0x000f220000300800 */
[----:B------:R-:W-:-:S03]  /*43de0*/  IMAD.X R156, R156, 0x1, R0, P1 ;  /* 0x000000019c9c7824 */ /* 0x000fc600008e0600 */
[----:B------:R-:W4:Y:S01]  /*43df0*/  LDL.LU R102, [R1+0x14f8] ;  /* 0x0014f80001667983 */ /* 0x000f220000300800 */
[----:B------:R-:W-:-:S03]  /*43e00*/  IADD3 R154, P1, R154, R4, RZ ;  /* 0x000000049a9a7210 */ /* 0x000fc60007f3e0ff */
[----:B------:R1:W-:Y:S01]  /*43e10*/  LDGSTS.E [R3+0x8000], desc[UR60][R106.64], P0 ;  /* 0x080000006a037fae */ /* 0x0003e2000812187c */
[----:B------:R-:W-:Y:S01]  /*43e20*/  IADD3 R152, P2, R152, R4, RZ ;  /* 0x0000000498987210 */ /* 0x000fe20007f5e0ff */
[--C-:B------:R-:W-:Y:S02]  /*43e30*/  IMAD.X R155, R155, 0x1, R0.reuse, P1 ;  /* 0x000000019b9b7824 */ /* 0x100fe400008e0600 */
[----:B------:R1:W-:Y:S02]  /*43e40*/  STL [R1+0x14d0], R11 ;  /* 0x0014d00b01007387 */ /* 0x0003e40000100800 */
[----:B-1----:R-:W-:Y:S01]  /*43e50*/  IMAD.MOV.U32 R106, RZ, RZ, R11 ;  /* 0x000000ffff6a7224 */ /* 0x002fe200078e000b */
[----:B------:R-:W-:Y:S01]  /*43e60*/  MOV R107, R156 ;  /* 0x0000009c006b7202 */ /* 0x000fe20000000f00 */
[----:B------:R-:W-:Y:S01]  /*43e70*/  STL [R1+0x14cc], R156 ;  /* 0x0014cc9c01007387 */ /* 0x000fe20000100800 */
[----:B------:R-:W-:-:S03]  /*43e80*/  IMAD.X R153, R153, 0x1, R0, P2 ;  /* 0x0000000199997824 */ /* 0x000fc600010e0600 */
[----:B------:R-:W-:Y:S04]  /*43e90*/  LDGSTS.E [R3+0xc000], desc[UR60][R106.64], P0 ;  /* 0x0c0000006a037fae */ /* 0x000fe8000812187c */
[----:B------:R-:W4:Y:S04]  /*43ea0*/  LDL.LU R106, [R1+0x1500] ;  /* 0x00150000016a7983 */ /* 0x000f280000300800 */
[----:B------:R-:W4:Y:S04]  /*43eb0*/  LDL.LU R11, [R1+0x1508] ;  /* 0x00150800010b7983 */ /* 0x000f280000300800 */
[----:B------:R-:W-:Y:S04]  /*43ec0*/  STL [R1+0x14d8], R154 ;  /* 0x0014d89a01007387 */ /* 0x000fe80000100800 */
[----:B------:R-:W-:Y:S04]  /*43ed0*/  STL [R1+0x14d4], R155 ;  /* 0x0014d49b01007387 */ /* 0x000fe80000100800 */
[----:B------:R-:W-:Y:S04]  /*43ee0*/  STL [R1+0x14e0], R152 ;  /* 0x0014e09801007387 */ /* 0x000fe80000100800 */
[----:B------:R-:W4:Y:S04]  /*43ef0*/  LDL.LU R107, [R1+0x14fc] ;  /* 0x0014fc00016b7983 */ /* 0x000f280000300800 */
[----:B------:R-:W-:Y:S04]  /*43f00*/  STL [R1+0x14dc], R153 ;  /* 0x0014dc9901007387 */ /* 0x000fe80000100800 */
[----:B------:R-:W4:Y:S01]  /*43f10*/  LDL.LU R104, [R1+0x1504] ;  /* 0x0015040001687983 */ /* 0x000f220000300800 */
[----:B------:R-:W-:-:S04]  /*43f20*/  USEL UR4, URZ, 0x4, !UP1 ;  /* 0x000000043f047887 */ /* 0x000fc8000c800000 */
[----:B------:R-:W-:-:S06]  /*43f30*/  USEL UR4, UR4, URZ, !UP0 ;  /* 0x0000003f04047287 */ /* 0x000fcc000c000000 */
[----:B------:R-:W-:Y:S01]  /*43f40*/  ISETP.NE.U32.AND P0, PT, RZ, UR4, PT ;  /* 0x00000004ff007c0c */ /* 0x000fe2000bf05070 */
[----:B------:R-:W-:Y:S02]  /*43f50*/  IMAD.MOV.U32 R112, RZ, RZ, R154 ;  /* 0x000000ffff707224 */ /* 0x000fe400078e009a */
[----:B------:R-:W-:-:S10]  /*43f60*/  IMAD.MOV.U32 R113, RZ, RZ, R155 ;  /* 0x000000ffff717224 */ /* 0x000fd400078e009b */
[----:B------:R1:W-:Y:S01]  /*43f70*/  LDGSTS.E [R3+0x4], desc[UR60][R112.64], P0 ;  /* 0x0000400070037fae */ /* 0x0003e2000812187c */
[----:B------:R-:W-:Y:S01]  /*43f80*/  UISETP.GT.AND UP1, UPT, UR6, 0x2, UPT ;  /* 0x000000020600788c */ /* 0x000fe2000bf24270 */
[----:B-1----:R-:W-:Y:S01]  /*43f90*/  IMAD.MOV.U32 R112, RZ, RZ, R152 ;  /* 0x000000ffff707224 */ /* 0x002fe200078e0098 */
[----:B------:R-:W-:-:S05]  /*43fa0*/  MOV R113, R153 ;  /* 0x0000009900717202 */ /* 0x000fca0000000f00 */
[----:B------:R1:W-:Y:S01]  /*43fb0*/  LDGSTS.E [R3+0x4004], desc[UR60][R112.64], P0 ;  /* 0x0400400070037fae */ /* 0x0003e2000812187c */
[----:B------:R-:W-:-:S04]  /*43fc0*/  USEL UR4, URZ, 0x4, !UP1 ;  /* 0x000000043f047887 */ /* 0x000fc8000c800000 */
[----:B------:R-:W-:Y:S01]  /*43fd0*/  USEL UR4, UR4, URZ, !UP0 ;  /* 0x0000003f04047287 */ /* 0x000fe2000c000000 */
[----:B--2---:R-:W-:-:S05]  /*43fe0*/  IADD3 R103, P1, R103, R4, RZ ;  /* 0x0000000467677210 */ /* 0x004fca0007f3e0ff */
[----:B------:R2:W-:Y:S01]  /*43ff0*/  STL [R1+0x14e8], R103 ;  /* 0x0014e86701007387 */ /* 0x0005e20000100800 */
[----:B-1----:R-:W-:Y:S02]  /*44000*/  IMAD.MOV.U32 R112, RZ, RZ, R103 ;  /* 0x000000ffff707224 */ /* 0x002fe400078e0067 */
[----:B---3--:R-:W-:-:S05]  /*44010*/  IMAD.X R105, R105, 0x1, R0, P1 ;  /* 0x0000000169697824 */ /* 0x008fca00008e0600 */
[----:B------:R1:W-:Y:S04]  /*44020*/  STL [R1+0x14e4], R105 ;  /* 0x0014e46901007387 */ /* 0x0003e80000100800 */
[----:B--2---:R-:W2:Y:S01]  /*44030*/  LDL.LU R103, [R1+0x1510] ;  /* 0x0015100001677983 */ /* 0x004ea20000300800 */
[-C--:B----4-:R-:W-:Y:S01]  /*44040*/  IADD3 R108, P2, R108, R4.reuse, RZ ;  /* 0x000000046c6c7210 */ /* 0x090fe20007f5e0ff */
[----:B------:R-:W-:Y:S02]  /*44050*/  IMAD.MOV.U32 R113, RZ, RZ, R105 ;  /* 0x000000ffff717224 */ /* 0x000fe400078e0069 */
[----:B-1----:R-:W3:Y:S01]  /*44060*/  LDL.LU R105, [R1+0x150c] ;  /* 0x00150c0001697983 */ /* 0x002ee20000300800 */
[----:B------:R-:W-:Y:S01]  /*44070*/  IADD3 R102, P3, R102, R4, RZ ;  /* 0x0000000466667210 */ /* 0x000fe20007f7e0ff */
[----:B------:R-:W-:-:S02]  /*44080*/  IMAD.X R109, R109, 0x1, R0, P2 ;  /* 0x000000016d6d7824 */ /* 0x000fc400010e0600 */
[----:B------:R1:W-:Y:S02]  /*44090*/  LDGSTS.E [R3+0x8004], desc[UR60][R112.64], P0 ;  /* 0x0800400070037fae */ /* 0x0003e4000812187c */
[----:B------:R-:W-:Y:S02]  /*440a0*/  IMAD.X R110, R110, 0x1, R0, P3 ;  /* 0x000000016e6e7824 */ /* 0x000fe400018e0600 */
[----:B------:R4:W-:Y:S04]  /*440b0*/  STL [R1+0x14f0], R108 ;  /* 0x0014f06c01007387 */ /* 0x0009e80000100800 */
[----:B------:R4:W-:Y:S01]  /*440c0*/  STL [R1+0x14ec], R109 ;  /* 0x0014ec6d01007387 */ /* 0x0009e20000100800 */
[----:B-1----:R-:W-:Y:S01]  /*440d0*/  MOV R112, R108 ;  /* 0x0000006c00707202 */ /* 0x002fe20000000f00 */
[----:B------:R-:W-:-:S02]  /*440e0*/  IMAD.MOV.U32 R113, RZ, RZ, R109 ;  /* 0x000000ffff717224 */ /* 0x000fc400078e006d */
[----:B------:R1:W-:Y:S01]  /*440f0*/  STL [R1+0x14f8], R102 ;  /* 0x0014f86601007387 */ /* 0x0003e20000100800 */
[----:B------:R-:W-:-:S03]  /*44100*/  ISETP.NE.U32.AND P1, PT, RZ, UR4, PT ;  /* 0x00000004ff007c0c */ /* 0x000fc6000bf25070 */
[----:B----4-:R-:W4:Y:S04]  /*44110*/  LDL.LU R108, [R1+0x1518] ;  /* 0x00151800016c7983 */ /* 0x010f280000300800 */
[----:B------:R-:W-:Y:S04]  /*44120*/  STL [R1+0x14f4], R110 ;  /* 0x0014f46e01007387 */ /* 0x000fe80000100800 */
[----:B------:R-:W-:Y:S04]  /*44130*/  LDGSTS.E [R3+0xc004], desc[UR60][R112.64], P0 ;  /* 0x0c00400070037fae */ /* 0x000fe8000812187c */
[----:B------:R-:W4:Y:S01]  /*44140*/  LDL.LU R111, [R1+0x1520] ;  /* 0x00152000016f7983 */ /* 0x000f220000300800 */
[----:B------:R-:W-:-:S03]  /*44150*/  IADD3 R106, P0, R106, R4, RZ ;  /* 0x000000046a6a7210 */ /* 0x000fc60007f1e0ff */
[----:B------:R-:W4:Y:S01]  /*44160*/  LDL.LU R109, [R1+0x1514] ;  /* 0x00151400016d7983 */ /* 0x000f220000300800 */
[----:B------:R-:W-:Y:S01]  /*44170*/  IADD3 R11, P2, R11, R4, RZ ;  /* 0x000000040b0b7210 */ /* 0x000fe20007f5e0ff */
[----:B------:R-:W-:Y:S02]  /*44180*/  IMAD.MOV.U32 R114, RZ, RZ, R102 ;  /* 0x000000ffff727224 */ /* 0x000fe400078e0066 */
[----:B------:R-:W4:Y:S01]  /*44190*/  LDL.LU R112, [R1+0x151c] ;  /* 0x00151c0001707983 */ /* 0x000f220000300800 */
[----:B------:R-:W-:-:S03]  /*441a0*/  IMAD.MOV.U32 R115, RZ, RZ, R110 ;  /* 0x000000ffff737224 */ /* 0x000fc600078e006e */
[----:B-1----:R-:W4:Y:S04]  /*441b0*/  LDL.LU R102, [R1+0x1528] ;  /* 0x0015280001667983 */ /* 0x002f280000300800 */
[----:B------:R1:W-:Y:S04]  /*441c0*/  STL [R1+0x1500], R106 ;  /* 0x0015006a01007387 */ /* 0x0003e80000100800 */
[----:B------:R1:W-:Y:S01]  /*441d0*/  LDGSTS.E [R3+0x8], desc[UR60][R114.64], P1 ;  /* 0x0000800072037fae */ /* 0x0003e2000892187c */
[----:B------:R-:W-:-:S05]  /*441e0*/  IMAD.X R107, R107, 0x1, R0, P0 ;  /* 0x000000016b6b7824 */ /* 0x000fca00000e0600 */
[----:B------:R1:W-:Y:S01]  /*441f0*/  STL [R1+0x14fc], R107 ;  /* 0x0014fc6b01007387 */ /* 0x0003e20000100800 */
[----:B------:R-:W-:-:S03]  /*44200*/  IMAD.X R104, R104, 0x1, R0, P2 ;  /* 0x0000000168687824 */ /* 0x000fc600010e0600 */
[----:B------:R-:W-:Y:S04]  /*44210*/  STL [R1+0x1508], R11 ;  /* 0x0015080b01007387 */ /* 0x000fe80000100800 */
[----:B------:R-:W-:Y:S04]  /*44220*/  LDGSTS.E [R3+0x4008], desc[UR60][R106.64], P1 ;  /* 0x040080006a037fae */ /* 0x000fe8000892187c */
[----:B------:R1:W-:Y:S04]  /*44230*/  STL [R1+0x1504], R104 ;  /* 0x0015046801007387 */ /* 0x0003e80000100800 */
[----:B-1----:R-:W4:Y:S01]  /*44240*/  LDL.LU R106, [R1+0x1524] ;  /* 0x00152400016a7983 */ /* 0x002f220000300800 */
[----:B------:R-:W-:-:S03]  /*44250*/  IMAD.MOV.U32 R115, RZ, RZ, R104 ;  /* 0x000000ffff737224 */ /* 0x000fc600078e0068 */
[----:B------:R-:W4:Y:S04]  /*44260*/  LDL.LU R107, [R1+0x152c] ;  /* 0x00152c00016b7983 */ /* 0x000f280000300800 */
[----:B------:R-:W4:Y:S01]  /*44270*/  LDL.LU R104, [R1+0x1530] ;  /* 0x0015300001687983 */ /* 0x000f220000300800 */
[----:B------:R-:W-:-:S03]  /*44280*/  MOV R114, R11 ;  /* 0x0000000b00727202 */ /* 0x000fc60000000f00 */
[----:B------:R-:W4:Y:S04]  /*44290*/  LDL.LU R110, [R1+0x18b4] ;  /* 0x0018b400016e7983 */ /* 0x000f280000300800 */
[----:B------:R-:W4:Y:S01]  /*442a0*/  LDL.LU R11, [R1+0x18b8] ;  /* 0x0018b800010b7983 */ /* 0x000f220000300800 */
[----:B------:R-:W-:-:S03]  /*442b0*/  UISETP.GT.AND UP1, UPT, UR6, 0x3, UPT ;  /* 0x000000030600788c */ /* 0x000fc6000bf24270 */
[----:B------:R1:W-:Y:S01]  /*442c0*/  LDGSTS.E [R3+0x8008], desc[UR60][R114.64], P1 ;  /* 0x0800800072037fae */ /* 0x0003e2000892187c */
[----:B------:R-:W-:-:S04]  /*442d0*/  USEL UR4, URZ, 0x4, !UP1 ;  /* 0x000000043f047887 */ /* 0x000fc8000c800000 */
[----:B------:R-:W-:Y:S01]  /*442e0*/  USEL UR4, UR4, URZ, !UP0 ;  /* 0x0000003f04047287 */ /* 0x000fe2000c000000 */
[----:B--2---:R-:W-:-:S05]  /*442f0*/  IADD3 R103, P0, R103, R4, RZ ;  /* 0x0000000467677210 */ /* 0x004fca0007f1e0ff */
[----:B---3--:R-:W-:Y:S02]  /*44300*/  IMAD.X R105, R105, 0x1, R0, P0 ;  /* 0x0000000169697824 */ /* 0x008fe400000e0600 */
[----:B-1----:R-:W-:Y:S02]  /*44310*/  IMAD.MOV.U32 R114, RZ, RZ, R103 ;  /* 0x000000ffff727224 */ /* 0x002fe400078e0067 */
[----:B------:R-:W-:-:S05]  /*44320*/  IMAD.MOV.U32 R115, RZ, RZ, R105 ;  /* 0x000000ffff737224 */ /* 0x000fca00078e0069 */
[----:B------:R1:W-:Y:S01]  /*44330*/  LDGSTS.E [R3+0xc008], desc[UR60][R114.64], P1 ;  /* 0x0c00800072037fae */ /* 0x0003e2000892187c */
[----:B------:R-:W-:-:S03]  /*44340*/  ISETP.NE.U32.AND P0, PT, RZ, UR4, PT ;  /* 0x00000004ff007c0c */ /* 0x000fc6000bf05070 */
[----:B------:R-:W-:Y:S01]  /*44350*/  STL [R1+0x1510], R103 ;  /* 0x0015106701007387 */ /* 0x000fe20000100800 */
[----:B----4-:R-:W-:-:S03]  /*44360*/  IADD3 R108, P1, R108, R4, RZ ;  /* 0x000000046c6c7210 */ /* 0x010fc60007f3e0ff */
[----:B------:R2:W-:Y:S01]  /*44370*/  STL [R1+0x150c], R105 ;  /* 0x00150c6901007387 */ /* 0x0005e20000100800 */
[----:B------:R-:W-:-:S03]  /*44380*/  IADD3 R111, P2, R111, R4, RZ ;  /* 0x000000046f6f7210 */ /* 0x000fc60007f5e0ff */
[----:B--2---:R-:W2:Y:S01]  /*44390*/  LDL.LU R105, [R1+0x18c0] ;  /* 0x0018c00001697983 */ /* 0x004ea20000300800 */
[----:B------:R-:W-:-:S03]  /*443a0*/  IMAD.X R109, R109, 0x1, R0, P1 ;  /* 0x000000016d6d7824 */ /* 0x000fc600008e0600 */
[----:B------:R-:W3:Y:S01]  /*443b0*/  LDL.LU R103, [R1+0x18c8] ;  /* 0x0018c80001677983 */ /* 0x000ee20000300800 */
[----:B------:R-:W-:-:S03]  /*443c0*/  IADD3.X R112, R112, R0, RZ, P2, !PT ;  /* 0x0000000070707210 */ /* 0x000fc600017fe4ff */
[----:B------:R-:W-:Y:S01]  /*443d0*/  STL [R1+0x1518], R108 ;  /* 0x0015186c01007387 */ /* 0x000fe20000100800 */
[----:B-1----:R-:W-:-:S03]  /*443e0*/  IMAD.MOV.U32 R115, RZ, RZ, R109 ;  /* 0x000000ffff737224 */ /* 0x002fc600078e006d */
[----:B------:R1:W-:Y:S01]  /*443f0*/  STL [R1+0x1514], R109 ;  /* 0x0015146d01007387 */ /* 0x0003e20000100800 */
[----:B------:R-:W-:Y:S01]  /*44400*/  IADD3 R102, P1, R102, R4, RZ ;  /* 0x0000000466667210 */ /* 0x000fe20007f3e0ff */
[----:B------:R-:W-:Y:S02]  /*44410*/  IMAD.MOV.U32 R114, RZ, RZ, R108 ;  /* 0x000000ffff727224 */ /* 0x000fe400078e006c */
[----:B------:R-:W-:Y:S01]  /*44420*/  STL [R1+0x1520], R111 ;  /* 0x0015206f01007387 */ /* 0x000fe20000100800 */
[----:B------:R-:W-:-:S03]  /*44430*/  IMAD.MOV.U32 R113, RZ, RZ, R112 ;  /* 0x000000ffff717224 */ /* 0x000fc600078e0070 */
[----:B------:R-:W-:Y:S04]  /*44440*/  LDGSTS.E [R3+0xc], desc[UR60][R114.64], P0 ;  /* 0x0000c00072037fae */ /* 0x000fe8000812187c */
[----:B-1----:R-:W4:Y:S04]  /*44450*/  LDL.LU R109, [R1+0x18bc] ;  /* 0x0018bc00016d7983 */ /* 0x002f280000300800 */
[----:B------:R1:W-:Y:S04]  /*44460*/  STL [R1+0x151c], R112 ;  /* 0x00151c7001007387 */ /* 0x0003e80000100800 */
[----:B------:R-:W4:Y:S01]  /*44470*/  LDL.LU R108, [R1+0x18c4] ;  /* 0x0018c400016c7983 */ /* 0x000f220000300800 */
[----:B-1----:R-:W-:-:S03]  /*44480*/  IMAD.MOV.U32 R112, RZ, RZ, R111 ;  /* 0x000000ffff707224 */ /* 0x002fc600078e006f */
[----:B------:R1:W-:Y:S04]  /*44490*/  STL [R1+0x1528], R102 ;  /* 0x0015286601007387 */ /* 0x0003e80000100800 */
[----:B------:R1:W-:Y:S01]  /*444a0*/  LDGSTS.E [R3+0x400c], desc[UR60][R112.64], P0 ;  /* 0x0400c00070037fae */ /* 0x0003e2000812187c */
[----:B------:R-:W-:-:S05]  /*444b0*/  IMAD.X R106, R106, 0x1, R0, P1 ;  /* 0x000000016a6a7824 */ /* 0x000fca00008e0600 */
[----:B------:R1:W-:Y:S02]  /*444c0*/  STL [R1+0x1524], R106 ;  /* 0x0015246a01007387 */ /* 0x0003e40000100800 */
[----:B-1----:R-:W-:Y:S02]  /*444d0*/  MOV R112, R102 ;  /* 0x0000006600707202 */ /* 0x002fe40000000f00 */
[----:B------:R-:W4:Y:S01]  /*444e0*/  LDL.LU R102, [R1+0x18d0] ;  /* 0x0018d00001667983 */ /* 0x000f220000300800 */
[-C--:B------:R-:W-:Y:S01]  /*444f0*/  IADD3 R104, P2, R104, R4.reuse, RZ ;  /* 0x0000000468687210 */ /* 0x080fe20007f5e0ff */
[----:B------:R-:W-:Y:S02]  /*44500*/  IMAD.MOV.U32 R113, RZ, RZ, R106 ;  /* 0x000000ffff717224 */ /* 0x000fe400078e006a */
[----:B------:R-:W4:Y:S01]  /*44510*/  LDL.LU R106, [R1+0x18cc] ;  /* 0x0018cc00016a7983 */ /* 0x000f220000300800 */
[----:B------:R-:W-:Y:S01]  /*44520*/  IADD3 R11, P3, R11, R4, RZ ;  /* 0x000000040b0b7210 */ /* 0x000fe20007f7e0ff */
[----:B------:R-:W-:-:S02]  /*44530*/  IMAD.X R107, R107, 0x1, R0, P2 ;  /* 0x000000016b6b7824 */ /* 0x000fc400010e0600 */
[----:B------:R1:W-:Y:S02]  /*44540*/  STL [R1+0x1530], R104 ;  /* 0x0015306801007387 */ /* 0x0003e40000100800 */
[----:B------:R-:W-:Y:S02]  /*44550*/  IMAD.X R110, R110, 0x1, R0, P3 ;  /* 0x000000016e6e7824 */ /* 0x000fe400018e0600 */
[----:B------:R1:W-:Y:S04]  /*44560*/  LDGSTS.E [R3+0x800c], desc[UR60][R112.64], P0 ;  /* 0x0800c00070037fae */ /* 0x0003e8000812187c */
[----:B------:R1:W-:Y:S04]  /*44570*/  STL [R1+0x152c], R107 ;  /* 0x00152c6b01007387 */ /* 0x0003e80000100800 */
[----:B------:R1:W-:Y:S02]  /*44580*/  STL [R1+0x18b8], R11 ;  /* 0x0018b80b01007387 */ /* 0x0003e40000100800 */
[----:B-1----:R-:W-:-:S02]  /*44590*/  IMAD.MOV.U32 R112, RZ, RZ, R104 ;  /* 0x000000ffff707224 */ /* 0x002fc400078e0068 */
[----:B------:R-:W4:Y:S01]  /*445a0*/  LDL.LU R104, [R1+0x18d8] ;  /* 0x0018d80001687983 */ /* 0x000f220000300800 */
[----:B------:R-:W-:-:S03]  /*445b0*/  IMAD.MOV.U32 R113, RZ, RZ, R107 ;  /* 0x000000ffff717224 */ /* 0x000fc600078e006b */
[----:B------:R-:W-:Y:S04]  /*445c0*/  STL [R1+0x18b4], R110 ;  /* 0x0018b46e01007387 */ /* 0x000fe80000100800 */
[----:B------:R-:W4:Y:S04]  /*445d0*/  LDL.LU R111, [R1+0x18e0] ;  /* 0x0018e000016f7983 */ /* 0x000f280000300800 */
[----:B------:R-:W4:Y:S04]  /*445e0*/  LDL.LU R107, [R1+0x18d4] ;  /* 0x0018d400016b7983 */ /* 0x000f280000300800 */
[----:B------:R-:W-:Y:S04]  /*445f0*/  LDGSTS.E [R3+0xc00c], desc[UR60][R112.64], P0 ;  /* 0x0c00c00070037fae */ /* 0x000fe8000812187c */
[----:B------:R-:W4:Y:S01]  /*44600*/  LDL.LU R112, [R1+0x18dc] ;  /* 0x0018dc0001707983 */ /* 0x000f220000300800 */
[----:B------:R-:W-:-:S04]  /*44610*/  UISETP.GT.AND UP1, UPT, UR6, 0x20, UPT ;  /* 0x000000200600788c */ /* 0x000fc8000bf24270 */
[----:B------:R-:W-:-:S04]  /*44620*/  USEL UR4, URZ, 0x4, !UP1 ;  /* 0x000000043f047887 */ /* 0x000fc8000c800000 */
[----:B------:R-:W-:-:S06]  /*44630*/  USEL UR4, UR4, URZ, !UP0 ;  /* 0x0000003f04047287 */ /* 0x000fcc000c000000 */
[----:B------:R-:W-:Y:S01]  /*44640*/  ISETP.NE.U32.AND P1, PT, RZ, UR4, PT ;  /* 0x00000004ff007c0c */ /* 0x000fe2000bf25070 */
[----:B------:R-:W-:Y:S01]  /*44650*/  IMAD.MOV.U32 R115, RZ, RZ, R110 ;  /* 0x000000ffff737224 */ /* 0x000fe200078e006e */
[----:B------:R-:W-:Y:S02]  /*44660*/  MOV R114, R11 ;  /* 0x0000000b00727202 */ /* 0x000fe40000000f00 */
[----:B------:R-:W4:Y:S09]  /*44670*/  LDL.LU R11, [R1+0x18e8] ;  /* 0x0018e800010b7983 */ /* 0x000f320000300800 */
[----:B------:R1:W-:Y:S01]  /*44680*/  LDGSTS.E [R3+0x10000], desc[UR60][R114.64], P1 ;  /* 0x1000000072037fae */ /* 0x0003e2000892187c */
[----:B--2---:R-:W-:-:S02]  /*44690*/  IADD3 R105, P0, R105, R4, RZ ;  /* 0x0000000469697210 */ /* 0x004fc40007f1e0ff */
[----:B---3--:R-:W-:-:S03]  /*446a0*/  IADD3 R103, P2, R103, R4, RZ ;  /* 0x0000000467677210 */ /* 0x008fc60007f5e0ff */
[----:B------:R-:W-:Y:S01]  /*446b0*/  STL [R1+0x18c0], R105 ;  /* 0x0018c06901007387 */ /* 0x000fe20000100800 */
[----:B-1----:R-:W-:Y:S02]  /*446c0*/  IMAD.MOV.U32 R114, RZ, RZ, R105 ;  /* 0x000000ffff727224 */ /* 0x002fe400078e0069 */
[----:B----4-:R-:W-:-:S05]  /*446d0*/  IMAD.X R109, R109, 0x1, R0, P0 ;  /* 0x000000016d6d7824 */ /* 0x010fca00000e0600 */
[----:B------:R1:W-:Y:S01]  /*446e0*/  STL [R1+0x18bc], R109 ;  /* 0x0018bc6d01007387 */ /* 0x0003e20000100800 */
[----:B------:R-:W-:-:S03]  /*446f0*/  IMAD.X R108, R108, 0x1, R0, P2 ;  /* 0x000000016c6c7824 */ /* 0x000fc600010e0600 */
[----:B------:R-:W-:Y:S01]  /*44700*/  STL [R1+0x18c8], R103 ;  /* 0x0018c86701007387 */ /* 0x000fe20000100800 */
[----:B------:R-:W-:-:S03]  /*44710*/  IMAD.MOV.U32 R115, RZ, RZ, R109 ;  /* 0x000000ffff737224 */ /* 0x000fc600078e006d */
[----:B------:R2:W-:Y:S01]  /*44720*/  STL [R1+0x18c4], R108 ;  /* 0x0018c46c01007387 */ /* 0x0005e20000100800 */
[----:B-1----:R-:W-:-:S03]  /*44730*/  MOV R109, R108 ;  /* 0x0000006c006d7202 */ /* 0x002fc60000000f00 */
[----:B------:R-:W3:Y:S04]  /*44740*/  LDL.LU R105, [R1+0x18e4] ;  /* 0x0018e40001697983 */ /* 0x000ee80000300800 */
[----:B------:R1:W-:Y:S01]  /*44750*/  LDGSTS.E [R3+0x14000], desc[UR60][R114.64], P1 ;  /* 0x1400000072037fae */ /* 0x0003e2000892187c */
[----:B--2---:R-:W-:-:S03]  /*44760*/  IMAD.MOV.U32 R108, RZ, RZ, R103 ;  /* 0x000000ffff6c7224 */ /* 0x004fc600078e0067 */
[----:B------:R-:W2:Y:S04]  /*44770*/  LDL.LU R110, [R1+0x18ec] ;  /* 0x0018ec00016e7983 */ /* 0x000ea80000300800 */
[----:B------:R-:W-:Y:S01]  /*44780*/  LDGSTS.E [R3+0x18000], desc[UR60][R108.64], P1 ;  /* 0x180000006c037fae */ /* 0x000fe2000892187c */
[----:B------:R-:W-:-:S05]  /*44790*/  IADD3 R102, P0, R102, R4, RZ ;  /* 0x0000000466667210 */ /* 0x000fca0007f1e0ff */
[----:B------:R-:W-:Y:S01]  /*447a0*/  IMAD.X R106, R106, 0x1, R0, P0 ;  /* 0x000000016a6a7824 */ /* 0x000fe200000e0600 */
[----:B------:R-:W4:Y:S01]  /*447b0*/  LDL.LU R109, [R1+0x18f0] ;  /* 0x0018f000016d7983 */ /* 0x000f220000300800 */
[----:B-1----:R-:W-:Y:S02]  /*447c0*/  IMAD.MOV.U32 R114, RZ, RZ, R102 ;  /* 0x000000ffff727224 */ /* 0x002fe400078e0066 */
[----:B------:R-:W-:Y:S01]  /*447d0*/  IMAD.MOV.U32 R115, RZ, RZ, R106 ;  /* 0x000000ffff737224 */ /* 0x000fe200078e006a */
[----:B------:R-:W2:Y:S04]  /*447e0*/  LDL.LU R108, [R1+0x18f4] ;  /* 0x0018f400016c7983 */ /* 0x000ea80000300800 */
[----:B------:R-:W2:Y:S04]  /*447f0*/  LDL.LU R103, [R1+0x18f8] ;  /* 0x0018f80001677983 */ /* 0x000ea80000300800 */
[----:B------:R1:W-:Y:S01]  /*44800*/  LDGSTS.E [R3+0x1c000], desc[UR60][R114.64], P1 ;  /* 0x1c00000072037fae */ /* 0x0003e2000892187c */
[----:B------:R-:W-:-:S03]  /*44810*/  IADD3 R104, P1, R104, R4, RZ ;  /* 0x0000000468687210 */ /* 0x000fc60007f3e0ff */
[----:B------:R-:W-:Y:S04]  /*44820*/  STL [R1+0x18d0], R102 ;  /* 0x0018d06601007387 */ /* 0x000fe80000100800 */
[----:B------:R1:W-:Y:S01]  /*44830*/  STL [R1+0x18cc], R106 ;  /* 0x0018cc6a01007387 */ /* 0x0003e20000100800 */
[----:B------:R-:W-:Y:S01]  /*44840*/  IADD3 R111, P2, R111, R4, RZ ;  /* 0x000000046f6f7210 */ /* 0x000fe20007f5e0ff */
[----:B------:R-:W-:Y:S02]  /*44850*/  IMAD.X R107, R107, 0x1, R0, P1 ;  /* 0x000000016b6b7824 */ /* 0x000fe400008e0600 */
[----:B-1----:R-:W2:Y:S02]  /*44860*/  LDL.LU R106, [R1+0x1900] ;  /* 0x00190000016a7983 */ /* 0x002ea40000300800 */
[----:B------:R-:W-:-:S02]  /*44870*/  IMAD.MOV.U32 R115, RZ, RZ, R107 ;  /* 0x000000ffff737224 */ /* 0x000fc400078e006b */
[----:B------:R-:W2:Y:S04]  /*44880*/  LDL.LU R102, [R1+0x1908] ;  /* 0x0019080001667983 */ /* 0x000ea80000300800 */
[----:B------:R-:W-:Y:S01]  /*44890*/  STL [R1+0x18d8], R104 ;  /* 0x0018d86801007387 */ /* 0x000fe20000100800 */
[----:B------:R-:W-:-:S03]  /*448a0*/  IADD3.X R112, R112, R0, RZ, P2, !PT ;  /* 0x0000000070707210 */ /* 0x000fc600017fe4ff */
[----:B------:R1:W-:Y:S01]  /*448b0*/  STL [R1+0x18d4], R107 ;  /* 0x0018d46b01007387 */ /* 0x0003e20000100800 */
[----:B------:R-:W-:-:S03]  /*448c0*/  IMAD.MOV.U32 R114, RZ, RZ, R104 ;  /* 0x000000ffff727224 */ /* 0x000fc600078e0068 */
[----:B------:R-:W-:Y:S04]  /*448d0*/  STL [R1+0x18e0], R111 ;  /* 0x0018e06f01007387 */ /* 0x000fe80000100800 */
[----:B-1----:R-:W2:Y:S04]  /*448e0*/  LDL.LU R107, [R1+0x18fc] ;  /* 0x0018fc00016b7983 */ /* 0x002ea80000300800 */
[----:B------:R1:W-:Y:S04]  /*448f0*/  STL [R1+0x18dc], R112 ;  /* 0x0018dc7001007387 */ /* 0x0003e80000100800 */
[----:B------:R-:W2:Y:S01]  /*44900*/  LDL.LU R104, [R1+0x1904] ;  /* 0x0019040001687983 */ /* 0x000ea20000300800 */
[----:B------:R-:W-:-:S04]  /*44910*/  UISETP.GT.AND UP1, UPT, UR6, 0x21, UPT ;  /* 0x000000210600788c */ /* 0x000fc8000bf24270 */
[----:B------:R-:W-:-:S04]  /*44920*/  USEL UR4, URZ, 0x4, !UP1 ;  /* 0x000000043f047887 */ /* 0x000fc8000c800000 */
[----:B------:R-:W-:Y:S01]  /*44930*/  USEL UR4, UR4, URZ, !UP0 ;  /* 0x0000003f04047287 */ /* 0x000fe2000c000000 */
[----:B------:R-:W-:-:S05]  /*44940*/  IADD3 R11, P1, R11, R4, RZ ;  /* 0x000000040b0b7210 */ /* 0x000fca0007f3e0ff */
[----:B------:R-:W-:Y:S01]  /*44950*/  ISETP.NE.U32.AND P0, PT, RZ, UR4, PT ;  /* 0x00000004ff007c0c */ /* 0x000fe2000bf05070 */
[----:B------:R-:W-:Y:S02]  /*44960*/  IMAD.MOV.U32 R113, RZ, RZ, R112 ;  /* 0x000000ffff717224 */ /* 0x000fe400078e0070 */
[----:B-1----:R-:W-:Y:S01]  /*44970*/  IMAD.MOV.U32 R112, RZ, RZ, R111 ;  /* 0x000000ffff707224 */ /* 0x002fe200078e006f */
[----:B------:R1:W-:Y:S01]  /*44980*/  STL [R1+0x18e8], R11 ;  /* 0x0018e80b01007387 */ /* 0x0003e20000100800 */
[----:B------:R-:W-:-:S08]  /*44990*/  UISETP.GT.AND UP1, UPT, UR6, 0x22, UPT ;  /* 0x000000220600788c */ /* 0x000fd0000bf24270 */
[----:B------:R-:W-:Y:S04]  /*449a0*/  LDGSTS.E [R3+0x10004], desc[UR60][R114.64], P0 ;  /* 0x1000400072037fae */ /* 0x000fe8000812187c */
[----:B------:R1:W-:Y:S01]  /*449b0*/  LDGSTS.E [R3+0x14004], desc[UR60][R112.64], P0 ;  /* 0x1400400070037fae */ /* 0x0003e2000812187c */
[----:B------:R-:W-:Y:S01]  /*449c0*/  USEL UR4, URZ, 0x4, !UP1 ;  /* 0x000000043f047887 */ /* 0x000fe2000c800000 */
[----:B-1----:R-:W-:-:S03]  /*449d0*/  MOV R112, R11 ;  /* 0x0000000b00707202 */ /* 0x002fc60000000f00 */
[----:B------:R-:W-:Y:S01]  /*449e0*/  USEL UR4, UR4, URZ, !UP0 ;  /* 0x0000003f04047287 */ /* 0x000fe2000c000000 */
[----:B---3--:R-:W-:-:S05]  /*449f0*/  IMAD.X R105, R105, 0x1, R0, P1 ;  /* 0x0000000169697824 */ /* 0x008fca00008e0600 */
[----:B------:R1:W-:Y:S01]  /*44a00*/  STL [R1+0x18e4], R105 ;  /* 0x0018e46901007387 */ /* 0x0003e20000100800 */
[----:B------:R-:W-:-:S03]  /*44a10*/  IMAD.MOV.U32 R113, RZ, RZ, R105 ;  /* 0x000000ffff717224 */ /* 0x000fc600078e0069 */
[----:B------:R-:W3:Y:S01]  /*44a20*/  LDL.LU R11, [R1+0x1910] ;  /* 0x00191000010b7983 */ /* 0x000ee20000300800 */
[----:B----4-:R-:W-:-:S03]  /*44a30*/  IADD3 R109, P2, R109, R4, RZ ;  /* 0x000000046d6d7210 */ /* 0x010fc60007f5e0ff */
[----:B-1----:R-:W4:Y:S02]  /*44a40*/  LDL.LU R105, [R1+0x190c] ;  /* 0x00190c0001697983 */ /* 0x002f240000300800 */
[----:B--2---:R-:W-:Y:S01]  /*44a50*/  IMAD.X R110, R110, 0x1, R0, P2 ;  /* 0x000000016e6e7824 */ /* 0x004fe200010e0600 */
[----:B------:R-:W-:Y:S01]  /*44a60*/  IADD3 R103, P3, R103, R4, RZ ;  /* 0x0000000467677210 */ /* 0x000fe20007f7e0ff */
[----:B------:R-:W-:Y:S02]  /*44a70*/  STL [R1+0x18f0], R109 ;  /* 0x0018f06d01007387 */ /* 0x000fe40000100800 */
[----:B------:R-:W-:Y:S02]  /*44a80*/  IMAD.MOV.U32 R111, RZ, RZ, R110 ;  /* 0x000000ffff6f7224 */ /* 0x000fe400078e006e */
[----:B------:R-:W-:Y:S01]  /*44a90*/  IMAD.X R108, R108, 0x1, R0, P3 ;  /* 0x000000016c6c7824 */ /* 0x000fe200018e0600 */
[----:B------:R1:W-:Y:S01]  /*44aa0*/  STL [R1+0x18ec], R110 ;  /* 0x0018ec6e01007387 */ /* 0x0003e20000100800 */
[----:B------:R-:W-:-:S03]  /*44ab0*/  ISETP.NE.U32.AND P1, PT, RZ, UR4, PT ;  /* 0x00000004ff007c0c */ /* 0x000fc6000bf25070 */
[----:B------:R-:W-:Y:S04]  /*44ac0*/  STL [R1+0x18f8], R103 ;  /* 0x0018f86701007387 */ /* 0x000fe80000100800 */
[----:B------:R-:W-:Y:S01]  /*44ad0*/  LDGSTS.E [R3+0x18004], desc[UR60][R112.64], P0 ;  /* 0x1800400070037fae */ /* 0x000fe2000812187c */
[----:B-1----:R-:W-:-:S03]  /*44ae0*/  IMAD.MOV.U32 R110, RZ, RZ, R109 ;  /* 0x000000ffff6e7224 */ /* 0x002fc600078e006d */
[----:B------:R1:W-:Y:S04]  /*44af0*/  STL [R1+0x18f4], R108 ;  /* 0x0018f46c01007387 */ /* 0x0003e80000100800 */
[----:B------:R-:W-:Y:S01]  /*44b00*/  LDGSTS.E [R3+0x1c004], desc[UR60][R110.64], P0 ;  /* 0x1c0040006e037fae */ /* 0x000fe2000812187c */
[----:B------:R-:W-:-:S03]  /*44b10*/  IADD3 R106, P0, R106, R4, RZ ;  /* 0x000000046a6a7210 */ /* 0x000fc60007f1e0ff */
[----:B------:R-:W2:Y:S01]  /*44b20*/  LDL.LU R113, [R1+0x1918] ;  /* 0x0019180001717983 */ /* 0x000ea20000300800 */
[----:B------:R-:W-:-:S03]  /*44b30*/  IADD3 R102, P2, R102, R4, RZ ;  /* 0x0000000466667210 */ /* 0x000fc60007f5e0ff */
[----:B------:R-:W2:Y:S01]  /*44b40*/  LDL.LU R111, [R1+0x1920] ;  /* 0x00192000016f7983 */ /* 0x000ea20000300800 */
[----:B------:R-:W-:Y:S01]  /*44b50*/  MOV R109, R108 ;  /* 0x0000006c006d7202 */ /* 0x000fe20000000f00 */
[----:B-1----:R-:W-:Y:S02]  /*44b60*/  IMAD.MOV.U32 R108, RZ, RZ, R103 ;  /* 0x000000ffff6c7224 */ /* 0x002fe400078e0067 */
[----:B------:R-:W2:Y:S04]  /*44b70*/  LDL.LU R114, [R1+0x1914] ;  /* 0x0019140001727983 */ /* 0x000ea80000300800 */
[----:B------:R-:W2:Y:S04]  /*44b80*/  LDL.LU R112, [R1+0x191c] ;  /* 0x00191c0001707983 */ /* 0x000ea80000300800 */
[----:B------:R-:W2:Y:S01]  /*44b90*/  LDL.LU R103, [R1+0x1928] ;  /* 0x0019280001677983 */ /* 0x000ea20000300800 */
[----:B------:R-:W-:-:S03]  /*44ba0*/  IMAD.X R107, R107, 0x1, R0, P0 ;  /* 0x000000016b6b7824 */ /* 0x000fc600000e0600 */
[----:B------:R1:W-:Y:S04]  /*44bb0*/  STL [R1+0x1900], R106 ;  /* 0x0019006a01007387 */ /* 0x0003e80000100800 */
[----:B------:R-:W-:Y:S01]  /*44bc0*/  STL [R1+0x18fc], R107 ;  /* 0x0018fc6b01007387 */ /* 0x000fe20000100800 */
[----:B------:R-:W-:-:S03]  /*44bd0*/  IMAD.X R104, R104, 0x1, R0, P2 ;  /* 0x0000000168687824 */ /* 0x000fc600010e0600 */
[----:B------:R1:W-:Y:S04]  /*44be0*/  LDGSTS.E [R3+0x10008], desc[UR60][R108.64], P1 ;  /* 0x100080006c037fae */ /* 0x0003e8000892187c */
[----:B------:R1:W-:Y:S04]  /*44bf0*/  STL [R1+0x1908], R102 ;  /* 0x0019086601007387 */ /* 0x0003e80000100800 */
[----:B------:R2:W-:Y:S04]  /*44c00*/  LDGSTS.E [R3+0x14008], desc[UR60][R106.64], P1 ;  /* 0x140080006a037fae */ /* 0x0005e8000892187c */
[----:B------:R1:W-:Y:S02]  /*44c10*/  STL [R1+0x1904], R104 ;  /* 0x0019046801007387 */ /* 0x0003e40000100800 */
[----:B-1----:R-:W-:-:S02]  /*44c20*/  IMAD.MOV.U32 R108, RZ, RZ, R102 ;  /* 0x000000ffff6c7224 */ /* 0x002fc400078e0066 */
[----:B------:R-:W-:Y:S01]  /*44c30*/  IMAD.MOV.U32 R109, RZ, RZ, R104 ;  /* 0x000000ffff6d7224 */ /* 0x000fe200078e0068 */
[----:B------:R-:W2:Y:S04]  /*44c40*/  LDL.LU R106, [R1+0x1924] ;  /* 0x00192400016a7983 */ /* 0x000ea80000300800 */
[----:B------:R-:W2:Y:S04]  /*44c50*/  LDL.LU R110, [R1+0x192c] ;  /* 0x00192c00016e7983 */ /* 0x000ea80000300800 */
[----:B------:R-:W-:Y:S04]  /*44c60*/  LDGSTS.E [R3+0x18008], desc[UR60][R108.64], P1 ;  /* 0x180080006c037fae */ /* 0x000fe8000892187c */
[----:B------:R-:W2:Y:S04]  /*44c70*/  LDL.LU R102, [R1+0x1930] ;  /* 0x0019300001667983 */ /* 0x000ea80000300800 */
[----:B------:R-:W2:Y:S04]  /*44c80*/  LDL.LU R109, [R1+0x1cb4] ;  /* 0x001cb400016d7983 */ /* 0x000ea80000300800 */
[----:B------:R-:W2:Y:S01]  /*44c90*/  LDL.LU R104, [R1+0x1cb8] ;  /* 0x001cb80001687983 */ /* 0x000ea20000300800 */
[----:B------:R-:W-:-:S04]  /*44ca0*/  UISETP.GT.AND UP1, UPT, UR6, 0x23, UPT ;  /* 0x000000230600788c */ /* 0x000fc8000bf24270 */
[----:B------:R-:W-:-:S04]  /*44cb0*/  USEL UR4, URZ, 0x4, !UP1 ;  /* 0x000000043f047887 */ /* 0x000fc8000c800000 */
[----:B------:R-:W-:Y:S01]  /*44cc0*/  USEL UR4, UR4, URZ, !UP0 ;  /* 0x0000003f04047287 */ /* 0x000fe2000c000000 */
[----:B---3--:R-:W-:-:S05]  /*44cd0*/  IADD3 R11, P0, R11, R4, RZ ;  /* 0x000000040b0b7210 */ /* 0x008fca0007f1e0ff */
[----:B------:R-:W-:Y:S01]  /*44ce0*/  STL [R1+0x1910], R11 ;  /* 0x0019100b01007387 */ /* 0x000fe20000100800 */
[----:B------:R-:W-:Y:S01]  /*44cf0*/  IMAD.MOV.U32 R116, RZ, RZ, R11 ;  /* 0x000000ffff747224 */ /* 0x000fe200078e000b */
[----:B----4-:R-:W-:-:S05]  /*44d00*/  IADD3.X R105, R105, R0, RZ, P0, !PT ;  /* 0x0000000069697210 */ /* 0x010fca00007fe4ff */
[----:B------:R1:W-:Y:S01]  /*44d10*/  STL [R1+0x190c], R105 ;  /* 0x00190c6901007387 */ /* 0x0003e20000100800 */
[----:B------:R-:W-:-:S03]  /*44d20*/  IMAD.MOV.U32 R117, RZ, RZ, R105 ;  /* 0x000000ffff757224 */ /* 0x000fc600078e0069 */
[----:B------:R-:W3:Y:S04]  /*44d30*/  LDL.LU R108, [R1+0x1cbc] ;  /* 0x001cbc00016c7983 */ /* 0x000ee80000300800 */
[----:B------:R-:W4:Y:S04]  /*44d40*/  LDL.LU R107, [R1+0x1cc0] ;  /* 0x001cc000016b7983 */ /* 0x000f280000300800 */
[----:B------:R-:W-:Y:S04]  /*44d50*/  LDGSTS.E [R3+0x1c008], desc[UR60][R116.64], P1 ;  /* 0x1c00800074037fae */ /* 0x000fe8000892187c */
[----:B-1----:R-:W3:Y:S04]  /*44d60*/  LDL.LU R105, [R1+0x1cc4] ;  /* 0x001cc40001697983 */ /* 0x002ee80000300800 */
[----:B------:R-:W3:Y:S01]  /*44d70*/  LDL.LU R11, [R1+0x1cc8] ;  /* 0x001cc800010b7983 */ /* 0x000ee20000300800 */
[----:B------:R-:W-:-:S02]  /*44d80*/  ISETP.NE.U32.AND P0, PT, RZ, UR4, PT ;  /* 0x00000004ff007c0c */ /* 0x000fc4000bf05070 */
[-C--:B--2---:R-:W-:Y:S02]  /*44d90*/  IADD3 R113, P1, R113, R4.reuse, RZ ;  /* 0x0000000471717210 */ /* 0x084fe40007f3e0ff */
[----:B------:R-:W-:-:S03]  /*44da0*/  IADD3 R111, P2, R111, R4, RZ ;  /* 0x000000046f6f7210 */ /* 0x000fc60007f5e0ff */
[--C-:B------:R-:W-:Y:S01]  /*44db0*/  IMAD.X R114, R114, 0x1, R0.reuse, P1 ;  /* 0x0000000172727824 */ /* 0x100fe200008e0600 */
[----:B------:R-:W-:Y:S01]  /*44dc0*/  STL [R1+0x1918], R113 ;  /* 0x0019187101007387 */ /* 0x000fe20000100800 */
[----:B------:R-:W-:-:S03]  /*44dd0*/  IMAD.X R112, R112, 0x1, R0, P2 ;  /* 0x0000000170707824 */ /* 0x000fc600010e0600 */
[----:B------:R1:W-:Y:S01]  /*44de0*/  STL [R1+0x1914], R114 ;  /* 0x0019147201007387 */ /* 0x0003e20000100800 */
[----:B------:R-:W-:Y:S01]  /*44df0*/  IMAD.MOV.U32 R115, RZ, RZ, R114 ;  /* 0x000000ffff737224 */ /* 0x000fe200078e0072 */
[----:B------:R-:W-:Y:S02]  /*44e00*/  IADD3 R103, P1, R103, R4, RZ ;  /* 0x0000000467677210 */ /* 0x000fe40007f3e0ff */
[----:B------:R-:W-:Y:S04]  /*44e10*/  STL [R1+0x1920], R111 ;  /* 0x0019206f01007387 */ /* 0x000fe80000100800 */
[----:B------:R2:W-:Y:S01]  /*44e20*/  STL [R1+0x191c], R112 ;  /* 0x00191c7001007387 */ /* 0x0005e20000100800 */
[----:B-1----:R-:W-:Y:S01]  /*44e30*/  MOV R114, R113 ;  /* 0x0000007100727202 */ /* 0x002fe20000000f00 */
[----:B------:R-:W-:-:S02]  /*44e40*/  IMAD.MOV.U32 R113, RZ, RZ, R112 ;  /* 0x000000ffff717224 */ /* 0x000fc400078e0070 */
[----:B------:R1:W-:Y:S04]  /*44e50*/  STL [R1+0x1928], R103 ;  /* 0x0019286701007387 */ /* 0x0003e80000100800 */
[----:B------:R-:W-:Y:S01]  /*44e60*/  LDGSTS.E [R3+0x1000c], desc[UR60][R114.64], P0 ;  /* 0x1000c00072037fae */ /* 0x000fe2000812187c */
[----:B--2---:R-:W-:-:S05]  /*44e70*/  IMAD.MOV.U32 R112, RZ, RZ, R111 ;  /* 0x000000ffff707224 */ /* 0x004fca00078e006f */
[----:B------:R2:W-:Y:S01]  /*44e80*/  LDGSTS.E [R3+0x1400c], desc[UR60][R112.64], P0 ;  /* 0x1400c00070037fae */ /* 0x0005e2000812187c */
[----:B------:R-:W-:Y:S02]  /*44e90*/  IMAD.X R106, R106, 0x1, R0, P1 ;  /* 0x000000016a6a7824 */ /* 0x000fe400008e0600 */
[----:B--2---:R-:W-:-:S03]  /*44ea0*/  IMAD.MOV.U32 R112, RZ, RZ, R103 ;  /* 0x000000ffff707224 */ /* 0x004fc600078e0067 */
[----:B------:R2:W-:Y:S01]  /*44eb0*/  STL [R1+0x1924], R106 ;  /* 0x0019246a01007387 */ /* 0x0005e20000100800 */
[----:B------:R-:W-:-:S03]  /*44ec0*/  IMAD.MOV.U32 R113, RZ, RZ, R106 ;  /* 0x000000ffff717224 */ /* 0x000fc600078e006a */
[----:B-1----:R-:W3:Y:S01]  /*44ed0*/  LDL.LU R103, [R1+0x1cd0] ;  /* 0x001cd00001677983 */ /* 0x002ee20000300800 */
[----:B------:R-:W-:-:S03]  /*44ee0*/  IADD3 R102, P2, R102, R4, RZ ;  /* 0x0000000466667210 */ /* 0x000fc60007f5e0ff */
[----:B------:R-:W-:Y:S04]  /*44ef0*/  LDGSTS.E [R3+0x1800c], desc[UR60][R112.64], P0 ;  /* 0x1800c00070037fae */ /* 0x000fe8000812187c */
[----:B--2---:R-:W2:Y:S01]  /*44f00*/  LDL.LU R106, [R1+0x1ccc] ;  /* 0x001ccc00016a7983 */ /* 0x004ea20000300800 */
[----:B------:R-:W-:Y:S02]  /*44f10*/  IADD3.X R110, R110, R0, RZ, P2, !PT ;  /* 0x000000006e6e7210 */ /* 0x000fe400017fe4ff */
[----:B------:R-:W-:Y:S01]  /*44f20*/  IADD3 R104, P3, R104, R4, RZ ;  /* 0x0000000468687210 */ /* 0x000fe20007f7e0ff */
[----:B------:R-:W-:Y:S04]  /*44f30*/  STL [R1+0x1930], R102 ;  /* 0x0019306601007387 */ /* 0x000fe80000100800 */
[----:B------:R-:W-:Y:S01]  /*44f40*/  IMAD.X R109, R109, 0x1, R0, P3 ;  /* 0x000000016d6d7824 */ /* 0x000fe200018e0600 */
[----:B------:R1:W-:Y:S04]  /*44f50*/  STL [R1+0x192c], R110 ;  /* 0x00192c6e01007387 */ /* 0x0003e80000100800 */
[----:B------:R1:W-:Y:S01]  /*44f60*/  STL [R1+0x1cb8], R104 ;  /* 0x001cb86801007387 */ /* 0x0003e20000100800 */
[----:B------:R-:W-:-:S03]  /*44f70*/  IMAD.MOV.U32 R111, RZ, RZ, R110 ;  /* 0x000000ffff6f7224 */ /* 0x000fc600078e006e */
[----:B------:R3:W-:Y:S04]  /*44f80*/  STL [R1+0x1cb4], R109 ;  /* 0x001cb46d01007387 */ /* 0x0007e80000100800 */
[----:B------:R-:W2:Y:S01]  /*44f90*/  LDL.LU R113, [R1+0x1cd8] ;  /* 0x001cd80001717983 */ /* 0x000ea20000300800 */
[----:B-1----:R-:W-:-:S03]  /*44fa0*/  IMAD.MOV.U32 R110, RZ, RZ, R102 ;  /* 0x000000ffff6e7224 */ /* 0x002fc600078e0066 */
[----:B------:R-:W2:Y:S04]  /*44fb0*/  LDL.LU R102, [R1+0x1ce0] ;  /* 0x001ce00001667983 */ /* 0x000ea80000300800 */
[----:B------:R-:W2:Y:S04]  /*44fc0*/  LDL.LU R114, [R1+0x1cd4] ;  /* 0x001cd40001727983 */ /* 0x000ea80000300800 */
[----:B------:R1:W-:Y:S02]  /*44fd0*/  LDGSTS.E [R3+0x1c00c], desc[UR60][R110.64], P0 ;  /* 0x1c00c0006e037fae */ /* 0x0003e4000812187c */
[----:B-1----:R-:W-:-:S02]  /*44fe0*/  IMAD.MOV.U32 R110, RZ, RZ, R104 ;  /* 0x000000ffff6e7224 */ /* 0x002fc400078e0068 */
[----:B------:R-:W2:Y:S01]  /*44ff0*/  LDL.LU R104, [R1+0x1cdc] ;  /* 0x001cdc0001687983 */ /* 0x000ea20000300800 */
[----:B------:R-:W-:-:S04]  /*45000*/  UISETP.GT.AND UP1, UPT, UR6, 0x40, UPT ;  /* 0x000000400600788c */ /* 0x000fc8000bf24270 */
[----:B------:R-:W-:-:S04]  /*45010*/  USEL UR4, URZ, 0x4, !UP1 ;  /* 0x000000043f047887 */ /* 0x000fc8000c800000 */
[----:B------:R-:W-:-:S06]  /*45020*/  USEL UR4, UR4, URZ, !UP0 ;  /* 0x0000003f04047287 */ /* 0x000fcc000c000000 */
[----:B------:R-:W-:Y:S01]  /*45030*/  ISETP.NE.U32.AND P1, PT, RZ, UR4, PT ;  /* 0x00000004ff007c0c */ /* 0x000fe2000bf25070 */
[----:B------:R-:W-:-:S12]  /*45040*/  IMAD.MOV.U32 R111, RZ, RZ, R109 ;  /* 0x000000ffff6f7224 */ /* 0x000fd800078e006d */
[----:B------:R-:W-:Y:S01]  /*45050*/  LDGSTS.E [R3+0x20000], desc[UR60][R110.64], P1 ;  /* 0x200000006e037fae */ /* 0x000fe2000892187c */
[----:B------:R-:W-:-:S04]  /*45060*/  UISETP.GT.AND UP1, UPT, UR6, 0x41, UPT ;  /* 0x000000410600788c */ /* 0x000fc8000bf24270 */
[----:B------:R-:W-:-:S04]  /*45070*/  USEL UR4, URZ, 0x4, !UP1 ;  /* 0x000000043f047887 */ /* 0x000fc8000c800000 */
[----:B------:R-:W-:Y:S01]  /*45080*/  USEL UR4, UR4, URZ, !UP0 ;  /* 0x0000003f04047287 */ /* 0x000fe2000c000000 */
[----:B----4-:R-:W-:-:S04]  /*45090*/  IADD3 R107, P0, R107, R4, RZ ;  /* 0x000000046b6b7210 */ /* 0x010fc80007f1e0ff */
[----:B---3--:R-:W-:Y:S01]  /*450a0*/  IADD3.X R108, R108, R0, RZ, P0, !PT ;  /* 0x000000006c6c7210 */ /* 0x008fe200007fe4ff */
[----:B------:R-:W-:Y:S04]  /*450b0*/  STL [R1+0x1cc0], R107 ;  /* 0x001cc06b01007387 */ /* 0x000fe80000100800 */
[----:B------:R1:W-:Y:S01]  /*450c0*/  STL [R1+0x1cbc], R108 ;  /* 0x001cbc6c01007387 */ /* 0x0003e20000100800 */
[----:B------:R-:W-:Y:S01]  /*450d0*/  IMAD.MOV.U32 R109, RZ, RZ, R108 ;  /* 0x000000ffff6d7224 */ /* 0x000fe200078e006c */
[----:B------:R-:W-:-:S05]  /*450e0*/  IADD3 R11, P2, R11, R4, RZ ;  /* 0x000000040b0b7210 */ /* 0x000fca0007f5e0ff */
[----:B------:R-:W-:Y:S02]  /*450f0*/  IMAD.X R105, R105, 0x1, R0, P2 ;  /* 0x0000000169697824 */ /* 0x000fe400010e0600 */
[----:B-1----:R-:W-:Y:S01]  /*45100*/  IMAD.MOV.U32 R108, RZ, RZ, R107 ;  /* 0x000000ffff6c7224 */ /* 0x002fe200078e006b */
[----:B------:R1:W-:Y:S04]  /*45110*/  STL [R1+0x1cc8], R11 ;  /* 0x001cc80b01007387 */ /* 0x0003e80000100800 */
[----:B------:R3:W-:Y:S04]  /*45120*/  LDGSTS.E [R3+0x24000], desc[UR60][R108.64], P1 ;  /* 0x240000006c037fae */ /* 0x0007e8000892187c */
[----:B------:R4:W-:Y:S04]  /*45130*/  STL [R1+0x1cc4], R105 ;  /* 0x001cc46901007387 */ /* 0x0009e80000100800 */
[----:B------:R-:W2:Y:S01]  /*45140*/  LDL.LU R111, [R1+0x1ce8] ;  /* 0x001ce800016f7983 */ /* 0x000ea20000300800 */
[----:B---3--:R-:W-:-:S03]  /*45150*/  IMAD.MOV.U32 R108, RZ, RZ, R11 ;  /* 0x000000ffff6c7224 */ /* 0x008fc600078e000b */
[----:B------:R-:W3:Y:S01]  /*45160*/  LDL.LU R112, [R1+0x1ce4] ;  /* 0x001ce40001707983 */ /* 0x000ee20000300800 */
[----:B------:R-:W-:-:S05]  /*45170*/  IMAD.MOV.U32 R109, RZ, RZ, R105 ;  /* 0x000000ffff6d7224 */ /* 0x000fca00078e0069 */
[----:B------:R-:W-:Y:S04]  /*45180*/  LDGSTS.E [R3+0x28000], desc[UR60][R108.64], P1 ;  /* 0x280000006c037fae */ /* 0x000fe8000892187c */
[----:B------:R-:W3:Y:S04]  /*45190*/  LDL.LU R109, [R1+0x1cec] ;  /* 0x001cec00016d7983 */ /* 0x000ee80000300800 */
[----:B-1----:R-:W3:Y:S04]  /*451a0*/  LDL.LU R11, [R1+0x1cf0] ;  /* 0x001cf000010b7983 */ /* 0x002ee80000300800 */
[----:B------:R-:W3:Y:S04]  /*451b0*/  LDL.LU R110, [R1+0x1cf4] ;  /* 0x001cf400016e7983 */ /* 0x000ee80000300800 */
[----:B----4-:R-:W4:Y:S01]  /*451c0*/  LDL.LU R105, [R1+0x1cf8] ;  /* 0x001cf80001697983 */ /* 0x010f220000300800 */
[----:B------:R-:W-:-:S04]  /*451d0*/  IADD3 R103, P0, R103, R4, RZ ;  /* 0x0000000467677210 */ /* 0x000fc80007f1e0ff */
[----:B--2---:R-:W-:Y:S01]  /*451e0*/  IADD3.X R106, R106, R0, RZ, P0, !PT ;  /* 0x000000006a6a7210 */ /* 0x004fe200007fe4ff */
[----:B------:R-:W-:Y:S04]  /*451f0*/  STL [R1+0x1cd0], R103 ;  /* 0x001cd06701007387 */ /* 0x000fe80000100800 */
[----:B------:R1:W-:Y:S01]  /*45200*/  STL [R1+0x1ccc], R106 ;  /* 0x001ccc6a01007387 */ /* 0x0003e20000100800 */
[----:B------:R-:W-:Y:S01]  /*45210*/  IMAD.MOV.U32 R107, RZ, RZ, R106 ;  /* 0x000000ffff6b7224 */ /* 0x000fe200078e006a */
[----:B------:R-:W-:Y:S02]  /*45220*/  ISETP.NE.U32.AND P0, PT, RZ, UR4, PT ;  /* 0x00000004ff007c0c */ /* 0x000fe4000bf05070 */
[----:B------:R-:W2:Y:S01]  /*45230*/  LDL.LU R108, [R1+0x1cfc] ;  /* 0x001cfc00016c7983 */ /* 0x000ea20000300800 */
[----:B-1----:R-:W-:-:S03]  /*45240*/  IMAD.MOV.U32 R106, RZ, RZ, R103 ;  /* 0x000000ffff6a7224 */ /* 0x002fc600078e0067 */
[----:B------:R-:W2:Y:S04]  /*45250*/  LDL.LU R103, [R1+0x1d00] ;  /* 0x001d000001677983 */ /* 0x000ea80000300800 */
[----:B------:R-:W-:Y:S01]  /*45260*/  LDGSTS.E [R3+0x2c000], desc[UR60][R106.64], P1 ;  /* 0x2c0000006a037fae */ /* 0x000fe2000892187c */
[-C--:B------:R-:W-:Y:S02]  /*45270*/  IADD3 R113, P1, R113, R4.reuse, RZ ;  /* 0x0000000471717210 */ /* 0x080fe40007f3e0ff */
[----:B------:R-:W-:-:S03]  /*45280*/  IADD3 R102, P2, R102, R4, RZ ;  /* 0x0000000466667210 */ /* 0x000fc60007f5e0ff */
[----:B------:R-:W-:Y:S01]  /*45290*/  IMAD.X R114, R114, 0x1, R0, P1 ;  /* 0x0000000172727824 */ /* 0x000fe200008e0600 */
[----:B------:R-:W2:Y:S04]  /*452a0*/  LDL.LU R107, [R1+0x1d04] ;  /* 0x001d0400016b7983 */ /* 0x000ea80000300800 */
[----:B------:R-:W2:Y:S01]  /*452b0*/  LDL.LU R106, [R1+0x1d08] ;  /* 0x001d0800016a7983 */ /* 0x000ea20000300800 */
[----:B------:R-:W-:-:S03]  /*452c0*/  IMAD.MOV.U32 R115, RZ, RZ, R114 ;  /* 0x000000ffff737224 */ /* 0x000fc600078e0072 */
[----:B------:R-:W-:Y:S04]  /*452d0*/  STL [R1+0x1cd8], R113 ;  /* 0x001cd87101007387 */ /* 0x000fe80000100800 */
[----:B------:R1:W-:Y:S01]  /*452e0*/  STL [R1+0x1cd4], R114 ;  /* 0x001cd47201007387 */ /* 0x0003e20000100800 */
[----:B------:R-:W-:Y:S01]  /*452f0*/  IMAD.X R104, R104, 0x1, R0, P2 ;  /* 0x0000000168687824 */ /* 0x000fe200010e0600 */
[----:B-1----:R-:W-:Y:S02]  /*45300*/  MOV R114, R113 ;  /* 0x0000007100727202 */ /* 0x002fe40000000f00 */
[----:B------:R-:W-:Y:S04]  /*45310*/  STL [R1+0x1ce0], R102 ;  /* 0x001ce06601007387 */ /* 0x000fe80000100800 */
[----:B------:R1:W-:Y:S04]  /*45320*/  LDGSTS.E [R3+0x20004], desc[UR60][R114.64], P0 ;  /* 0x2000400072037fae */ /* 0x0003e8000812187c */
[----:B------:R1:W-:Y:S02]  /*45330*/  STL [R1+0x1cdc], R104 ;  /* 0x001cdc6801007387 */ /* 0x0003e40000100800 */
[----:B-1----:R-:W-:-:S02]  /*45340*/  IMAD.MOV.U32 R115, RZ, RZ, R104 ;  /* 0x000000ffff737224 */ /* 0x002fc400078e0068 */
[----:B------:R-:W-:Y:S01]  /*45350*/  IMAD.MOV.U32 R114, RZ, RZ, R102 ;  /* 0x000000ffff727224 */ /* 0x000fe200078e0066 */
[----:B------:R-:W2:Y:S04]  /*45360*/  LDL.LU R104, [R1+0x1d0c] ;  /* 0x001d0c0001687983 */ /* 0x000ea80000300800 */
[----:B------:R-:W2:Y:S01]  /*45370*/  LDL.LU R102, [R1+0x1d10] ;  /* 0x001d100001667983 */ /* 0x000ea20000300800 */
[----:B------:R-:W-:-:S03]  /*45380*/  UISETP.GT.AND UP1, UPT, UR6, 0x42, UPT ;  /* 0x000000420600788c */ /* 0x000fc6000bf24270 */
[----:B------:R-:W-:Y:S01]  /*45390*/  LDGSTS.E [R3+0x24004], desc[UR60][R114.64], P0 ;  /* 0x2400400072037fae */ /* 0x000fe2000812187c */
[----:B------:R-:W-:-:S04]  /*453a0*/  USEL UR4, URZ, 0x4, !UP1 ;  /* 0x000000043f047887 */ /* 0x000fc8000c800000 */
[----:B------:R-:W-:Y:S01]  /*453b0*/  USEL UR4, UR4, URZ, !UP0 ;  /* 0x0000003f04047287 */ /* 0x000fe2000c000000 */
[----:B------:R-:W-:-:S05]  /*453c0*/  IADD3 R111, P1, R111, R4, RZ ;  /* 0x000000046f6f7210 */ /* 0x000fca0007f3e0ff */
[----:B---3--:R-:W-:Y:S01]  /*453d0*/  IMAD.X R112, R112, 0x1, R0, P1 ;  /* 0x0000000170707824 */ /* 0x008fe200008e0600 */
[----:B------:R-:W-:Y:S01]  /*453e0*/  STL [R1+0x1ce8], R111 ;  /* 0x001ce86f01007387 */ /* 0x000fe20000100800 */
[----:B------:R-:W-:Y:S02]  /*453f0*/  ISETP.NE.U32.AND P1, PT, RZ, UR4, PT ;  /* 0x00000004ff007c0c */ /* 0x000fe4000bf25070 */
[----:B------:R-:W-:Y:S01]  /*45400*/  IMAD.MOV.U32 R113, RZ, RZ, R112 ;  /* 0x000000ffff717224 */ /* 0x000fe200078e0070 */
[----:B------:R1:W-:Y:S02]  /*45410*/  STL [R1+0x1ce4], R112 ;  /* 0x001ce47001007387 */ /* 0x0003e40000100800 */
[----:B-1----:R-:W-:-:S05]  /*45420*/  IMAD.MOV.U32 R112, RZ, RZ, R111 ;  /* 0x000000ffff707224 */ /* 0x002fca00078e006f */
[----:B------:R1:W-:Y:S01]  /*45430*/  LDGSTS.E [R3+0x28004], desc[UR60][R112.64], P0 ;  /* 0x2800400070037fae */ /* 0x0003e2000812187c */
[----:B------:R-:W-:-:S04]  /*45440*/  IADD3 R11, P2, R11, R4, RZ ;  /* 0x000000040b0b7210 */ /* 0x000fc80007f5e0ff */
[----:B------:R-:W-:Y:S02]  /*45450*/  IADD3.X R109, R109, R0, RZ, P2, !PT ;  /* 0x000000006d6d7210 */ /* 0x000fe400017fe4ff */
[----:B----4-:R-:W-:Y:S01]  /*45460*/  IADD3 R105, P3, R105, R4, RZ ;  /* 0x0000000469697210 */ /* 0x010fe20007f7e0ff */
[----:B------:R-:W-:Y:S04]  /*45470*/  STL [R1+0x1cf0], R11 ;  /* 0x001cf00b01007387 */ /* 0x000fe80000100800 */
[----:B------:R-:W-:Y:S01]  /*45480*/  IMAD.X R110, R110, 0x1, R0, P3 ;  /* 0x000000016e6e7824 */ /* 0x000fe200018e0600 */
[----:B------:R3:W-:Y:S01]  /*45490*/  STL [R1+0x1cec], R109 ;  /* 0x001cec6d01007387 */ /* 0x0007e20000100800 */
[----:B-1----:R-:W-:Y:S02]  /*454a0*/  IMAD.MOV.U32 R112, RZ, RZ, R11 ;  /* 0x000000ffff707224 */ /* 0x002fe400078e000b */
[----:B------:R-:W-:Y:S01]  /*454b0*/  IMAD.MOV.U32 R113, RZ, RZ, R109 ;  /* 0x000000ffff717224 */ /* 0x000fe200078e006d */
[----:B------:R-:W-:Y:S01]  /*454c0*/  STL [R1+0x1cf8], R105 ;  /* 0x001cf86901007387 */ /* 0x000fe20000100800 */
[----:B------:R-:W-:-:S03]  /*454d0*/  IMAD.MOV.U32 R111, RZ, RZ, R110 ;  /* 0x000000ffff6f7224 */ /* 0x000fc600078e006e */
[----:B------:R1:W-:Y:S04]  /*454e0*/  STL [R1+0x1cf4], R110 ;  /* 0x001cf46e01007387 */ /* 0x0003e80000100800 */
[----:B---3--:R-:W3:Y:S04]  /*454f0*/  LDL.LU R109, [R1+0x1d18] ;  /* 0x001d1800016d7983 */ /* 0x008ee80000300800 */
[----:B------:R4:W-:Y:S01]  /*45500*/  LDGSTS.E [R3+0x2c004], desc[UR60][R112.64], P0 ;  /* 0x2c00400070037fae */ /* 0x0009e2000812187c */
[----:B-1----:R-:W-:-:S03]  /*45510*/  IMAD.MOV.U32 R110, RZ, RZ, R105 ;  /* 0x000000ffff6e7224 */ /* 0x002fc600078e0069 */
[----:B------:R-:W3:Y:S04]  /*45520*/  LDL.LU R11, [R1+0x1d20] ;  /* 0x001d2000010b7983 */ /* 0x000ee80000300800 */
[----:B------:R-:W-:Y:S04]  /*45530*/  LDGSTS.E [R3+0x20008], desc[UR60][R110.64], P1 ;  /* 0x200080006e037fae */ /* 0x000fe8000892187c */
[----:B------:R-:W3:Y:S01]  /*45540*/  LDL.LU R110, [R1+0x1d14] ;  /* 0x001d1400016e7983 */ /* 0x000ee20000300800 */
[----:B--2---:R-:W-:-:S03]  /*45550*/  IADD3 R103, P0, R103, R4, RZ ;  /* 0x0000000467677210 */ /* 0x004fc60007f1e0ff */
[----:B------:R-:W2:Y:S01]  /*45560*/  LDL.LU R105, [R1+0x1d1c] ;  /* 0x001d1c0001697983 */ /* 0x000ea20000300800 */
[----:B------:R-:W-:-:S03]  /*45570*/  IADD3.X R108, R108, R0, RZ, P0, !PT ;  /* 0x000000006c6c7210 */ /* 0x000fc600007fe4ff */
[----:B------:R1:W-:Y:S01]  /*45580*/  STL [R1+0x1d00], R103 ;  /* 0x001d006701007387 */ /* 0x0003e20000100800 */
[----:B------:R-:W-:-:S03]  /*45590*/  IADD3 R106, P2, R106, R4, RZ ;  /* 0x000000046a6a7210 */ /* 0x000fc60007f5e0ff */
[----:B------:R1:W-:Y:S02]  /*455a0*/  STL [R1+0x1cfc], R108 ;  /* 0x001cfc6c01007387 */ /* 0x0003e40000100800 */
[----:B------:R-:W-:Y:S02]  /*455b0*/  IMAD.X R107, R107, 0x1, R0, P2 ;  /* 0x000000016b6b7824 */ /* 0x000fe400010e0600 */
[----:B------:R1:W-:Y:S01]  /*455c0*/  STL [R1+0x1d08], R106 ;  /* 0x001d086a01007387 */ /* 0x0003e20000100800 */
[----:B----4-:R-:W-:-:S03]  /*455d0*/  IMAD.MOV.U32 R112, RZ, RZ, R103 ;  /* 0x000000ffff707224 */ /* 0x010fc600078e0067 */
[----:B------:R4:W-:Y:S04]  /*455e0*/  STL [R1+0x1d04], R107 ;  /* 0x001d046b01007387 */ /* 0x0009e80000100800 */
[----:B-1----:R-:W2:Y:S01]  /*455f0*/  LDL.LU R103, [R1+0x1d28] ;  /* 0x001d280001677983 */ /* 0x002ea20000300800 */
[----:B------:R-:W-:-:S03]  /*45600*/  IMAD.MOV.U32 R113, RZ, RZ, R108 ;  /* 0x000000ffff717224 */ /* 0x000fc600078e006c */
[----:B------:R-:W2:Y:S04]  /*45610*/  LDL.LU R108, [R1+0x1d24] ;  /* 0x001d2400016c7983 */ /* 0x000ea80000300800 */
[----:B------:R-:W-:Y:S04]  /*45620*/  LDGSTS.E [R3+0x24008], desc[UR60][R112.64], P1 ;  /* 0x2400800070037fae */ /* 0x000fe8000892187c */
[----:B------:R1:W-:Y:S01]  /*45630*/  LDGSTS.E [R3+0x28008], desc[UR60][R106.64], P1 ;  /* 0x280080006a037fae */ /* 0x0003e2000892187c */
[----:B------:R-:W-:-:S05]  /*45640*/  IADD3 R102, P0, R102, R4, RZ ;  /* 0x0000000466667210 */ /* 0x000fca0007f1e0ff */
[----:B------:R-:W-:Y:S01]  /*45650*/  IMAD.X R104, R104, 0x1, R0, P0 ;  /* 0x0000000168687824 */ /* 0x000fe200000e0600 */
[----:B------:R4:W-:Y:S04]  /*45660*/  STL [R1+0x1d10], R102 ;  /* 0x001d106601007387 */ /* 0x0009e80000100800 */
[----:B------:R4:W-:Y:S04]  /*45670*/  STL [R1+0x1d0c], R104 ;  /* 0x001d0c6801007387 */ /* 0x0009e80000100800 */
[----:B------:R-:W2:Y:S04]  /*45680*/  LDL.LU R113, [R1+0x1d30] ;  /* 0x001d300001717983 */ /* 0x000ea80000300800 */
[----:B------:R-:W2:Y:S04]  /*45690*/  LDL.LU R111, [R1+0x20b8] ;  /* 0x0020b800016f7983 */ /* 0x000ea80000300800 */
[----:B------:R-:W2:Y:S01]  /*456a0*/  LDL.LU R114, [R1+0x1d2c] ;  /* 0x001d2c0001727983 */ /* 0x000ea20000300800 */
[----:B-1----:R-:W-:Y:S01]  /*456b0*/  IMAD.MOV.U32 R106, RZ, RZ, R102 ;  /* 0x000000ffff6a7224 */ /* 0x002fe200078e0066 */
[----:B----4-:R-:W-:-:S02]  /*456c0*/  MOV R107, R104 ;  /* 0x00000068006b7202 */ /* 0x010fc40000000f00 */
[----:B------:R-:W4:Y:S04]  /*456d0*/  LDL.LU R112, [R1+0x20b4] ;  /* 0x0020b40001707983 */ /* 0x000f280000300800 */
[----:B------:R-:W-:Y:S04]  /*456e0*/  LDGSTS.E [R3+0x2c008], desc[UR60][R106.64], P1 ;  /* 0x2c0080006a037fae */ /* 0x000fe8000892187c */
[----:B------:R-:W4:Y:S04]  /*456f0*/  LDL.LU R107, [R1+0x20bc] ;  /* 0x0020bc00016b7983 */ /* 0x000f280000300800 */
[----:B------:R-:W4:Y:S04]  /*45700*/  LDL.LU R102, [R1+0x20c0] ;  /* 0x0020c00001667983 */ /* 0x000f280000300800 */
[----:B------:R-:W4:Y:S04]  /*45710*/  LDL.LU R106, [R1+0x20c4] ;  /* 0x0020c400016a7983 */ /* 0x000f280000300800 */
[----:B------:R-:W4:Y:S01]  /*45720*/  LDL.LU R104, [R1+0x20c8] ;  /* 0x0020c80001687983 */ /* 0x000f220000300800 */
[----:B------:R-:W-:-:S04]  /*45730*/  UISETP.GT.AND UP1, UPT, UR6, 0x43, UPT ;  /* 0x000000430600788c */ /* 0x000fc8000bf24270 */
[----:B------:R-:W-:-:S04]  /*45740*/  USEL UR4, URZ, 0x4, !UP1 ;  /* 0x000000043f047887 */ /* 0x000fc8000c800000 */
[----:B------:R-:W-:-:S06]  /*45750*/  USEL UR4, UR4, URZ, !UP0 ;  /* 0x0000003f04047287 */ /* 0x000fcc000c000000 */
[----:B------:R-:W-:Y:S01]  /*45760*/  ISETP.NE.U32.AND P0, PT, RZ, UR4, PT ;  /* 0x00000004ff007c0c */ /* 0x000fe2000bf05070 */
[----:B------:R-:W-:-:S04]  /*45770*/  UISETP.GT.AND UP1, UPT, UR6, 0x60, UPT ;  /* 0x000000600600788c */ /* 0x000fc8000bf24270 */
[----:B------:R-:W-:-:S04]  /*45780*/  USEL UR4, URZ, 0x4, !UP1 ;  /* 0x000000043f047887 */ /* 0x000fc8000c800000 */
[----:B------:R-:W-:Y:S01]  /*45790*/  USEL UR4, UR4, URZ, !UP0 ;  /* 0x0000003f04047287 */ /* 0x000fe2000c000000 */
[-C--:B---3--:R-:W-:Y:S02]  /*457a0*/  IADD3 R109, P1, R109, R4.reuse, RZ ;  /* 0x000000046d6d7210 */ /* 0x088fe40007f3e0ff */
[----:B------:R-:W-:-:S03]  /*457b0*/  IADD3 R11, P2, R11, R4, RZ ;  /* 0x000000040b0b7210 */ /* 0x000fc60007f5e0ff */
[----:B------:R-:W-:Y:S01]  /*457c0*/  IMAD.MOV.U32 R116, RZ, RZ, R109 ;  /* 0x000000ffff747224 */ /* 0x000fe200078e006d */
[----:B------:R-:W-:Y:S01]  /*457d0*/  STL [R1+0x1d18], R109 ;  /* 0x001d186d01007387 */ /* 0x000fe20000100800 */
[----:B------:R-:W-:-:S04]  /*457e0*/  IMAD.X R110, R110, 0x1, R0, P1 ;  /* 0x000000016e6e7824 */ /* 0x000fc800008e0600 */
[----:B------:R-:W-:Y:S02]  /*457f0*/  IMAD.MOV.U32 R117, RZ, RZ, R110 ;  /* 0x000000ffff757224 */ /* 0x000fe400078e006e */
[----:B--2---:R-:W-:Y:S01]  /*45800*/  IMAD.X R105, R105, 0x1, R0, P2 ;  /* 0x0000000169697824 */ /* 0x004fe200010e0600 */
[----:B------:R-:W-:Y:S04]  /*45810*/  STL [R1+0x1d14], R110 ;  /* 0x001d146e01007387 */ /* 0x000fe80000100800 */
[----:B------:R-:W-:Y:S04]  /*45820*/  STL [R1+0x1d20], R11 ;  /* 0x001d200b01007387 */ /* 0x000fe80000100800 */
[----:B------:R1:W-:Y:S04]  /*45830*/  LDGSTS.E [R3+0x2000c], desc[UR60][R116.64], P0 ;  /* 0x2000c00074037fae */ /* 0x0003e8000812187c */
[----:B------:R2:W-:Y:S01]  /*45840*/  STL [R1+0x1d1c], R105 ;  /* 0x001d1c6901007387 */ /* 0x0005e20000100800 */
[----:B-1----:R-:W-:Y:S01]  /*45850*/  MOV R117, R105 ;  /* 0x0000006900757202 */ /* 0x002fe20000000f00 */
[----:B------:R-:W-:-:S02]  /*45860*/  IMAD.MOV.U32 R116, RZ, RZ, R11 ;  /* 0x000000ffff747224 */ /* 0x000fc400078e000b */
[----:B--2---:R-:W2:Y:S04]  /*45870*/  LDL.LU R105, [R1+0x20cc] ;  /* 0x0020cc0001697983 */ /* 0x004ea80000300800 */
[----:B------:R-:W3:Y:S01]  /*45880*/  LDL.LU R11, [R1+0x20d0] ;  /* 0x0020d000010b7983 */ /* 0x000ee20000300800 */
[----:B------:R-:W-:-:S03]  /*45890*/  IADD3 R103, P1, R103, R4, RZ ;  /* 0x0000000467677210 */ /* 0x000fc60007f3e0ff */
[----:B------:R-:W-:Y:S02]  /*458a0*/  LDGSTS.E [R3+0x2400c], desc[UR60][R116.64], P0 ;  /* 0x2400c00074037fae */ /* 0x000fe4000812187c */
[----:B------:R-:W-:Y:S02]  /*458b0*/  IMAD.X R108, R108, 0x1, R0, P1 ;  /* 0x000000016c6c7824 */ /* 0x000fe400008e0600 */
[----:B------:R-:W-:Y:S02]  /*458c0*/  STL [R1+0x1d28], R103 ;  /* 0x001d286701007387 */ /* 0x000fe40000100800 */
[----:B------:R-:W-:Y:S02]  /*458d0*/  IMAD.MOV.U32 R109, RZ, RZ, R108 ;  /* 0x000000ffff6d7224 */ /* 0x000fe400078e006c */
[----:B------:R1:W-:Y:S04]  /*458e0*/  STL [R1+0x1d24], R108 ;  /* 0x001d246c01007387 */ /* 0x0003e80000100800 */
[----:B------:R-:W2:Y:S01]  /*458f0*/  LDL.LU R110, [R1+0x20d4] ;  /* 0x0020d400016e7983 */ /* 0x000ea20000300800 */
[----:B-1----:R-:W-:-:S05]  /*45900*/  IMAD.MOV.U32 R108, RZ, RZ, R103 ;  /* 0x000000ffff6c7224 */ /* 0x002fca00078e0067 */
[----:B------:R-:W-:Y:S01]  /*45910*/  LDGSTS.E [R3+0x2800c], desc[UR60][R108.64], P0 ;  /* 0x2800c0006c037fae */ /* 0x000fe2000812187c */
[----:B------:R-:W-:-:S03]  /*45920*/  IADD3 R113, P2, R113, R4, RZ ;  /* 0x0000000471717210 */ /* 0x000fc60007f5e0ff */
[----:B------:R-:W2:Y:S04]  /*45930*/  LDL.LU R109, [R1+0x20d8] ;  /* 0x0020d800016d7983 */ /* 0x000ea80000300800 */
[----:B------:R-:W2:Y:S01]  /*45940*/  LDL.LU R108, [R1+0x20dc] ;  /* 0x0020dc00016c7983 */ /* 0x000ea20000300800 */
[----:B------:R-:W-:-:S03]  /*45950*/  IMAD.X R114, R114, 0x1, R0, P2 ;  /* 0x0000000172727824 */ /* 0x000fc600010e0600 */
[----:B------:R-:W2:Y:S01]  /*45960*/  LDL.LU R103, [R1+0x20e0] ;  /* 0x0020e00001677983 */ /* 0x000ea20000300800 */
[----:B------:R-:W-:-:S03]  /*45970*/  IADD3 R111, P3, R111, R4, RZ ;  /* 0x000000046f6f7210 */ /* 0x000fc60007f7e0ff */
[----:B------:R-:W-:Y:S01]  /*45980*/  STL [R1+0x1d30], R113 ;  /* 0x001d307101007387 */ /* 0x000fe20000100800 */
[----:B------:R-:W-:-:S03]  /*45990*/  MOV R115, R114 ;  /* 0x0000007200737202 */ /* 0x000fc60000000f00 */
[----:B------:R1:W-:Y:S01]  /*459a0*/  STL [R1+0x1d2c], R114 ;  /* 0x001d2c7201007387 */ /* 0x0003e20000100800 */
[----:B------:R-:W-:Y:S01]  /*459b0*/  ISETP.NE.U32.AND P1, PT, RZ, UR4, PT ;  /* 0x00000004ff007c0c */ /* 0x000fe2000bf25070 */
[----:B----4-:R-:W-:Y:S02]  /*459c0*/  IMAD.X R112, R112, 0x1, R0, P3 ;  /* 0x0000000170707824 */ /* 0x010fe400018e0600 */
[----:B-1----:R-:W-:Y:S01]  /*459d0*/  IMAD.MOV.U32 R114, RZ, RZ, R113 ;  /* 0x000000ffff727224 */ /* 0x002fe200078e0071 */
[----:B------:R-:W-:Y:S04]  /*459e0*/  STL [R1+0x20b8], R111 ;  /* 0x0020b86f01007387 */ /* 0x000fe80000100800 */
[----:B------:R-:W-:Y:S01]  /*459f0*/  LDGSTS.E [R3+0x2c00c], desc[UR60][R114.64], P0 ;  /* 0x2c00c00072037fae */ /* 0x000fe2000812187c */
[----:B------:R-:W-:Y:S01]  /*45a00*/  IADD3 R102, P0, R102, R4, RZ ;  /* 0x0000000466667210 */ /* 0x000fe20007f1e0ff */
[----:B------:R-:W-:-:S02]  /*45a10*/  IMAD.MOV.U32 R113, RZ, RZ, R112 ;  /* 0x000000ffff717224 */ /* 0x000fc400078e0070 */
[----:B------:R1:W-:Y:S02]  /*45a20*/  STL [R1+0x20b4], R112 ;  /* 0x0020b47001007387 */ /* 0x0003e40000100800 */
[----:B------:R-:W-:Y:S01]  /*45a30*/  IMAD.X R107, R107, 0x1, R0, P0 ;  /* 0x000000016b6b7824 */ /* 0x000fe200000e0600 */
[----:B------:R-:W-:Y:S01]  /*45a40*/  IADD3 R104, P2, R104, R4, RZ ;  /* 0x0000000468687210 */ /* 0x000fe20007f5e0ff */
[----:B------:R4:W-:Y:S01]  /*45a50*/  STL [R1+0x20c0], R102 ;  /* 0x0020c06601007387 */ /* 0x0009e20000100800 */
[----:B-1----:R-:W-:-:S03]  /*45a60*/  IMAD.MOV.U32 R112, RZ, RZ, R111 ;  /* 0x000000ffff707224 */ /* 0x002fc600078e006f */
[----:B------:R1:W-:Y:S01]  /*45a70*/  STL [R1+0x20bc], R107 ;  /* 0x0020bc6b01007387 */ /* 0x0003e20000100800 */
[----:B------:R-:W-:-:S03]  /*45a80*/  IMAD.X R106, R106, 0x1, R0, P2 ;  /* 0x000000016a6a7824 */ /* 0x000fc600010e0600 */
[----:B------:R4:W-:Y:S04]  /*45a90*/  LDGSTS.E [R3+0x30000], desc[UR60][R112.64], P1 ;  /* 0x3000000070037fae */ /* 0x0009e8000892187c */
[----:B------:R-:W-:Y:S01]  /*45aa0*/  STL [R1+0x20c8], R104 ;  /* 0x0020c86801007387 */ /* 0x000fe20000100800 */
[----:B----4-:R-:W-:-:S03]  /*45ab0*/  MOV R112, R102 ;  /* 0x0000006600707202 */ /* 0x010fc60000000f00 */
[----:B------:R-:W4:Y:S01]  /*45ac0*/  LDL.LU R102, [R1+0x20e8] ;  /* 0x0020e80001667983 */ /* 0x000f220000300800 */
[----:B------:R-:W-:Y:S02]  /*45ad0*/  IMAD.MOV.U32 R113, RZ, RZ, R107 ;  /* 0x000000ffff717224 */ /* 0x000fe400078e006b */
[----:B-1----:R-:W-:Y:S01]  /*45ae0*/  IMAD.MOV.U32 R107, RZ, RZ, R106 ;  /* 0x000000ffff6b7224 */ /* 0x002fe200078e006a */
[----:B------:R1:W-:Y:S04]  /*45af0*/  STL [R1+0x20c4], R106 ;  /* 0x0020c46a01007387 */ /* 0x0003e80000100800 */
[----:B------:R2:W-:Y:S01]  /*45b00*/  LDGSTS.E [R3+0x34000], desc[UR60][R112.64], P1 ;  /* 0x3400000070037fae */ /* 0x0005e2000892187c */
[----:B-1----:R-:W-:-:S03]  /*45b10*/  IMAD.MOV.U32 R106, RZ, RZ, R104 ;  /* 0x000000ffff6a7224 */ /* 0x002fc600078e0068 */
[----:B------:R-:W4:Y:S04]  /*45b20*/  LDL.LU R104, [R1+0x20e4] ;  /* 0x0020e40001687983 */ /* 0x000f280000300800 */
[----:B------:R-:W-:Y:S01]  /*45b30*/  LDGSTS.E [R3+0x38000], desc[UR60][R106.64], P1 ;  /* 0x380000006a037fae */ /* 0x000fe2000892187c */
[----:B------:R-:W-:-:S04]  /*45b40*/  UISETP.GT.AND UP1, UPT, UR6, 0x61, UPT ;  /* 0x000000610600788c */ /* 0x000fc8000bf24270 */
[----:B------:R-:W-:-:S04]  /*45b50*/  USEL UR4, URZ, 0x4, !UP1 ;  /* 0x000000043f047887 */ /* 0x000fc8000c800000 */
[----:B------:R-:W-:Y:S01]  /*45b60*/  USEL UR4, UR4, URZ, !UP0 ;  /* 0x0000003f04047287 */ /* 0x000fe2000c000000 */
[----:B---3--:R-:W-:-:S05]  /*45b70*/  IADD3 R11, P0, R11, R4, RZ ;  /* 0x000000040b0b7210 */ /* 0x008fca0007f1e0ff */
[----:B--2---:R-:W-:Y:S01]  /*45b80*/  IMAD.X R105, R105, 0x1, R0, P0 ;  /* 0x0000000169697824 */ /* 0x004fe200000e0600 */
[----:B------:R1:W-:Y:S01]  /*45b90*/  STL [R1+0x20d0], R11 ;  /* 0x0020d00b01007387 */ /* 0x0003e20000100800 */
[----:B------:R-:W-:-:S03]  /*45ba0*/  IMAD.MOV.U32 R112, RZ, RZ, R11 ;  /* 0x000000ffff707224 */ /* 0x000fc600078e000b */
[----:B------:R2:W-:Y:S04]  /*45bb0*/  STL [R1+0x20cc], R105 ;  /* 0x0020cc6901007387 */ /* 0x0005e80000100800 */
[----:B------:R-:W3:Y:S04]  /*45bc0*/  LDL.LU R106, [R1+0x20f0] ;  /* 0x0020f000016a7983 */ /* 0x000ee80000300800 */
[----:B-1----:R-:W3:Y:S01]  /*45bd0*/  LDL.LU R11, [R1+0x20f8] ;  /* 0x0020f800010b7983 */ /* 0x002ee20000300800 */
[----:B------:R-:W-:-:S03]  /*45be0*/  MOV R113, R105 ;  /* 0x0000006900717202 */ /* 0x000fc60000000f00 */
[----:B------:R-:W3:Y:S04]  /*45bf0*/  LDL.LU R107, [R1+0x20ec] ;  /* 0x0020ec00016b7983 */ /* 0x000ee80000300800 */
[----:B--2---:R-:W2:Y:S04]  /*45c00*/  LDL.LU R105, [R1+0x20f4] ;  /* 0x0020f40001697983 */ /* 0x004ea80000300800 */
[----:B------:R-:W-:Y:S01]  /*45c10*/  LDGSTS.E [R3+0x3c000], desc[UR60][R112.64], P1 ;  /* 0x3c00000070037fae */ /* 0x000fe2000892187c */
[----:B------:R-:W-:Y:S02]  /*45c20*/  ISETP.NE.U32.AND P0, PT, RZ, UR4, PT ;  /* 0x00000004ff007c0c */ /* 0x000fe4000bf05070 */
[----:B------:R-:W-:-:S05]  /*45c30*/  IADD3 R109, P1, R109, R4, RZ ;  /* 0x000000046d6d7210 */ /* 0x000fca0007f3e0ff */
[----:B------:R-:W-:Y:S01]  /*45c40*/  IMAD.X R110, R110, 0x1, R0, P1 ;  /* 0x000000016e6e7824 */ /* 0x000fe200008e0600 */
[----:B------:R-:W-:Y:S01]  /*45c50*/  IADD3 R103, P2, R103, R4, RZ ;  /* 0x0000000467677210 */ /* 0x000fe20007f5e0ff */
[----:B------:R-:W-:Y:S02]  /*45c60*/  STL [R1+0x20d8], R109 ;  /* 0x0020d86d01007387 */ /* 0x000fe40000100800 */
[----:B------:R-:W-:Y:S02]  /*45c70*/  IMAD.MOV.U32 R111, RZ, RZ, R110 ;  /* 0x000000ffff6f7224 */ /* 0x000fe400078e006e */
[----:B------:R-:W-:Y:S01]  /*45c80*/  IMAD.X R108, R108, 0x1, R0, P2 ;  /* 0x000000016c6c7824 */ /* 0x000fe200010e0600 */
[----:B------:R1:W-:Y:S04]  /*45c90*/  STL [R1+0x20d4], R110 ;  /* 0x0020d46e01007387 */ /* 0x0003e80000100800 */
[----:B------:R-:W-:Y:S04]  /*45ca0*/  STL [R1+0x20e0], R103 ;  /* 0x0020e06701007387 */ /* 0x000fe80000100800 */
[----:B------:R1:W-:Y:S02]  /*45cb0*/  STL [R1+0x20dc], R108 ;  /* 0x0020dc6c01007387 */ /* 0x0003e40000100800 */
[----:B-1----:R-:W-:-:S02]  /*45cc0*/  IMAD.MOV.U32 R110, RZ, RZ, R109 ;  /* 0x000000ffff6e7224 */ /* 0x002fc400078e006d */
[----:B------:R-:W2:Y:S01]  /*45cd0*/  LDL.LU R113, [R1+0x2100] ;  /* 0x0021000001717983 */ /* 0x000ea20000300800 */
[----:B------:R-:W-:-:S03]  /*45ce0*/  IMAD.MOV.U32 R109, RZ, RZ, R108 ;  /* 0x000000ffff6d7224 */ /* 0x000fc600078e006c */
[----:B------:R-:W-:Y:S01]  /*45cf0*/  LDGSTS.E [R3+0x30004], desc[UR60][R110.64], P0 ;  /* 0x300040006e037fae */ /* 0x000fe2000812187c */
[----:B------:R-:W-:-:S05]  /*45d00*/  MOV R108, R103 ;  /* 0x00000067006c7202 */ /* 0x000fca0000000f00 */
[----:B------:R1:W-:Y:S04]  /*45d10*/  LDGSTS.E [R3+0x34004], desc[UR60][R108.64], P0 ;  /* 0x340040006c037fae */ /* 0x0003e8000812187c */
[----:B------:R-:W2:Y:S04]  /*45d20*/  LDL.LU R111, [R1+0x2108] ;  /* 0x00210800016f7983 */ /* 0x000ea80000300800 */
[----:B------:R-:W2:Y:S04]  /*45d30*/  LDL.LU R114, [R1+0x20fc] ;  /* 0x0020fc0001727983 */ /* 0x000ea80000300800 */
[----:B------:R-:W2:Y:S04]  /*45d40*/  LDL.LU R112, [R1+0x2104] ;  /* 0x0021040001707983 */ /* 0x000ea80000300800 */
[----:B------:R-:W2:Y:S01]  /*45d50*/  LDL.LU R103, [R1+0x2110] ;  /* 0x0021100001677983 */ /* 0x000ea20000300800 */
[----:B----4-:R-:W-:-:S05]  /*45d60*/  IADD3 R102, P1, R102, R4, RZ ;  /* 0x0000000466667210 */ /* 0x010fca0007f3e0ff */
[----:B------:R-:W-:Y:S01]  /*45d70*/  STL [R1+0x20e8], R102 ;  /* 0x0020e86601007387 */ /* 0x000fe20000100800 */
[----:B------:R-:W-:-:S05]  /*45d80*/  IMAD.X R104, R104, 0x1, R0, P1 ;  /* 0x0000000168687824 */ /* 0x000fca00008e0600 */
[----:B------:R4:W-:Y:S04]  /*45d90*/  STL [R1+0x20e4], R104 ;  /* 0x0020e46801007387 */ /* 0x0009e80000100800 */
[----:B------:R-:W2:Y:S01]  /*45da0*/  LDL.LU R110, [R1+0x210c] ;  /* 0x00210c00016e7983 */ /* 0x000ea20000300800 */
[----:B-1----:R-:W-:Y:S02]  /*45db0*/  IMAD.MOV.U32 R108, RZ, RZ, R102 ;  /* 0x000000ffff6c7224 */ /* 0x002fe400078e0066 */
[----:B------:R-:W-:Y:S02]  /*45dc0*/  IMAD.MOV.U32 R109, RZ, RZ, R104 ;  /* 0x000000ffff6d7224 */ /* 0x000fe400078e0068 */
[----:B----4-:R-:W4:Y:S04]  /*45dd0*/  LDL.LU R104, [R1+0x2114] ;  /* 0x0021140001687983 */ /* 0x010f280000300800 */
[----:B------:R-:W4:Y:S04]  /*45de0*/  LDL.LU R102, [R1+0x2118] ;  /* 0x0021180001667983 */ /* 0x000f280000300800 */
[----:B------:R-:W-:Y:S04]  /*45df0*/  LDGSTS.E [R3+0x38004], desc[UR60][R108.64], P0 ;  /* 0x380040006c037fae */ /* 0x000fe8000812187c */
        /* <DEDUP_REMOVED lines=11> */
[--C-:B------:R-:W-:Y:S01]  /*45eb0*/  IMAD.X R107, R107, 0x1, R0.reuse, P2 ;  /* 0x000000016b6b7824 */ /* 0x100fe200010e0600 */
[----:B------:R1:W-:Y:S01]  /*45ec0*/  STL [R1+0x20f0], R106 ;  /* 0x0020f06a01007387 */ /* 0x0003e20000100800 */
[----:B--2---:R-:W-:-:S03]  /*45ed0*/  IMAD.X R105, R105, 0x1, R0, P3 ;  /* 0x0000000169697824 */ /* 0x004fc600018e0600 */
[----:B------:R2:W-:Y:S04]  /*45ee0*/  STL [R1+0x20ec], R107 ;  /* 0x0020ec6b01007387 */ /* 0x0005e80000100800 */
[----:B------:R1:W-:Y:S04]  /*45ef0*/  LDGSTS.E [R3+0x3c004], desc[UR60][R106.64], P0 ;  /* 0x3c0040006a037fae */ /* 0x0003e8000812187c */
[----:B------:R-:W-:Y:S01]  /*45f00*/  STL [R1+0x20f8], R11 ;  /* 0x0020f80b01007387 */ /* 0x000fe20000100800 */
[----:B-1----:R-:W-:Y:S01]  /*45f10*/  MOV R106, R11 ;  /* 0x0000000b006a7202 */ /* 0x002fe20000000f00 */
[----:B--2---:R-:W-:-:S02]  /*45f20*/  IMAD.MOV.U32 R107, RZ, RZ, R105 ;  /* 0x000000ffff6b7224 */ /* 0x004fc400078e0069 */
[----:B------:R1:W-:Y:S04]  /*45f30*/  STL [R1+0x20f4], R105 ;  /* 0x0020f46901007387 */ /* 0x0003e80000100800 */
[----:B------:R-:W-:Y:S04]  /*45f40*/  LDGSTS.E [R3+0x30008], desc[UR60][R106.64], P1 ;  /* 0x300080006a037fae */ /* 0x000fe8000892187c */
[----:B------:R-:W2:Y:S04]  /*45f50*/  LDL.LU R107, [R1+0x2124] ;  /* 0x00212400016b7983 */ /* 0x000ea80000300800 */
[----:B------:R-:W3:Y:S04]  /*45f60*/  LDL.LU R106, [R1+0x2128] ;  /* 0x00212800016a7983 */ /* 0x000ee80000300800 */
[----:B-1----:R-:W2:Y:S04]  /*45f70*/  LDL.LU R105, [R1+0x212c] ;  /* 0x00212c0001697983 */ /* 0x002ea80000300800 */
[----:B------:R-:W2:Y:S01]  /*45f80*/  LDL.LU R11, [R1+0x2130] ;  /* 0x00213000010b7983 */ /* 0x000ea20000300800 */
[----:B------:R-:W-:-:S02]  /*45f90*/  IADD3 R113, P0, R113, R4, RZ ;  /* 0x0000000471717210 */ /* 0x000fc40007f1e0ff */
[----:B------:R-:W-:-:S03]  /*45fa0*/  IADD3 R111, P2, R111, R4, RZ ;  /* 0x000000046f6f7210 */ /* 0x000fc60007f5e0ff */
[--C-:B------:R-:W-:Y:S01]  /*45fb0*/  IMAD.X R114, R114, 0x1, R0.reuse, P0 ;  /* 0x0000000172727824 */ /* 0x100fe200000e0600 */
[----:B------:R-:W-:Y:S01]  /*45fc0*/  STL [R1+0x2100], R113 ;  /* 0x0021007101007387 */ /* 0x000fe20000100800 */
[----:B------:R-:W-:Y:S01]  /*45fd0*/  IMAD.X R112, R112, 0x1, R0, P2 ;  /* 0x0000000170707824 */ /* 0x000fe200010e0600 */
[----:B------:R-:W-:Y:S02]  /*45fe0*/  IADD3 R103, P0, R103, R4, RZ ;  /* 0x0000000467677210 */ /* 0x000fe40007f1e0ff */
[----:B------:R1:W-:Y:S01]  /*45ff0*/  STL [R1+0x20fc], R114 ;  /* 0x0020fc7201007387 */ /* 0x0003e20000100800 */
[----:B------:R-:W-:-:S03]  /*46000*/  IMAD.MOV.U32 R115, RZ, RZ, R114 ;  /* 0x000000ffff737224 */ /* 0x000fc600078e0072 */
[----:B------:R-:W-:Y:S04]  /*46010*/  STL [R1+0x2108], R111 ;  /* 0x0021086f01007387 */ /* 0x000fe80000100800 */
[----:B------:R1:W-:Y:S02]  /*46020*/  STL [R1+0x2104], R112 ;  /* 0x0021047001007387 */ /* 0x0003e40000100800 */
[----:B-1----:R-:W-:Y:S01]  /*46030*/  IMAD.MOV.U32 R114, RZ, RZ, R113 ;  /* 0x000000ffff727224 */ /* 0x002fe200078e0071 */
[----:B------:R-:W-:Y:S01]  /*46040*/  MOV R113, R112 ;  /* 0x0000007000717202 */ /* 0x000fe20000000f00 */
[----:B------:R-:W-:Y:S04]  /*46050*/  STL [R1+0x2110], R103 ;  /* 0x0021106701007387 */ /* 0x000fe80000100800 */
[----:B------:R-:W-:Y:S01]  /*46060*/  LDGSTS.E [R3+0x34008], desc[UR60][R114.64], P1 ;  /* 0x3400800072037fae */ /* 0x000fe2000892187c */
[----:B------:R-:W-:-:S05]  /*46070*/  IMAD.MOV.U32 R112, RZ, RZ, R111 ;  /* 0x000000ffff707224 */ /* 0x000fca00078e006f */
[----:B------:R1:W-:Y:S01]  /*46080*/  LDGSTS.E [R3+0x38008], desc[UR60][R112.64], P1 ;  /* 0x3800800070037fae */ /* 0x0003e2000892187c */
[----:B------:R-:W-:-:S04]  /*46090*/  IMAD.X R110, R110, 0x1, R0, P0 ;  /* 0x000000016e6e7824 */ /* 0x000fc800000e0600 */
[----:B------:R-:W-:Y:S01]  /*460a0*/  IMAD.MOV.U32 R111, RZ, RZ, R110 ;  /* 0x000000ffff6f7224 */ /* 0x000fe200078e006e */
[----:B------:R1:W-:Y:S01]  /*460b0*/  STL [R1+0x210c], R110 ;  /* 0x00210c6e01007387 */ /* 0x0003e20000100800 */
[----:B------:R-:W-:Y:S01]  /*460c0*/  ISETP.NE.U32.AND P0, PT, RZ, UR4, PT ;  /* 0x00000004ff007c0c */ /* 0x000fe2000bf05070 */
[----:B-1----:R-:W-:-:S05]  /*460d0*/  IMAD.MOV.U32 R110, RZ, RZ, R103 ;  /* 0x000000ffff6e7224 */ /* 0x002fca00078e0067 */
[----:B------:R-:W-:Y:S01]  /*460e0*/  LDGSTS.E [R3+0x3c008], desc[UR60][R110.64], P1 ;  /* 0x3c0080006e037fae */ /* 0x000fe2000892187c */
[----:B----4-:R-:W-:-:S05]  /*460f0*/  IADD3 R102, P1, R102, R4, RZ ;  /* 0x0000000466667210 */ /* 0x010fca0007f3e0ff */
[----:B------:R-:W-:Y:S01]  /*46100*/  IMAD.X R104, R104, 0x1, R0, P1 ;  /* 0x0000000168687824 */ /* 0x000fe200008e0600 */
[----:B------:R-:W-:Y:S01]  /*46110*/  IADD3 R108, P2, R108, R4, RZ ;  /* 0x000000046c6c7210 */ /* 0x000fe20007f5e0ff */
[----:B------:R-:W4:Y:S03]  /*46120*/  LDL.LU R110, [R1+0x1534] ;  /* 0x00153400016e7983 */ /* 0x000f260000300800 */
[----:B------:R-:W-:Y:S01]  /*46130*/  IADD3.X R109, R109, R0, RZ, P2, !PT ;  /* 0x000000006d6d7210 */ /* 0x000fe200017fe4ff */
[----:B------:R-:W4:Y:S01]  /*46140*/  LDL.LU R103, [R1+0x1538] ;  /* 0x0015380001677983 */ /* 0x000f220000300800 */
[----:B------:R-:W-:Y:S02]  /*46150*/  IMAD.MOV.U32 R112, RZ, RZ, R102 ;  /* 0x000000ffff707224 */ /* 0x000fe400078e0066 */
[----:B------:R-:W-:Y:S01]  /*46160*/  IMAD.MOV.U32 R113, RZ, RZ, R104 ;  /* 0x000000ffff717224 */ /* 0x000fe200078e0068 */
[----:B------:R-:W-:Y:S04]  /*46170*/  STL [R1+0x2118], R102 ;  /* 0x0021186601007387 */ /* 0x000fe80000100800 */
[----:B------:R1:W-:Y:S04]  /*46180*/  STL [R1+0x2114], R104 ;  /* 0x0021146801007387 */ /* 0x0003e80000100800 */
[----:B------:R-:W-:Y:S04]  /*46190*/  STL [R1+0x2120], R108 ;  /* 0x0021206c01007387 */ /* 0x000fe80000100800 */
[----:B------:R1:W-:Y:S04]  /*461a0*/  LDGSTS.E [R3+0x3000c], desc[UR60][R112.64], P0 ;  /* 0x3000c00070037fae */ /* 0x0003e8000812187c */
[----:B-1----:R-:W4:Y:S04]  /*461b0*/  LDL.LU R104, [R1+0x1540] ;  /* 0x0015400001687983 */ /* 0x002f280000300800 */
[----:B------:R1:W-:Y:S04]  /*461c0*/  STL [R1+0x211c], R109 ;  /* 0x00211c6d01007387 */ /* 0x0003e80000100800 */
[----:B------:R-:W4:Y:S01]  /*461d0*/  LDL.LU R102, [R1+0x1548] ;  /* 0x0015480001667983 */ /* 0x000f220000300800 */
[----:B------:R-:W-:-:S02]  /*461e0*/  IMAD.MOV.U32 R113, RZ, RZ, R109 ;  /* 0x000000ffff717224 */ /* 0x000fc400078e006d */
[----:B------:R-:W-:Y:S01]  /*461f0*/  IMAD.MOV.U32 R112, RZ, RZ, R108 ;  /* 0x000000ffff707224 */ /* 0x000fe200078e006c */
[----:B-1----:R-:W4:Y:S04]  /*46200*/  LDL.LU R109, [R1+0x153c] ;  /* 0x00153c00016d7983 */ /* 0x002f280000300800 */
[----:B------:R-:W4:Y:S04]  /*46210*/  LDL.LU R108, [R1+0x1544] ;  /* 0x00154400016c7983 */ /* 0x000f280000300800 */
[----:B------:R-:W-:Y:S01]  /*46220*/  LDGSTS.E [R3+0x3400c], desc[UR60][R112.64], P0 ;  /* 0x3400c00070037fae */ /* 0x000fe2000812187c */
[----:B------:R-:W-:-:S04]  /*46230*/  UISETP.GT.AND UP1, UPT, UR6, 0x4, UPT ;  /* 0x000000040600788c */ /* 0x000fc8000bf24270 */
[----:B------:R-:W-:-:S04]  /*46240*/  USEL UR4, URZ, 0x4, !UP1 ;  /* 0x000000043f047887 */ /* 0x000fc8000c800000 */
[----:B------:R-:W-:Y:S01]  /*46250*/  USEL UR4, UR4, URZ, !UP0 ;  /* 0x0000003f04047287 */ /* 0x000fe2000c000000 */
[----:B---3--:R-:W-:-:S05]  /*46260*/  IADD3 R106, P1, R106, R4, RZ ;  /* 0x000000046a6a7210 */ /* 0x008fca0007f3e0ff */
[----:B--2---:R-:W-:Y:S01]  /*46270*/  IMAD.X R107, R107, 0x1, R0, P1 ;  /* 0x000000016b6b7824 */ /* 0x004fe200008e0600 */
[----:B------:R-:W-:Y:S01]  /*46280*/  IADD3 R11, P2, R11, R4, RZ ;  /* 0x000000040b0b7210 */ /* 0x000fe20007f5e0ff */
[----:B------:R1:W-:Y:S03]  /*46290*/  STL [R1+0x2128], R106 ;  /* 0x0021286a01007387 */ /* 0x0003e60000100800 */
[----:B------:R-:W-:Y:S01]  /*462a0*/  IADD3.X R105, R105, R0, RZ, P2, !PT ;  /* 0x0000000069697210 */ /* 0x000fe200017fe4ff */
[----:B------:R2:W-:Y:S04]  /*462b0*/  STL [R1+0x2124], R107 ;  /* 0x0021246b01007387 */ /* 0x0005e80000100800 */
[----:B------:R1:W-:Y:S04]  /*462c0*/  LDGSTS.E [R3+0x3800c], desc[UR60][R106.64], P0 ;  /* 0x3800c0006a037fae */ /* 0x0003e8000812187c */
[----:B------:R3:W-:Y:S01]  /*462d0*/  STL [R1+0x2130], R11 ;  /* 0x0021300b01007387 */ /* 0x0007e20000100800 */
[----:B-1----:R-:W-:-:S02]  /*462e0*/  IMAD.MOV.U32 R106, RZ, RZ, R11 ;  /* 0x000000ffff6a7224 */ /* 0x002fc400078e000b */
[----:B--2---:R-:W-:Y:S01]  /*462f0*/  IMAD.MOV.U32 R107, RZ, RZ, R105 ;  /* 0x000000ffff6b7224 */ /* 0x004fe200078e0069 */
[----:B------:R1:W-:Y:S04]  /*46300*/  STL [R1+0x212c], R105 ;  /* 0x00212c6901007387 */ /* 0x0003e80000100800 */
[----:B------:R2:W-:Y:S04]  /*46310*/  LDGSTS.E [R3+0x3c00c], desc[UR60][R106.64], P0 ;  /* 0x3c00c0006a037fae */ /* 0x0005e8000812187c */
[----:B------:R-:W4:Y:S04]  /*46320*/  LDL.LU R106, [R1+0x154c] ;  /* 0x00154c00016a7983 */ /* 0x000f280000300800 */
[----:B---3--:R-:W3:Y:S04]  /*46330*/  LDL.LU R11, [R1+0x1550] ;  /* 0x00155000010b7983 */ /* 0x008ee80000300800 */
[----:B------:R-:W3:Y:S04]  /*46340*/  LDL.LU R107, [R1+0x1554] ;  /* 0x00155400016b7983 */ /* 0x000ee80000300800 */
[----:B-1----:R-:W3:Y:S04]  /*46350*/  LDL.LU R105, [R1+0x1558] ;  /* 0x0015580001697983 */ /* 0x002ee80000300800 */
[----:B------:R-:W3:Y:S04]  /*46360*/  LDL.LU R112, [R1+0x155c] ;  /* 0x00155c0001707983 */ /* 0x000ee80000300800 */
[----:B------:R-:W3:Y:S01]  /*46370*/  LDL.LU R111, [R1+0x1560] ;  /* 0x00156000016f7983 */ /* 0x000ee20000300800 */
[----:B------:R-:W-:-:S02]  /*46380*/  ISETP.NE.U32.AND P0, PT, RZ, UR4, PT ;  /* 0x00000004ff007c0c */ /* 0x000fc4000bf05070 */
[----:B--2---:R-:W-:-:S05]  /*46390*/  LOP3.LUT R3, R7, 0x10, RZ, 0x3c, !PT ;  /* 0x0000001007037812 */ /* 0x004fca00078e3cff */
[----:B------:R-:W-:Y:S01]  /*463a0*/  VIADD R3, R3, UR5 ;  /* 0x0000000503037c36 */ /* 0x000fe20008000000 */
[----:B----4-:R-:W-:-:S05]  /*463b0*/  IADD3 R103, P1, R103, R4, RZ ;  /* 0x0000000467677210 */ /* 0x010fca0007f3e0ff */
[----:B------:R-:W-:Y:S01]  /*463c0*/  IMAD.X R110, R110, 0x1, R0, P1 ;  /* 0x000000016e6e7824 */ /* 0x000fe200008e0600 */
[----:B------:R1:W-:Y:S01]  /*463d0*/  STL [R1+0x1538], R103 ;  /* 0x0015386701007387 */ /* 0x0003e20000100800 */
[----:B------:R-:W-:-:S03]  /*463e0*/  IMAD.MOV.U32 R114, RZ, RZ, R103 ;  /* 0x000000ffff727224 */ /* 0x000fc600078e0067 */
[----:B------:R-:W-:Y:S01]  /*463f0*/  MOV R115, R110 ;  /* 0x0000006e00737202 */ /* 0x000fe20000000f00 */
[----:B------:R-:W-:Y:S04]  /*46400*/  STL [R1+0x1534], R110 ;  /* 0x0015346e01007387 */ /* 0x000fe80000100800 */
[----:B------:R2:W-:Y:S04]  /*46410*/  LDGSTS.E [R3], desc[UR60][R114.64], P0 ;  /* 0x0000000072037fae */ /* 0x0005e8000812187c */
[----:B-1----:R-:W4:Y:S01]  /*46420*/  LDL.LU R103, [R1+0x1568] ;  /* 0x0015680001677983 */ /* 0x002f220000300800 */
[----:B------:R-:W-:-:S02]  /*46430*/  IADD3 R104, P1, R104, R4, RZ ;  /* 0x0000000468687210 */ /* 0x000fc40007f3e0ff */
[----:B------:R-:W-:-:S03]  /*46440*/  IADD3 R102, P2, R102, R4, RZ ;  /* 0x0000000466667210 */ /* 0x000fc60007f5e0ff */
[----:B------:R-:W-:Y:S01]  /*46450*/  STL [R1+0x1540], R104 ;  /* 0x0015406801007387 */ /* 0x000fe20000100800 */
[--C-:B------:R-:W-:Y:S02]  /*46460*/  IMAD.X R109, R109, 0x1, R0.reuse, P1 ;  /* 0x000000016d6d7824 */ /* 0x100fe400008e0600 */
[----:B------:R-:W-:-:S03]  /*46470*/  IMAD.X R108, R108, 0x1, R0, P2 ;  /* 0x000000016c6c7824 */ /* 0x000fc600010e0600 */
[----:B------:R1:W-:Y:S01]  /*46480*/  STL [R1+0x153c], R109 ;  /* 0x00153c6d01007387 */ /* 0x0003e20000100800 */
[----:B--2---:R-:W-:-:S03]  /*46490*/  IMAD.MOV.U32 R114, RZ, RZ, R104 ;  /* 0x000000ffff727224 */ /* 0x004fc600078e0068 */
[----:B------:R-:W-:Y:S01]  /*464a0*/  STL [R1+0x1548], R102 ;  /* 0x0015486601007387 */ /* 0x000fe20000100800 */
[----:B------:R-:W-:-:S03]  /*464b0*/  IMAD.MOV.U32 R115, RZ, RZ, R109 ;  /* 0x000000ffff737224 */ /* 0x000fc600078e006d */
[----:B------:R2:W-:Y:S01]  /*464c0*/  STL [R1+0x1544], R108 ;  /* 0x0015446c01007387 */ /* 0x0005e20000100800 */
[----:B-1----:R-:W-:-:S03]  /*464d0*/  IMAD.MOV.U32 R109, RZ, RZ, R108 ;  /* 0x000000ffff6d7224 */ /* 0x002fc600078e006c */
[----:B------:R-:W4:Y:S04]  /*464e0*/  LDL.LU R104, [R1+0x1564] ;  /* 0x0015640001687983 */ /* 0x000f280000300800 */
[----:B------:R1:W-:Y:S01]  /*464f0*/  LDGSTS.E [R3+0x4000], desc[UR60][R114.64], P0 ;  /* 0x0400000072037fae */ /* 0x0003e2000812187c */
[----:B--2---:R-:W-:-:S05]  /*46500*/  MOV R108, R102 ;  /* 0x00000066006c7202 */ /* 0x004fca0000000f00 */
[----:B------:R-:W-:Y:S04]  /*46510*/  LDGSTS.E [R3+0x8000], desc[UR60][R108.64], P0 ;  /* 0x080000006c037fae */ /* 0x000fe8000812187c */
[----:B------:R-:W2:Y:S04]  /*46520*/  LDL.LU R109, [R1+0x156c] ;  /* 0x00156c00016d7983 */ /* 0x000ea80000300800 */
[----:B------:R-:W2:Y:S04]  /*46530*/  LDL.LU R108, [R1+0x1570] ;  /* 0x00157000016c7983 */ /* 0x000ea80000300800 */
[----:B------:R-:W2:Y:S04]  /*46540*/  LDL.LU R110, [R1+0x1574] ;  /* 0x00157400016e7983 */ /* 0x000ea80000300800 */
[----:B------:R-:W2:Y:S01]  /*46550*/  LDL.LU R102, [R1+0x1578] ;  /* 0x0015780001667983 */ /* 0x000ea20000300800 */
[----:B------:R-:W-:-:S04]  /*46560*/  UISETP.GT.AND UP1, UPT, UR6, 0x5, UPT ;  /* 0x000000050600788c */ /* 0x000fc8000bf24270 */
[----:B------:R-:W-:-:S04]  /*46570*/  USEL UR4, URZ, 0x4, !UP1 ;  /* 0x000000043f047887 */ /* 0x000fc8000c800000 */
[----:B------:R-:W-:Y:S01]  /*46580*/  USEL UR4, UR4, URZ, !UP0 ;  /* 0x0000003f04047287 */ /* 0x000fe2000c000000 */
[----:B---3--:R-:W-:-:S05]  /*46590*/  IADD3 R11, P1, R11, R4, RZ ;  /* 0x000000040b0b7210 */ /* 0x008fca0007f3e0ff */
[----:B------:R-:W-:Y:S01]  /*465a0*/  IMAD.X R106, R106, 0x1, R0, P1 ;  /* 0x000000016a6a7824 */ /* 0x000fe200008e0600 */
[-C--:B------:R-:W-:Y:S01]  /*465b0*/  IADD3 R105, P1, R105, R4.reuse, RZ ;  /* 0x0000000469697210 */ /* 0x080fe20007f3e0ff */
[----:B------:R-:W-:Y:S01]  /*465c0*/  STL [R1+0x1550], R11 ;  /* 0x0015500b01007387 */ /* 0x000fe20000100800 */
[----:B-1----:R-:W-:Y:S02]  /*465d0*/  IMAD.MOV.U32 R114, RZ, RZ, R11 ;  /* 0x000000ffff727224 */ /* 0x002fe400078e000b */
[----:B------:R-:W-:Y:S01]  /*465e0*/  IMAD.MOV.U32 R115, RZ, RZ, R106 ;  /* 0x000000ffff737224 */ /* 0x000fe200078e006a */
[----:B------:R1:W-:Y:S01]  /*465f0*/  STL [R1+0x154c], R106 ;  /* 0x00154c6a01007387 */ /* 0x0003e20000100800 */
[--C-:B------:R-:W-:Y:S01]  /*46600*/  IMAD.X R107, R107, 0x1, R0.reuse, P1 ;  /* 0x000000016b6b7824 */ /* 0x100fe200008e0600 */
[----:B------:R-:W-:Y:S02]  /*46610*/  IADD3 R111, P2, R111, R4, RZ ;  /* 0x000000046f6f7210 */ /* 0x000fe40007f5e0ff */
[----:B------:R3:W-:Y:S03]  /*46620*/  LDGSTS.E [R3+0xc000], desc[UR60][R114.64], P0 ;  /* 0x0c00000072037fae */ /* 0x0007e6000812187c */
[----:B------:R-:W-:Y:S01]  /*46630*/  IMAD.X R112, R112, 0x1, R0, P2 ;  /* 0x0000000170707824 */ /* 0x000fe200010e0600 */
[----:B-1----:R-:W2:Y:S04]  /*46640*/  LDL.LU R106, [R1+0x1580] ;  /* 0x00158000016a7983 */ /* 0x002ea80000300800 */
[----:B------:R-:W2:Y:S01]  /*46650*/  LDL.LU R11, [R1+0x1588] ;  /* 0x00158800010b7983 */ /* 0x000ea20000300800 */
[----:B---3--:R-:W-:-:S03]  /*46660*/  IMAD.MOV.U32 R115, RZ, RZ, R107 ;  /* 0x000000ffff737224 */ /* 0x008fc600078e006b */
[----:B------:R-:W-:Y:S01]  /*46670*/  STL [R1+0x1558], R105 ;  /* 0x0015586901007387 */ /* 0x000fe20000100800 */
[----:B------:R-:W-:-:S03]  /*46680*/  MOV R114, R105 ;  /* 0x0000006900727202 */ /* 0x000fc60000000f00 */
[----:B------:R1:W-:Y:S04]  /*46690*/  STL [R1+0x1554], R107 ;  /* 0x0015546b01007387 */ /* 0x0003e80000100800 */
[----:B------:R-:W-:Y:S04]  /*466a0*/  STL [R1+0x1560], R111 ;  /* 0x0015606f01007387 */ /* 0x000fe80000100800 */
[----:B-1----:R-:W3:Y:S04]  /*466b0*/  LDL.LU R107, [R1+0x157c] ;  /* 0x00157c00016b7983 */ /* 0x002ee80000300800 */
[----:B------:R1:W-:Y:S04]  /*466c0*/  STL [R1+0x155c], R112 ;  /* 0x00155c7001007387 */ /* 0x0003e80000100800 */
[----:B------:R-:W3:Y:S01]  /*466d0*/  LDL.LU R105, [R1+0x1584] ;  /* 0x0015840001697983 */ /* 0x000ee20000300800 */
[----:B------:R-:W-:Y:S01]  /*466e0*/  ISETP.NE.U32.AND P0, PT, RZ, UR4, PT ;  /* 0x00000004ff007c0c */ /* 0x000fe2000bf05070 */
[----:B------:R-:W-:-:S02]  /*466f0*/  IMAD.MOV.U32 R113, RZ, RZ, R112 ;  /* 0x000000ffff717224 */ /* 0x000fc400078e0070 */
[----:B-1----:R-:W-:-:S10]  /*46700*/  IMAD.MOV.U32 R112, RZ, RZ, R111 ;  /* 0x000000ffff707224 */ /* 0x002fd400078e006f */
[----:B------:R-:W-:Y:S01]  /*46710*/  LDGSTS.E [R3+0x4], desc[UR60][R114.64], P0 ;  /* 0x0000400072037fae */ /* 0x000fe2000812187c */
[----:B----4-:R-:W-:-:S03]  /*46720*/  IADD3 R103, P1, R103, R4, RZ ;  /* 0x0000000467677210 */ /* 0x010fc60007f3e0ff */
[----:B------:R1:W-:Y:S04]  /*46730*/  LDGSTS.E [R3+0x4004], desc[UR60][R112.64], P0 ;  /* 0x0400400070037fae */ /* 0x0003e8000812187c */
[----:B------:R4:W-:Y:S01]  /*46740*/  STL [R1+0x1568], R103 ;  /* 0x0015686701007387 */ /* 0x0009e20000100800 */
[----:B-1----:R-:W-:Y:S02]  /*46750*/  IMAD.MOV.U32 R112, RZ, RZ, R103 ;  /* 0x000000ffff707224 */ /* 0x002fe400078e0067 */
[----:B------:R-:W-:-:S05]  /*46760*/  IMAD.X R104, R104, 0x1, R0, P1 ;  /* 0x0000000168687824 */ /* 0x000fca00008e0600 */
[----:B------:R1:W-:Y:S04]  /*46770*/  STL [R1+0x1564], R104 ;  /* 0x0015646801007387 */ /* 0x0003e80000100800 */
[----:B----4-:R-:W4:Y:S01]  /*46780*/  LDL.LU R103, [R1+0x1590] ;  /* 0x0015900001677983 */ /* 0x010f220000300800 */
[----:B------:R-:W-:-:S03]  /*46790*/  MOV R113, R104 ;  /* 0x0000006800717202 */ /* 0x000fc60000000f00 */
[----:B-1----:R-:W4:Y:S04]  /*467a0*/  LDL.LU R104, [R1+0x158c] ;  /* 0x00158c0001687983 */ /* 0x002f280000300800 */
[----:B------:R1:W-:Y:S01]  /*467b0*/  LDGSTS.E [R3+0x8004], desc[UR60][R112.64], P0 ;  /* 0x0800400070037fae */ /* 0x0003e2000812187c */
[----:B--2---:R-:W-:-:S05]  /*467c0*/  IADD3 R108, P2, R108, R4, RZ ;  /* 0x000000046c6c7210 */ /* 0x004fca0007f5e0ff */
[----:B------:R-:W-:Y:S01]  /*467d0*/  IMAD.X R109, R109, 0x1, R0, P2 ;  /* 0x000000016d6d7824 */ /* 0x000fe200010e0600 */
[----:B------:R-:W-:Y:S01]  /*467e0*/  IADD3 R102, P3, R102, R4, RZ ;  /* 0x0000000466667210 */ /* 0x000fe20007f7e0ff */
[----:B------:R2:W-:Y:S01]  /*467f0*/  STL [R1+0x1570], R108 ;  /* 0x0015706c01007387 */ /* 0x0005e20000100800 */
[----:B-1----:R-:W-:-:S03]  /*46800*/  IMAD.MOV.U32 R112, RZ, RZ, R108 ;  /* 0x000000ffff707224 */ /* 0x002fc600078e006c */
[----:B------:R-:W-:Y:S01]  /*46810*/  IMAD.X R110, R110, 0x1, R0, P3 ;  /* 0x000000016e6e7824 */ /* 0x000fe200018e0600 */
[----:B------:R1:W-:Y:S01]  /*46820*/  STL [R1+0x156c], R109 ;  /* 0x00156c6d01007387 */ /* 0x0003e20000100800 */
[----:B------:R-:W-:-:S03]  /*46830*/  IMAD.MOV.U32 R113, RZ, RZ, R109 ;  /* 0x000000ffff717224 */ /* 0x000fc600078e006d */
[----:B------:R1:W-:Y:S04]  /*46840*/  STL [R1+0x1578], R102 ;  /* 0x0015786601007387 */ /* 0x0003e80000100800 */
[----:B--2---:R-:W2:Y:S04]  /*46850*/  LDL.LU R108, [R1+0x1598] ;  /* 0x00159800016c7983 */ /* 0x004ea80000300800 */
[----:B------:R-:W-:Y:S04]  /*46860*/  STL [R1+0x1574], R110 ;  /* 0x0015746e01007387 */ /* 0x000fe80000100800 */
[----:B------:R-:W2:Y:S04]  /*46870*/  LDL.LU R111, [R1+0x15a0] ;  /* 0x0015a000016f7983 */ /* 0x000ea80000300800 */
[----:B-1----:R-:W2:Y:S04]  /*46880*/  LDL.LU R109, [R1+0x1594] ;  /* 0x00159400016d7983 */ /* 0x002ea80000300800 */
[----:B------:R-:W-:Y:S04]  /*46890*/  LDGSTS.E [R3+0xc004], desc[UR60][R112.64], P0 ;  /* 0x0c00400070037fae */ /* 0x000fe8000812187c */
[----:B------:R-:W2:Y:S01]  /*468a0*/  LDL.LU R112, [R1+0x159c] ;  /* 0x00159c0001707983 */ /* 0x000ea20000300800 */
[----:B------:R-:W-:-:S04]  /*468b0*/  UISETP.GT.AND UP1, UPT, UR6, 0x6, UPT ;  /* 0x000000060600788c */ /* 0x000fc8000bf24270 */
[----:B------:R-:W-:-:S04]  /*468c0*/  USEL UR4, URZ, 0x4, !UP1 ;  /* 0x000000043f047887 */ /* 0x000fc8000c800000 */
[----:B------:R-:W-:-:S06]  /*468d0*/  USEL UR4, UR4, URZ, !UP0 ;  /* 0x0000003f04047287 */ /* 0x000fcc000c000000 */
[----:B------:R-:W-:Y:S01]  /*468e0*/  ISETP.NE.U32.AND P1, PT, RZ, UR4, PT ;  /* 0x00000004ff007c0c */ /* 0x000fe2000bf25070 */
[----:B------:R-:W-:Y:S01]  /*468f0*/  IMAD.MOV.U32 R114, RZ, RZ, R102 ;  /* 0x000000ffff727224 */ /* 0x000fe200078e0066 */
[----:B------:R-:W-:Y:S01]  /*46900*/  MOV R115, R110 ;  /* 0x0000006e00737202 */ /* 0x000fe20000000f00 */
[----:B------:R-:W2:Y:S10]  /*46910*/  LDL.LU R102, [R1+0x15a8] ;  /* 0x0015a80001667983 */ /* 0x000eb40000300800 */
[----:B------:R1:W-:Y:S01]  /*46920*/  LDGSTS.E [R3+0x8], desc[UR60][R114.64], P1 ;  /* 0x0000800072037fae */ /* 0x0003e2000892187c */
[----:B------:R-:W-:-:S02]  /*46930*/  IADD3 R106, P0, R106, R4, RZ ;  /* 0x000000046a6a7210 */ /* 0x000fc40007f1e0ff */
[----:B------:R-:W-:-:S03]  /*46940*/  IADD3 R11, P2, R11, R4, RZ ;  /* 0x000000040b0b7210 */ /* 0x000fc60007f5e0ff */
[----:B------:R1:W-:Y:S01]  /*46950*/  STL [R1+0x1580], R106 ;  /* 0x0015806a01007387 */ /* 0x0003e20000100800 */
[----:B---3--:R-:W-:-:S05]  /*46960*/  IMAD.X R107, R107, 0x1, R0, P0 ;  /* 0x000000016b6b7824 */ /* 0x008fca00000e0600 */
[----:B------:R3:W-:Y:S01]  /*46970*/  STL [R1+0x157c], R107 ;  /* 0x00157c6b01007387 */ /* 0x0007e20000100800 */
[----:B------:R-:W-:-:S03]  /*46980*/  IMAD.X R105, R105, 0x1, R0, P2 ;  /* 0x0000000169697824 */ /* 0x000fc600010e0600 */
[----:B------:R-:W-:Y:S04]  /*46990*/  STL [R1+0x1588], R11 ;  /* 0x0015880b01007387 */ /* 0x000fe80000100800 */
[----:B------:R-:W-:Y:S04]  /*469a0*/  LDGSTS.E [R3+0x4008], desc[UR60][R106.64], P1 ;  /* 0x040080006a037fae */ /* 0x000fe8000892187c */
[----:B------:R3:W-:Y:S04]  /*469b0*/  STL [R1+0x1584], R105 ;  /* 0x0015846901007387 */ /* 0x0007e80000100800 */
[----:B-1----:R-:W2:Y:S01]  /*469c0*/  LDL.LU R106, [R1+0x15a4] ;  /* 0x0015a400016a7983 */ /* 0x002ea20000300800 */
[----:B------:R-:W-:-:S03]  /*469d0*/  IMAD.MOV.U32 R115, RZ, RZ, R105 ;  /* 0x000000ffff737224 */ /* 0x000fc600078e0069 */
[----:B---3--:R-:W3:Y:S04]  /*469e0*/  LDL.LU R107, [R1+0x15ac] ;  /* 0x0015ac00016b7983 */ /* 0x008ee80000300800 */
[----:B------:R-:W3:Y:S01]  /*469f0*/  LDL.LU R105, [R1+0x15b0] ;  /* 0x0015b00001697983 */ /* 0x000ee20000300800 */
[----:B------:R-:W-:-:S03]  /*46a00*/  IMAD.MOV.U32 R114, RZ, RZ, R11 ;  /* 0x000000ffff727224 */ /* 0x000fc600078e000b */
[----:B------:R-:W3:Y:S04]  /*46a10*/  LDL.LU R110, [R1+0x1934] ;  /* 0x00193400016e7983 */ /* 0x000ee80000300800 */
[----:B------:R-:W3:Y:S04]  /*46a20*/  LDL.LU R11, [R1+0x1938] ;  /* 0x00193800010b7983 */ /* 0x000ee80000300800 */
[----:B------:R1:W-:Y:S01]  /*46a30*/  LDGSTS.E [R3+0x8008], desc[UR60][R114.64], P1 ;  /* 0x0800800072037fae */ /* 0x0003e2000892187c */
[----:B----4-:R-:W-:-:S05]  /*46a40*/  IADD3 R103, P0, R103, R4, RZ ;  /* 0x0000000467677210 */ /* 0x010fca0007f1e0ff */
[----:B------:R-:W-:Y:S01]  /*46a50*/  IMAD.X R104, R104, 0x1, R0, P0 ;  /* 0x0000000168687824 */ /* 0x000fe200000e0600 */
[----:B-1----:R-:W-:-:S03]  /*46a60*/  MOV R114, R103 ;  /* 0x0000006700727202 */ /* 0x002fc60000000f00 */
[----:B------:R-:W-:-:S05]  /*46a70*/  IMAD.MOV.U32 R115, RZ, RZ, R104 ;  /* 0x000000ffff737224 */ /* 0x000fca00078e0068 */
[----:B------:R1:W-:Y:S04]  /*46a80*/  LDGSTS.E [R3+0xc008], desc[UR60][R114.64], P1 ;  /* 0x0c00800072037fae */ /* 0x0003e8000892187c */
[----:B------:R-:W-:Y:S04]  /*46a90*/  STL [R1+0x1590], R103 ;  /* 0x0015906701007387 */ /* 0x000fe80000100800 */
[----:B------:R4:W-:Y:S04]  /*46aa0*/  STL [R1+0x158c], R104 ;  /* 0x00158c6801007387 */ /* 0x0009e80000100800 */
[----:B----4-:R-:W4:Y:S04]  /*46ab0*/  LDL.LU R104, [R1+0x1940] ;  /* 0x0019400001687983 */ /* 0x010f280000300800 */
[----:B------:R-:W4:Y:S01]  /*46ac0*/  LDL.LU R103, [R1+0x1948] ;  /* 0x0019480001677983 */ /* 0x000f220000300800 */
[----:B--2---:R-:W-:-:S02]  /*46ad0*/  IADD3 R108, P1, R108, R4, RZ ;  /* 0x000000046c6c7210 */ /* 0x004fc40007f3e0ff */
[----:B------:R-:W-:-:S03]  /*46ae0*/  IADD3 R111, P2, R111, R4, RZ ;  /* 0x000000046f6f7210 */ /* 0x000fc60007f5e0ff */
[----:B------:R-:W-:Y:S01]  /*46af0*/  IMAD.X R109, R109, 0x1, R0, P1 ;  /* 0x000000016d6d7824 */ /* 0x000fe200008e0600 */
[----:B------:R-:W-:Y:S01]  /*46b00*/  STL [R1+0x1598], R108 ;  /* 0x0015986c01007387 */ /* 0x000fe20000100800 */
[----:B-1----:R-:W-:Y:S02]  /*46b10*/  IMAD.MOV.U32 R114, RZ, RZ, R108 ;  /* 0x000000ffff727224 */ /* 0x002fe400078e006c */
[----:B------:R-:W-:Y:S01]  /*46b20*/  IMAD.MOV.U32 R115, RZ, RZ, R109 ;  /* 0x000000ffff737224 */ /* 0x000fe200078e006d */
[----:B------:R1:W-:Y:S04]  /*46b30*/  STL [R1+0x1594], R109 ;  /* 0x0015946d01007387 */ /* 0x0003e80000100800 */
[----:B------:R-:W-:Y:S04]  /*46b40*/  STL [R1+0x15a0], R111 ;  /* 0x0015a06f01007387 */ /* 0x000fe80000100800 */
[----:B-1----:R-:W2:Y:S01]  /*46b50*/  LDL.LU R109, [R1+0x193c] ;  /* 0x00193c00016d7983 */ /* 0x002ea20000300800 */
[----:B------:R-:W-:-:S05]  /*46b60*/  IMAD.X R112, R112, 0x1, R0, P2 ;  /* 0x0000000170707824 */ /* 0x000fca00010e0600 */
[----:B------:R1:W-:Y:S04]  /*46b70*/  STL [R1+0x159c], R112 ;  /* 0x00159c7001007387 */ /* 0x0003e80000100800 */
[----:B------:R-:W2:Y:S01]  /*46b80*/  LDL.LU R108, [R1+0x1944] ;  /* 0x00194400016c7983 */ /* 0x000ea20000300800 */
[----:B------:R-:W-:-:S04]  /*46b90*/  UISETP.GT.AND UP1, UPT, UR6, 0x7, UPT ;  /* 0x000000070600788c */ /* 0x000fc8000bf24270 */
[----:B------:R-:W-:-:S04]  /*46ba0*/  USEL UR4, URZ, 0x4, !UP1 ;  /* 0x000000043f047887 */ /* 0x000fc8000c800000 */
[----:B------:R-:W-:Y:S01]  /*46bb0*/  USEL UR4, UR4, URZ, !UP0 ;  /* 0x0000003f04047287 */ /* 0x000fe2000c000000 */
[----:B------:R-:W-:-:S05]  /*46bc0*/  IADD3 R102, P1, R102, R4, RZ ;  /* 0x0000000466667210 */ /* 0x000fca0007f3e0ff */
[----:B------:R-:W-:Y:S02]  /*46bd0*/  ISETP.NE.U32.AND P0, PT, RZ, UR4, PT ;  /* 0x00000004ff007c0c */ /* 0x000fe4000bf05070 */
[----:B------:R-:W-:Y:S01]  /*46be0*/  MOV R113, R112 ;  /* 0x0000007000717202 */ /* 0x000fe20000000f00 */
[----:B-1----:R-:W-:Y:S01]  /*46bf0*/  IMAD.MOV.U32 R112, RZ, RZ, R111 ;  /* 0x000000ffff707224 */ /* 0x002fe200078e006f */
[----:B------:R1:W-:Y:S09]  /*46c00*/  STL [R1+0x15a8], R102 ;  /* 0x0015a86601007387 */ /* 0x0003f20000100800 */
[----:B------:R-:W-:Y:S04]  /*46c10*/  LDGSTS.E [R3+0xc], desc[UR60][R114.64], P0 ;  /* 0x0000c00072037fae */ /* 0x000fe8000812187c */
[----:B------:R1:W-:Y:S02]  /*46c20*/  LDGSTS.E [R3+0x400c], desc[UR60][R112.64], P0 ;  /* 0x0400c00070037fae */ /* 0x0003e4000812187c */
[----:B-1----:R-:W-:Y:S01]  /*46c30*/  IMAD.MOV.U32 R112, RZ, RZ, R102 ;  /* 0x000000ffff707224 */ /* 0x002fe200078e0066 */
[----:B------:R-:W-:-:S04]  /*46c40*/  UISETP.GT.AND UP1, UPT, UR6, 0x24, UPT ;  /* 0x000000240600788c */ /* 0x000fc8000bf24270 */
[----:B------:R-:W-:-:S04]  /*46c50*/  USEL UR4, URZ, 0x4, !UP1 ;  /* 0x000000043f047887 */ /* 0x000fc8000c800000 */
[----:B------:R-:W-:Y:S01]  /*46c60*/  USEL UR4, UR4, URZ, !UP0 ;  /* 0x0000003f04047287 */ /* 0x000fe2000c000000 */
[----:B------:R-:W-:-:S05]  /*46c70*/  IMAD.X R106, R106, 0x1, R0, P1 ;  /* 0x000000016a6a7824 */ /* 0x000fca00008e0600 */
[----:B------:R1:W-:Y:S04]  /*46c80*/  STL [R1+0x15a4], R106 ;  /* 0x0015a46a01007387 */ /* 0x0003e80000100800 */
[----:B------:R-:W2:Y:S01]  /*46c90*/  LDL.LU R102, [R1+0x1950] ;  /* 0x0019500001667983 */ /* 0x000ea20000300800 */
[-C--:B---3--:R-:W-:Y:S01]  /*46ca0*/  IADD3 R105, P2, R105, R4.reuse, RZ ;  /* 0x0000000469697210 */ /* 0x088fe20007f5e0ff */
[----:B------:R-:W-:Y:S02]  /*46cb0*/  IMAD.MOV.U32 R113, RZ, RZ, R106 ;  /* 0x000000ffff717224 */ /* 0x000fe400078e006a */
[----:B-1----:R-:W3:Y:S01]  /*46cc0*/  LDL.LU R106, [R1+0x194c] ;  /* 0x00194c00016a7983 */ /* 0x002ee20000300800 */
[----:B------:R-:W-:Y:S01]  /*46cd0*/  IADD3 R11, P3, R11, R4, RZ ;  /* 0x000000040b0b7210 */ /* 0x000fe20007f7e0ff */
[----:B------:R-:W-:-:S02]  /*46ce0*/  IMAD.X R107, R107, 0x1, R0, P2 ;  /* 0x000000016b6b7824 */ /* 0x000fc400010e0600 */
[----:B------:R1:W-:Y:S01]  /*46cf0*/  STL [R1+0x15b0], R105 ;  /* 0x0015b06901007387 */ /* 0x0003e20000100800 */
[----:B------:R-:W-:-:S03]  /*46d00*/  IADD3.X R110, R110, R0, RZ, P3, !PT ;  /* 0x000000006e6e7210 */ /* 0x000fc60001ffe4ff */
[----:B------:R1:W-:Y:S04]  /*46d10*/  LDGSTS.E [R3+0x800c], desc[UR60][R112.64], P0 ;  /* 0x0800c00070037fae */ /* 0x0003e8000812187c */
[----:B------:R1:W-:Y:S04]  /*46d20*/  STL [R1+0x15ac], R107 ;  /* 0x0015ac6b01007387 */ /* 0x0003e80000100800 */
[----:B------:R4:W-:Y:S01]  /*46d30*/  STL [R1+0x1938], R11 ;  /* 0x0019380b01007387 */ /* 0x0009e20000100800 */
[----:B-1----:R-:W-:-:S03]  /*46d40*/  IMAD.MOV.U32 R112, RZ, RZ, R105 ;  /* 0x000000ffff707224 */ /* 0x002fc600078e0069 */
[----:B------:R-:W3:Y:S01]  /*46d50*/  LDL.LU R105, [R1+0x1958] ;  /* 0x0019580001697983 */ /* 0x000ee20000300800 */
[----:B------:R-:W-:-:S03]  /*46d60*/  IMAD.MOV.U32 R113, RZ, RZ, R107 ;  /* 0x000000ffff717224 */ /* 0x000fc600078e006b */
[----:B------:R-:W-:Y:S04]  /*46d70*/  STL [R1+0x1934], R110 ;  /* 0x0019346e01007387 */ /* 0x000fe80000100800 */
[----:B------:R-:W3:Y:S04]  /*46d80*/  LDL.LU R111, [R1+0x1960] ;  /* 0x00196000016f7983 */ /* 0x000ee80000300800 */
[----:B------:R-:W3:Y:S04]  /*46d90*/  LDL.LU R107, [R1+0x1954] ;  /* 0x00195400016b7983 */ /* 0x000ee80000300800 */
[----:B------:R-:W-:Y:S04]  /*46da0*/  LDGSTS.E [R3+0xc00c], desc[UR60][R112.64], P0 ;  /* 0x0c00c00070037fae */ /* 0x000fe8000812187c */
[----:B------:R-:W3:Y:S01]  /*46db0*/  LDL.LU R112, [R1+0x195c] ;  /* 0x00195c0001707983 */ /* 0x000ee20000300800 */
[----:B------:R-:W-:Y:S01]  /*46dc0*/  ISETP.NE.U32.AND P1, PT, RZ, UR4, PT ;  /* 0x00000004ff007c0c */ /* 0x000fe2000bf25070 */
[----:B------:R-:W-:-:S02]  /*46dd0*/  IMAD.MOV.U32 R114, RZ, RZ, R11 ;  /* 0x000000ffff727224 */ /* 0x000fc400078e000b */
[----:B------:R-:W-:Y:S01]  /*46de0*/  IMAD.MOV.U32 R115, RZ, RZ, R110 ;  /* 0x000000ffff737224 */ /* 0x000fe200078e006e */
[----:B----4-:R-:W4:Y:S01]  /*46df0*/  LDL.LU R11, [R1+0x1968] ;  /* 0x00196800010b7983 */ /* 0x010f220000300800 */
[-C--:B------:R-:W-:Y:S02]  /*46e00*/  IADD3 R104, P0, R104, R4.reuse, RZ ;  /* 0x0000000468687210 */ /* 0x080fe40007f1e0ff */
[----:B------:R-:W-:-:S03]  /*46e10*/  IADD3 R103, P2, R103, R4, RZ ;  /* 0x0000000467677210 */ /* 0x000fc60007f5e0ff */
[----:B------:R1:W-:Y:S04]  /*46e20*/  STL [R1+0x1940], R104 ;  /* 0x0019406801007387 */ /* 0x0003e80000100800 */
[----:B------:R1:W-:Y:S02]  /*46e30*/  LDGSTS.E [R3+0x10000], desc[UR60][R114.64], P1 ;  /* 0x1000000072037fae */ /* 0x0003e4000892187c */
[----:B-1----:R-:W-:Y:S02]  /*46e40*/  IMAD.MOV.U32 R114, RZ, RZ, R104 ;  /* 0x000000ffff727224 */ /* 0x002fe400078e0068 */
[----:B--2---:R-:W-:-:S05]  /*46e50*/  IMAD.X R109, R109, 0x1, R0, P0 ;  /* 0x000000016d6d7824 */ /* 0x004fca00000e0600 */
[----:B------:R1:W-:Y:S01]  /*46e60*/  STL [R1+0x193c], R109 ;  /* 0x00193c6d01007387 */ /* 0x0003e20000100800 */
[----:B------:R-:W-:-:S03]  /*46e70*/  IADD3.X R108, R108, R0, RZ, P2, !PT ;  /* 0x000000006c6c7210 */ /* 0x000fc600017fe4ff */
[----:B------:R-:W-:Y:S04]  /*46e80*/  STL [R1+0x1948], R103 ;  /* 0x0019486701007387 */ /* 0x000fe80000100800 */
[----:B------:R2:W-:Y:S04]  /*46e90*/  STL [R1+0x1944], R108 ;  /* 0x0019446c01007387 */ /* 0x0005e80000100800 */
[----:B------:R-:W4:Y:S01]  /*46ea0*/  LDL.LU R104, [R1+0x1964] ;  /* 0x0019640001687983 */ /* 0x000f220000300800 */
[----:B------:R-:W-:Y:S02]  /*46eb0*/  IMAD.MOV.U32 R115, RZ, RZ, R109 ;  /* 0x000000ffff737224 */ /* 0x000fe400078e006d */
[----:B-1----:R-:W-:Y:S01]  /*46ec0*/  IMAD.MOV.U32 R109, RZ, RZ, R108 ;  /* 0x000000ffff6d7224 */ /* 0x002fe200078e006c */
[----:B------:R-:W4:Y:S01]  /*46ed0*/  LDL.LU R110, [R1+0x196c] ;  /* 0x00196c00016e7983 */ /* 0x000f220000300800 */
[----:B--2---:R-:W-:-:S03]  /*46ee0*/  IMAD.MOV.U32 R108, RZ, RZ, R103 ;  /* 0x000000ffff6c7224 */ /* 0x004fc600078e0067 */
[----:B------:R1:W-:Y:S04]  /*46ef0*/  LDGSTS.E [R3+0x14000], desc[UR60][R114.64], P1 ;  /* 0x1400000072037fae */ /* 0x0003e8000892187c */
[----:B------:R-:W-:Y:S04]  /*46f00*/  LDGSTS.E [R3+0x18000], desc[UR60][R108.64], P1 ;  /* 0x180000006c037fae */ /* 0x000fe8000892187c */
[----:B------:R-:W2:Y:S04]  /*46f10*/  LDL.LU R109, [R1+0x1970] ;  /* 0x00197000016d7983 */ /* 0x000ea80000300800 */
[----:B------:R-:W2:Y:S04]  /*46f20*/  LDL.LU R108, [R1+0x1974] ;  /* 0x00197400016c7983 */ /* 0x000ea80000300800 */
[----:B------:R-:W2:Y:S01]  /*46f30*/  LDL.LU R103, [R1+0x1978] ;  /* 0x0019780001677983 */ /* 0x000ea20000300800 */
[----:B------:R-:W-:-:S04]  /*46f40*/  UISETP.GT.AND UP1, UPT, UR6, 0x25, UPT ;  /* 0x000000250600788c */ /* 0x000fc8000bf24270 */
[----:B------:R-:W-:-:S04]  /*46f50*/  USEL UR4, URZ, 0x4, !UP1 ;  /* 0x000000043f047887 */ /* 0x000fc8000c800000 */
[----:B------:R-:W-:Y:S01]  /*46f60*/  USEL UR4, UR4, URZ, !UP0 ;  /* 0x0000003f04047287 */ /* 0x000fe2000c000000 */
[----:B------:R-:W-:-:S05]  /*46f70*/  IADD3 R102, P0, R102, R4, RZ ;  /* 0x0000000466667210 */ /* 0x000fca0007f1e0ff */
[----:B---3--:R-:W-:Y:S01]  /*46f80*/  IMAD.X R106, R106, 0x1, R0, P0 ;  /* 0x000000016a6a7824 */ /* 0x008fe200000e0600 */
[----:B-1----:R-:W-:-:S03]  /*46f90*/  MOV R114, R102 ;  /* 0x0000006600727202 */ /* 0x002fc60000000f00 */
[----:B------:R-:W-:-:S05]  /*46fa0*/  IMAD.MOV.U32 R115, RZ, RZ, R106 ;  /* 0x000000ffff737224 */ /* 0x000fca00078e006a */
[----:B------:R1:W-:Y:S04]  /*46fb0*/  LDGSTS.E [R3+0x1c000], desc[UR60][R114.64], P1 ;  /* 0x1c00000072037fae */ /* 0x0003e8000892187c */
[----:B------:R-:W-:Y:S01]  /*46fc0*/  STL [R1+0x1950], R102 ;  /* 0x0019506601007387 */ /* 0x000fe20000100800 */
[----:B------:R-:W-:-:S03]  /*46fd0*/  IADD3 R105, P1, R105, R4, RZ ;  /* 0x0000000469697210 */ /* 0x000fc60007f3e0ff */
[----:B------:R3:W-:Y:S01]  /*46fe0*/  STL [R1+0x194c], R106 ;  /* 0x00194c6a01007387 */ /* 0x0007e20000100800 */
[----:B------:R-:W-:-:S03]  /*46ff0*/  IADD3 R111, P2, R111, R4, RZ ;  /* 0x000000046f6f7210 */ /* 0x000fc60007f5e0ff */
[----:B---3--:R-:W3:Y:S01]  /*47000*/  LDL.LU R106, [R1+0x1980] ;  /* 0x00198000016a7983 */ /* 0x008ee20000300800 */
[----:B------:R-:W-:-:S03]  /*47010*/  IMAD.X R107, R107, 0x1, R0, P1 ;  /* 0x000000016b6b7824 */ /* 0x000fc600008e0600 */
[----:B------:R-:W3:Y:S01]  /*47020*/  LDL.LU R102, [R1+0x1988] ;  /* 0x0019880001667983 */ /* 0x000ee20000300800 */
[----:B-1----:R-:W-:-:S03]  /*47030*/  IMAD.MOV.U32 R115, RZ, RZ, R107 ;  /* 0x000000ffff737224 */ /* 0x002fc600078e006b */
[----:B------:R-:W-:Y:S01]  /*47040*/  STL [R1+0x1958], R105 ;  /* 0x0019586901007387 */ /* 0x000fe20000100800 */
[----:B------:R-:W-:-:S03]  /*47050*/  IMAD.MOV.U32 R114, RZ, RZ, R105 ;  /* 0x000000ffff727224 */ /* 0x000fc600078e0069 */
[----:B------:R1:W-:Y:S01]  /*47060*/  STL [R1+0x1954], R107 ;  /* 0x0019546b01007387 */ /* 0x0003e20000100800 */
[----:B------:R-:W-:-:S03]  /*47070*/  IMAD.X R112, R112, 0x1, R0, P2 ;  /* 0x0000000170707824 */ /* 0x000fc600010e0600 */
[----:B------:R-:W-:Y:S04]  /*47080*/  STL [R1+0x1960], R111 ;  /* 0x0019606f01007387 */ /* 0x000fe80000100800 */
[----:B-1----:R-:W3:Y:S04]  /*47090*/  LDL.LU R107, [R1+0x197c] ;  /* 0x00197c00016b7983 */ /* 0x002ee80000300800 */
[----:B------:R1:W-:Y:S04]  /*470a0*/  STL [R1+0x195c], R112 ;  /* 0x00195c7001007387 */ /* 0x0003e80000100800 */
[----:B------:R-:W3:Y:S01]  /*470b0*/  LDL.LU R105, [R1+0x1984] ;  /* 0x0019840001697983 */ /* 0x000ee20000300800 */
[----:B------:R-:W-:-:S02]  /*470c0*/  ISETP.NE.U32.AND P0, PT, RZ, UR4, PT ;  /* 0x00000004ff007c0c */ /* 0x000fc4000bf05070 */
[----:B----4-:R-:W-:Y:S02]  /*470d0*/  IADD3 R11, P1, R11, R4, RZ ;  /* 0x000000040b0b7210 */ /* 0x010fe40007f3e0ff */
[----:B------:R-:W-:Y:S01]  /*470e0*/  MOV R113, R112 ;  /* 0x0000007000717202 */ /* 0x000fe20000000f00 */
[----:B-1----:R-:W-:Y:S02]  /*470f0*/  IMAD.MOV.U32 R112, RZ, RZ, R111 ;  /* 0x000000ffff707224 */ /* 0x002fe400078e006f */
[----:B------:R1:W-:Y:S06]  /*47100*/  STL [R1+0x1968], R11 ;  /* 0x0019680b01007387 */ /* 0x0003ec0000100800 */
[----:B------:R-:W-:Y:S04]  /*47110*/  LDGSTS.E [R3+0x10004], desc[UR60][R114.64], P0 ;  /* 0x1000400072037fae */ /* 0x000fe8000812187c */
[----:B------:R4:W-:Y:S02]  /*47120*/  LDGSTS.E [R3+0x14004], desc[UR60][R112.64], P0 ;  /* 0x1400400070037fae */ /* 0x0009e4000812187c */
[----:B----4-:R-:W-:-:S02]  /*47130*/  IMAD.MOV.U32 R112, RZ, RZ, R11 ;  /* 0x000000ffff707224 */ /* 0x010fc400078e000b */
[----:B------:R-:W-:-:S05]  /*47140*/  IMAD.X R104, R104, 0x1, R0, P1 ;  /* 0x0000000168687824 */ /* 0x000fca00008e0600 */
[----:B------:R4:W-:Y:S04]  /*47150*/  STL [R1+0x1964], R104 ;  /* 0x0019646801007387 */ /* 0x0009e80000100800 */
[----:B-1----:R-:W3:Y:S01]  /*47160*/  LDL.LU R11, [R1+0x1990] ;  /* 0x00199000010b7983 */ /* 0x002ee20000300800 */
[----:B------:R-:W-:-:S03]  /*47170*/  IMAD.MOV.U32 R113, RZ, RZ, R104 ;  /* 0x000000ffff717224 */ /* 0x000fc600078e0068 */
[----:B----4-:R-:W4:Y:S01]  /*47180*/  LDL.LU R104, [R1+0x198c] ;  /* 0x00198c0001687983 */ /* 0x010f220000300800 */
[----:B------:R-:W-:-:S03]  /*47190*/  UISETP.GT.AND UP1, UPT, UR6, 0x26, UPT ;  /* 0x000000260600788c */ /* 0x000fc6000bf24270 */
[----:B------:R-:W-:Y:S01]  /*471a0*/  LDGSTS.E [R3+0x18004], desc[UR60][R112.64], P0 ;  /* 0x1800400070037fae */ /* 0x000fe2000812187c */
[----:B--2---:R-:W-:Y:S01]  /*471b0*/  IADD3 R109, P2, R109, R4, RZ ;  /* 0x000000046d6d7210 */ /* 0x004fe20007f5e0ff */
[----:B------:R-:W-:-:S04]  /*471c0*/  USEL UR4, URZ, 0x4, !UP1 ;  /* 0x000000043f047887 */ /* 0x000fc8000c800000 */
[----:B------:R-:W-:Y:S01]  /*471d0*/  IMAD.X R110, R110, 0x1, R0, P2 ;  /* 0x000000016e6e7824 */ /* 0x000fe200010e0600 */
[----:B------:R-:W-:Y:S01]  /*471e0*/  USEL UR4, UR4, URZ, !UP0 ;  /* 0x0000003f04047287 */ /* 0x000fe2000c000000 */
[----:B------:R-:W-:Y:S01]  /*471f0*/  IADD3 R103, P3, R103, R4, RZ ;  /* 0x0000000467677210 */ /* 0x000fe20007f7e0ff */
[----:B------:R-:W-:Y:S01]  /*47200*/  STL [R1+0x1970], R109 ;  /* 0x0019706d01007387 */ /* 0x000fe20000100800 */
[----:B------:R-:W-:Y:S02]  /*47210*/  IMAD.MOV.U32 R111, RZ, RZ, R110 ;  /* 0x000000ffff6f7224 */ /* 0x000fe400078e006e */
[----:B------:R-:W-:Y:S01]  /*47220*/  IADD3.X R108, R108, R0, RZ, P3, !PT ;  /* 0x000000006c6c7210 */ /* 0x000fe20001ffe4ff */
[----:B------:R1:W-:Y:S01]  /*47230*/  STL [R1+0x196c], R110 ;  /* 0x00196c6e01007387 */ /* 0x0003e20000100800 */
[----:B------:R-:W-:-:S03]  /*47240*/  ISETP.NE.U32.AND P1, PT, RZ, UR4, PT ;  /* 0x00000004ff007c0c */ /* 0x000fc6000bf25070 */
[----:B------:R-:W-:Y:S01]  /*47250*/  STL [R1+0x1978], R103 ;  /* 0x0019786701007387 */ /* 0x000fe20000100800 */
[----:B-1----:R-:W-:-:S03]  /*47260*/  IMAD.MOV.U32 R110, RZ, RZ, R109 ;  /* 0x000000ffff6e7224 */ /* 0x002fc600078e006d */
[----:B------:R1:W-:Y:S04]  /*47270*/  STL [R1+0x1974], R108 ;  /* 0x0019746c01007387 */ /* 0x0003e80000100800 */
[----:B------:R-:W-:Y:S04]  /*47280*/  LDGSTS.E [R3+0x1c004], desc[UR60][R110.64], P0 ;  /* 0x1c0040006e037fae */ /* 0x000fe8000812187c */
[----:B------:R-:W2:Y:S01]  /*47290*/  LDL.LU R113, [R1+0x1998] ;  /* 0x0019980001717983 */ /* 0x000ea20000300800 */
[----:B------:R-:W-:Y:S02]  /*472a0*/  IMAD.MOV.U32 R109, RZ, RZ, R108 ;  /* 0x000000ffff6d7224 */ /* 0x000fe400078e006c */
[----:B-1----:R-:W-:Y:S01]  /*472b0*/  IMAD.MOV.U32 R108, RZ, RZ, R103 ;  /* 0x000000ffff6c7224 */ /* 0x002fe200078e0067 */
[----:B------:R-:W2:Y:S04]  /*472c0*/  LDL.LU R111, [R1+0x19a0] ;  /* 0x0019a000016f7983 */ /* 0x000ea80000300800 */
[----:B------:R-:W2:Y:S04]  /*472d0*/  LDL.LU R114, [R1+0x1994] ;  /* 0x0019940001727983 */ /* 0x000ea80000300800 */
[----:B------:R-:W2:Y:S04]  /*472e0*/  LDL.LU R112, [R1+0x199c] ;  /* 0x00199c0001707983 */ /* 0x000ea80000300800 */
[----:B------:R-:W2:Y:S04]  /*472f0*/  LDL.LU R103, [R1+0x19a8] ;  /* 0x0019a80001677983 */ /* 0x000ea80000300800 */
[----:B------:R1:W-:Y:S01]  /*47300*/  LDGSTS.E [R3+0x10008], desc[UR60][R108.64], P1 ;  /* 0x100080006c037fae */ /* 0x0003e2000892187c */
[----:B---3--:R-:W-:-:S02]  /*47310*/  IADD3 R106, P0, R106, R4, RZ ;  /* 0x000000046a6a7210 */ /* 0x008fc40007f1e0ff */
[----:B------:R-:W-:-:S03]  /*47320*/  IADD3 R102, P2, R102, R4, RZ ;  /* 0x0000000466667210 */ /* 0x000fc60007f5e0ff */
[----:B------:R3:W-:Y:S02]  /*47330*/  STL [R1+0x1980], R106 ;  /* 0x0019806a01007387 */ /* 0x0007e40000100800 */
[----:B-1----:R-:W-:Y:S02]  /*47340*/  IMAD.MOV.U32 R108, RZ, RZ, R102 ;  /* 0x000000ffff6c7224 */ /* 0x002fe400078e0066 */
[----:B------:R-:W-:-:S05]  /*47350*/  IMAD.X R107, R107, 0x1, R0, P0 ;  /* 0x000000016b6b7824 */ /* 0x000fca00000e0600 */
[----:B------:R-:W-:Y:S01]  /*47360*/  STL [R1+0x197c], R107 ;  /* 0x00197c6b01007387 */ /* 0x000fe20000100800 */
[----:B------:R-:W-:-:S03]  /*47370*/  IADD3.X R105, R105, R0, RZ, P2, !PT ;  /* 0x0000000069697210 */ /* 0x000fc600017fe4ff */
[----:B------:R1:W-:Y:S04]  /*47380*/  STL [R1+0x1988], R102 ;  /* 0x0019886601007387 */ /* 0x0003e80000100800 */
[----:B------:R-:W-:Y:S04]  /*47390*/  LDGSTS.E [R3+0x14008], desc[UR60][R106.64], P1 ;  /* 0x140080006a037fae */ /* 0x000fe8000892187c */
[----:B------:R1:W-:Y:S01]  /*473a0*/  STL [R1+0x1984], R105 ;  /* 0x0019846901007387 */ /* 0x0003e20000100800 */
[----:B------:R-:W-:-:S05]  /*473b0*/  IMAD.MOV.U32 R109, RZ, RZ, R105 ;  /* 0x000000ffff6d7224 */ /* 0x000fca00078e0069 */
[----:B------:R-:W-:Y:S04]  /*473c0*/  LDGSTS.E [R3+0x18008], desc[UR60][R108.64], P1 ;  /* 0x180080006c037fae */ /* 0x000fe8000892187c */
[----:B---3--:R-:W3:Y:S04]  /*473d0*/  LDL.LU R106, [R1+0x19a4] ;  /* 0x0019a400016a7983 */ /* 0x008ee80000300800 */
[----:B------:R-:W3:Y:S04]  /*473e0*/  LDL.LU R110, [R1+0x19ac] ;  /* 0x0019ac00016e7983 */ /* 0x000ee80000300800 */
[----:B-1----:R-:W3:Y:S04]  /*473f0*/  LDL.LU R102, [R1+0x19b0] ;  /* 0x0019b00001667983 */ /* 0x002ee80000300800 */
[----:B------:R-:W3:Y:S04]  /*47400*/  LDL.LU R109, [R1+0x1d34] ;  /* 0x001d3400016d7983 */ /* 0x000ee80000300800 */
[----:B------:R-:W3:Y:S01]  /*47410*/  LDL.LU R105, [R1+0x1d38] ;  /* 0x001d380001697983 */ /* 0x000ee20000300800 */
[----:B------:R-:W-:-:S05]  /*47420*/  IADD3 R11, P0, R11, R4, RZ ;  /* 0x000000040b0b7210 */ /* 0x000fca0007f1e0ff */
[----:B----4-:R-:W-:Y:S01]  /*47430*/  IMAD.X R104, R104, 0x1, R0, P0 ;  /* 0x0000000168687824 */ /* 0x010fe200000e0600 */
[----:B------:R-:W-:Y:S04]  /*47440*/  STL [R1+0x1990], R11 ;  /* 0x0019900b01007387 */ /* 0x000fe80000100800 */
[----:B------:R1:W-:Y:S04]  /*47450*/  STL [R1+0x198c], R104 ;  /* 0x00198c6801007387 */ /* 0x0003e80000100800 */
[----:B------:R-:W4:Y:S04]  /*47460*/  LDL.LU R108, [R1+0x1d3c] ;  /* 0x001d3c00016c7983 */ /* 0x000f280000300800 */
[----:B------:R-:W4:Y:S01]  /*47470*/  LDL.LU R107, [R1+0x1d40] ;  /* 0x001d4000016b7983 */ /* 0x000f220000300800 */
[----:B------:R-:W-:-:S02]  /*47480*/  IMAD.MOV.U32 R117, RZ, RZ, R104 ;  /* 0x000000ffff757224 */ /* 0x000fc400078e0068 */
[----:B------:R-:W-:Y:S01]  /*47490*/  IMAD.MOV.U32 R116, RZ, RZ, R11 ;  /* 0x000000ffff747224 */ /* 0x000fe200078e000b */
[----:B-1----:R-:W4:Y:S04]  /*474a0*/  LDL.LU R104, [R1+0x1d44] ;  /* 0x001d440001687983 */ /* 0x002f280000300800 */
[----:B------:R-:W4:Y:S01]  /*474b0*/  LDL.LU R11, [R1+0x1d48] ;  /* 0x001d4800010b7983 */ /* 0x000f220000300800 */
[----:B------:R-:W-:-:S03]  /*474c0*/  UISETP.GT.AND UP1, UPT, UR6, 0x27, UPT ;  /* 0x000000270600788c */ /* 0x000fc6000bf24270 */
[----:B------:R-:W-:Y:S01]  /*474d0*/  LDGSTS.E [R3+0x1c008], desc[UR60][R116.64], P1 ;  /* 0x1c00800074037fae */ /* 0x000fe2000892187c */
[----:B------:R-:W-:-:S04]  /*474e0*/  USEL UR4, URZ, 0x4, !UP1 ;  /* 0x000000043f047887 */ /* 0x000fc8000c800000 */
[----:B------:R-:W-:-:S06]  /*474f0*/  USEL UR4, UR4, URZ, !UP0 ;  /* 0x0000003f04047287 */ /* 0x000fcc000c000000 */
[----:B------:R-:W-:Y:S02]  /*47500*/  ISETP.NE.U32.AND P0, PT, RZ, UR4, PT ;  /* 0x00000004ff007c0c */ /* 0x000fe4000bf05070 */
[-C--:B--2---:R-:W-:Y:S02]  /*47510*/  IADD3 R113, P1, R113, R4.reuse, RZ ;  /* 0x0000000471717210 */ /* 0x084fe40007f3e0ff */
[----:B------:R-:W-:Y:S02]  /*47520*/  IADD3 R111, P2, R111, R4, RZ ;  /* 0x000000046f6f7210 */ /* 0x000fe40007f5e0ff */
[----:B------:R-:W-:Y:S01]  /*47530*/  IADD3.X R114, R114, R0, RZ, P1, !PT ;  /* 0x0000000072727210 */ /* 0x000fe20000ffe4ff */
[----:B------:R-:W-:Y:S02]  /*47540*/  STL [R1+0x1998], R113 ;  /* 0x0019987101007387 */ /* 0x000fe40000100800 */
[----:B------:R-:W-:Y:S02]  /*47550*/  IMAD.X R112, R112, 0x1, R0, P2 ;  /* 0x0000000170707824 */ /* 0x000fe400010e0600 */
[----:B------:R1:W-:Y:S01]  /*47560*/  STL [R1+0x1994], R114 ;  /* 0x0019947201007387 */ /* 0x0003e20000100800 */
[----:B------:R-:W-:Y:S01]  /*47570*/  IMAD.MOV.U32 R115, RZ, RZ, R114 ;  /* 0x000000ffff737224 */ /* 0x000fe200078e0072 */
[----:B------:R-:W-:-:S02]  /*47580*/  IADD3 R103, P1, R103, R4, RZ ;  /* 0x0000000467677210 */ /* 0x000fc40007f3e0ff */
[----:B------:R-:W-:Y:S04]  /*47590*/  STL [R1+0x19a0], R111 ;  /* 0x0019a06f01007387 */ /* 0x000fe80000100800 */
[----:B------:R2:W-:Y:S01]  /*475a0*/  STL [R1+0x199c], R112 ;  /* 0x00199c7001007387 */ /* 0x0005e20000100800 */
[----:B-1----:R-:W-:Y:S02]  /*475b0*/  IMAD.MOV.U32 R114, RZ, RZ, R113 ;  /* 0x000000ffff727224 */ /* 0x002fe400078e0071 */
[----:B------:R-:W-:Y:S01]  /*475c0*/  IMAD.MOV.U32 R113, RZ, RZ, R112 ;  /* 0x000000ffff717224 */ /* 0x000fe200078e0070 */
[----:B------:R1:W-:Y:S04]  /*475d0*/  STL [R1+0x19a8], R103 ;  /* 0x0019a86701007387 */ /* 0x0003e80000100800 */
[----:B------:R-:W-:Y:S01]  /*475e0*/  LDGSTS.E [R3+0x1000c], desc[UR60][R114.64], P0 ;  /* 0x1000c00072037fae */ /* 0x000fe2000812187c */
[----:B--2---:R-:W-:-:S05]  /*475f0*/  IMAD.MOV.U32 R112, RZ, RZ, R111 ;  /* 0x000000ffff707224 */ /* 0x004fca00078e006f */
[----:B------:R2:W-:Y:S02]  /*47600*/  LDGSTS.E [R3+0x1400c], desc[UR60][R112.64], P0 ;  /* 0x1400c00070037fae */ /* 0x0005e4000812187c */
[----:B--2---:R-:W-:Y:S01]  /*47610*/  IMAD.MOV.U32 R112, RZ, RZ, R103 ;  /* 0x000000ffff707224 */ /* 0x004fe200078e0067 */
[----:B------:R-:W-:-:S04]  /*47620*/  UISETP.GT.AND UP1, UPT, UR6, 0x44, UPT ;  /* 0x000000440600788c */ /* 0x000fc8000bf24270 */
[----:B------:R-:W-:-:S04]  /*47630*/  USEL UR4, URZ, 0x4, !UP1 ;  /* 0x000000043f047887 */ /* 0x000fc8000c800000 */
[----:B------:R-:W-:Y:S01]  /*47640*/  USEL UR4, UR4, URZ, !UP0 ;  /* 0x0000003f04047287 */ /* 0x000fe2000c000000 */
[----:B---3--:R-:W-:-:S05]  /*47650*/  IADD3.X R106, R106, R0, RZ, P1, !PT ;  /* 0x000000006a6a7210 */ /* 0x008fca0000ffe4ff */
[----:B------:R2:W-:Y:S04]  /*47660*/  STL [R1+0x19a4], R106 ;  /* 0x0019a46a01007387 */ /* 0x0005e80000100800 */
[----:B-1----:R-:W3:Y:S01]  /*47670*/  LDL.LU R103, [R1+0x1d50] ;  /* 0x001d500001677983 */ /* 0x002ee20000300800 */
[----:B------:R-:W-:Y:S01]  /*47680*/  IMAD.MOV.U32 R113, RZ, RZ, R106 ;  /* 0x000000ffff717224 */ /* 0x000fe200078e006a */
[-C--:B------:R-:W-:Y:S02]  /*47690*/  IADD3 R102, P2, R102, R4.reuse, RZ ;  /* 0x0000000466667210 */ /* 0x080fe40007f5e0ff */
[----:B--2---:R-:W2:Y:S01]  /*476a0*/  LDL.LU R106, [R1+0x1d4c] ;  /* 0x001d4c00016a7983 */ /* 0x004ea20000300800 */
[----:B------:R-:W-:Y:S02]  /*476b0*/  IADD3 R105, P3, R105, R4, RZ ;  /* 0x0000000469697210 */ /* 0x000fe40007f7e0ff */
[--C-:B------:R-:W-:Y:S01]  /*476c0*/  IMAD.X R110, R110, 0x1, R0.reuse, P2 ;  /* 0x000000016e6e7824 */ /* 0x100fe200010e0600 */
[----:B------:R-:W-:Y:S02]  /*476d0*/  STL [R1+0x19b0], R102 ;  /* 0x0019b06601007387 */ /* 0x000fe40000100800 */
[----:B------:R-:W-:-:S02]  /*476e0*/  IMAD.X R109, R109, 0x1, R0, P3 ;  /* 0x000000016d6d7824 */ /* 0x000fc400018e0600 */
[----:B------:R1:W-:Y:S01]  /*476f0*/  STL [R1+0x19ac], R110 ;  /* 0x0019ac6e01007387 */ /* 0x0003e20000100800 */
[----:B------:R-:W-:-:S03]  /*47700*/  IMAD.MOV.U32 R111, RZ, RZ, R110 ;  /* 0x000000ffff6f7224 */ /* 0x000fc600078e006e */
[----:B------:R4:W-:Y:S04]  /*47710*/  STL [R1+0x1d38], R105 ;  /* 0x001d386901007387 */ /* 0x0009e80000100800 */
[----:B------:R-:W-:Y:S04]  /*47720*/  LDGSTS.E [R3+0x1800c], desc[UR60][R112.64], P0 ;  /* 0x1800c00070037fae */ /* 0x000fe8000812187c */
[----:B------:R4:W-:Y:S01]  /*47730*/  STL [R1+0x1d34], R109 ;  /* 0x001d346d01007387 */ /* 0x0009e20000100800 */
[----:B-1----:R-:W-:-:S05]  /*47740*/  MOV R110, R102 ;  /* 0x00000066006e7202 */ /* 0x002fca0000000f00 */
[----:B------:R1:W-:Y:S04]  /*47750*/  LDGSTS.E [R3+0x1c00c], desc[UR60][R110.64], P0 ;  /* 0x1c00c0006e037fae */ /* 0x0003e8000812187c */
[----:B------:R-:W2:Y:S04]  /*47760*/  LDL.LU R113, [R1+0x1d58] ;  /* 0x001d580001717983 */ /* 0x000ea80000300800 */
[----:B------:R-:W2:Y:S04]  /*47770*/  LDL.LU R102, [R1+0x1d60] ;  /* 0x001d600001667983 */ /* 0x000ea80000300800 */
[----:B------:R-:W2:Y:S01]  /*47780*/  LDL.LU R114, [R1+0x1d54] ;  /* 0x001d540001727983 */ /* 0x000ea20000300800 */
[----:B-1----:R-:W-:-:S03]  /*47790*/  IMAD.MOV.U32 R110, RZ, RZ, R105 ;  /* 0x000000ffff6e7224 */ /* 0x002fc600078e0069 */
[----:B----4-:R-:W4:Y:S01]  /*477a0*/  LDL.LU R105, [R1+0x1d5c] ;  /* 0x001d5c0001697983 */ /* 0x010f220000300800 */
[----:B------:R-:W-:Y:S02]  /*477b0*/  IADD3 R107, P0, R107, R4, RZ ;  /* 0x000000046b6b7210 */ /* 0x000fe40007f1e0ff */
[----:B------:R-:W-:-:S03]  /*477c0*/  ISETP.NE.U32.AND P1, PT, RZ, UR4, PT ;  /* 0x00000004ff007c0c */ /* 0x000fc6000bf25070 */
[----:B------:R-:W-:Y:S01]  /*477d0*/  IMAD.X R108, R108, 0x1, R0, P0 ;  /* 0x000000016c6c7824 */ /* 0x000fe200000e0600 */
[----:B------:R-:W-:Y:S01]  /*477e0*/  STL [R1+0x1d40], R107 ;  /* 0x001d406b01007387 */ /* 0x000fe20000100800 */
[----:B------:R-:W-:Y:S01]  /*477f0*/  IADD3 R11, P2, R11, R4, RZ ;  /* 0x000000040b0b7210 */ /* 0x000fe20007f5e0ff */
[----:B------:R-:W-:Y:S02]  /*47800*/  IMAD.MOV.U32 R111, RZ, RZ, R109 ;  /* 0x000000ffff6f7224 */ /* 0x000fe400078e006d */
[----:B------:R1:W-:Y:S01]  /*47810*/  STL [R1+0x1d3c], R108 ;  /* 0x001d3c6c01007387 */ /* 0x0003e20000100800 */
[----:B------:R-:W-:Y:S02]  /*47820*/  IMAD.MOV.U32 R109, RZ, RZ, R108 ;  /* 0x000000ffff6d7224 */ /* 0x000fe400078e006c */
[----:B------:R-:W-:Y:S02]  /*47830*/  IMAD.X R104, R104, 0x1, R0, P2 ;  /* 0x0000000168687824 */ /* 0x000fe400010e0600 */
[----:B------:R-:W-:Y:S01]  /*47840*/  LDGSTS.E [R3+0x20000], desc[UR60][R110.64], P1 ;  /* 0x200000006e037fae */ /* 0x000fe2000892187c */
[----:B-1----:R-:W-:-:S03]  /*47850*/  MOV R108, R107 ;  /* 0x0000006b006c7202 */ /* 0x002fc60000000f00 */
[----:B------:R1:W-:Y:S04]  /*47860*/  STL [R1+0x1d48], R11 ;  /* 0x001d480b01007387 */ /* 0x0003e80000100800 */
[----:B------:R1:W-:Y:S04]  /*47870*/  LDGSTS.E [R3+0x24000], desc[UR60][R108.64], P1 ;  /* 0x240000006c037fae */ /* 0x0003e8000892187c */
[----:B------:R1:W-:Y:S04]  /*47880*/  STL [R1+0x1d44], R104 ;  /* 0x001d446801007387 */ /* 0x0003e80000100800 */
[----:B------:R-:W4:Y:S01]  /*47890*/  LDL.LU R111, [R1+0x1d68] ;  /* 0x001d6800016f7983 */ /* 0x000f220000300800 */
[----:B-1----:R-:W-:-:S03]  /*478a0*/  IMAD.MOV.U32 R108, RZ, RZ, R11 ;  /* 0x000000ffff6c7224 */ /* 0x002fc600078e000b */
[----:B------:R-:W4:Y:S01]  /*478b0*/  LDL.LU R112, [R1+0x1d64] ;  /* 0x001d640001707983 */ /* 0x000f220000300800 */
[----:B------:R-:W-:-:S05]  /*478c0*/  IMAD.MOV.U32 R109, RZ, RZ, R104 ;  /* 0x000000ffff6d7224 */ /* 0x000fca00078e0068 */
[----:B------:R-:W-:Y:S04]  /*478d0*/  LDGSTS.E [R3+0x28000], desc[UR60][R108.64], P1 ;  /* 0x280000006c037fae */ /* 0x000fe8000892187c */
[----:B------:R-:W4:Y:S04]  /*478e0*/  LDL.LU R109, [R1+0x1d6c] ;  /* 0x001d6c00016d7983 */ /* 0x000f280000300800 */
[----:B------:R-:W4:Y:S04]  /*478f0*/  LDL.LU R11, [R1+0x1d70] ;  /* 0x001d7000010b7983 */ /* 0x000f280000300800 */
[----:B------:R-:W4:Y:S04]  /*47900*/  LDL.LU R110, [R1+0x1d74] ;  /* 0x001d7400016e7983 */ /* 0x000f280000300800 */
[----:B------:R-:W4:Y:S01]  /*47910*/  LDL.LU R104, [R1+0x1d78] ;  /* 0x001d780001687983 */ /* 0x000f220000300800 */
[----:B------:R-:W-:-:S04]  /*47920*/  UISETP.GT.AND UP1, UPT, UR6, 0x45, UPT ;  /* 0x000000450600788c */ /* 0x000fc8000bf24270 */
[----:B------:R-:W-:-:S04]  /*47930*/  USEL UR4, URZ, 0x4, !UP1 ;  /* 0x000000043f047887 */ /* 0x000fc8000c800000 */
[----:B------:R-:W-:Y:S02]  /*47940*/  USEL UR4, UR4, URZ, !UP0 ;  /* 0x0000003f04047287 */ /* 0x000fe4000c000000 */
[----:B------:R-:W-:Y:S01]  /*47950*/  UISETP.GT.AND UP1, UPT, UR6, 0x46, UPT ;  /* 0x000000460600788c */ /* 0x000fe2000bf24270 */
[----:B---3--:R-:W-:-:S05]  /*47960*/  IADD3 R103, P0, R103, R4, RZ ;  /* 0x0000000467677210 */ /* 0x008fca0007f1e0ff */
[----:B--2---:R-:W-:Y:S01]  /*47970*/  IMAD.X R106, R106, 0x1, R0, P0 ;  /* 0x000000016a6a7824 */ /* 0x004fe200000e0600 */
[----:B------:R-:W-:Y:S03]  /*47980*/  STL [R1+0x1d50], R103 ;  /* 0x001d506701007387 */ /* 0x000fe60000100800 */
[----:B------:R-:W-:Y:S01]  /*47990*/  IMAD.MOV.U32 R107, RZ, RZ, R106 ;  /* 0x000000ffff6b7224 */ /* 0x000fe200078e006a */
[----:B------:R1:W-:Y:S01]  /*479a0*/  STL [R1+0x1d4c], R106 ;  /* 0x001d4c6a01007387 */ /* 0x0003e20000100800 */
[----:B------:R-:W-:-:S03]  /*479b0*/  ISETP.NE.U32.AND P0, PT, RZ, UR4, PT ;  /* 0x00000004ff007c0c */ /* 0x000fc6000bf05070 */
[----:B------:R-:W2:Y:S01]  /*479c0*/  LDL.LU R108, [R1+0x1d7c] ;  /* 0x001d7c00016c7983 */ /* 0x000ea20000300800 */
[----:B-1----:R-:W-:-:S03]  /*479d0*/  IMAD.MOV.U32 R106, RZ, RZ, R103 ;  /* 0x000000ffff6a7224 */ /* 0x002fc600078e0067 */
[----:B------:R-:W3:Y:S04]  /*479e0*/  LDL.LU R103, [R1+0x1d80] ;  /* 0x001d800001677983 */ /* 0x000ee80000300800 */
[----:B------:R-:W-:Y:S01]  /*479f0*/  LDGSTS.E [R3+0x2c000], desc[UR60][R106.64], P1 ;  /* 0x2c0000006a037fae */ /* 0x000fe2000892187c */
[----:B------:R-:W-:-:S03]  /*47a00*/  IADD3 R113, P1, R113, R4, RZ ;  /* 0x0000000471717210 */ /* 0x000fc60007f3e0ff */
[----:B------:R-:W2:Y:S01]  /*47a10*/  LDL.LU R107, [R1+0x1d84] ;  /* 0x001d8400016b7983 */ /* 0x000ea20000300800 */
[----:B------:R-:W-:-:S03]  /*47a20*/  IADD3 R102, P2, R102, R4, RZ ;  /* 0x0000000466667210 */ /* 0x000fc60007f5e0ff */
[----:B------:R-:W2:Y:S01]  /*47a30*/  LDL.LU R106, [R1+0x1d88] ;  /* 0x001d8800016a7983 */ /* 0x000ea20000300800 */
[----:B------:R-:W-:-:S03]  /*47a40*/  IADD3.X R114, R114, R0, RZ, P1, !PT ;  /* 0x0000000072727210 */ /* 0x000fc60000ffe4ff */
[----:B------:R-:W-:Y:S02]  /*47a50*/  STL [R1+0x1d58], R113 ;  /* 0x001d587101007387 */ /* 0x000fe40000100800 */
[----:B------:R-:W-:Y:S02]  /*47a60*/  IMAD.MOV.U32 R115, RZ, RZ, R114 ;  /* 0x000000ffff737224 */ /* 0x000fe400078e0072 */
[----:B------:R1:W-:Y:S01]  /*47a70*/  STL [R1+0x1d54], R114 ;  /* 0x001d547201007387 */ /* 0x0003e20000100800 */
[----:B----4-:R-:W-:-:S03]  /*47a80*/  IMAD.X R105, R105, 0x1, R0, P2 ;  /* 0x0000000169697824 */ /* 0x010fc600010e0600 */
[----:B------:R-:W-:Y:S01]  /*47a90*/  STL [R1+0x1d60], R102 ;  /* 0x001d606601007387 */ /* 0x000fe20000100800 */
[----:B-1----:R-:W-:-:S03]  /*47aa0*/  IMAD.MOV.U32 R114, RZ, RZ, R113 ;  /* 0x000000ffff727224 */ /* 0x002fc600078e0071 */
[----:B------:R1:W-:Y:S04]  /*47ab0*/  STL [R1+0x1d5c], R105 ;  /* 0x001d5c6901007387 */ /* 0x0003e80000100800 */
[----:B------:R4:W-:Y:S02]  /*47ac0*/  LDGSTS.E [R3+0x20004], desc[UR60][R114.64], P0 ;  /* 0x2000400072037fae */ /* 0x0009e4000812187c */
[----:B----4-:R-:W-:Y:S02]  /*47ad0*/  IMAD.MOV.U32 R115, RZ, RZ, R105 ;  /* 0x000000ffff737224 */ /* 0x010fe400078e0069 */
[----:B------:R-:W-:Y:S01]  /*47ae0*/  IMAD.MOV.U32 R114, RZ, RZ, R102 ;  /* 0x000000ffff727224 */ /* 0x000fe200078e0066 */
[----:B-1----:R-:W4:Y:S04]  /*47af0*/  LDL.LU R105, [R1+0x1d8c] ;  /* 0x001d8c0001697983 */ /* 0x002f280000300800 */
[----:B------:R-:W4:Y:S01]  /*47b00*/  LDL.LU R102, [R1+0x1d90] ;  /* 0x001d900001667983 */ /* 0x000f220000300800 */
[----:B------:R-:W-:Y:S01]  /*47b10*/  USEL UR4, URZ, 0x4, !UP1 ;  /* 0x000000043f047887 */ /* 0x000fe2000c800000 */
[----:B------:R-:W-:-:S02]  /*47b20*/  IADD3 R111, P1, R111, R4, RZ ;  /* 0x000000046f6f7210 */ /* 0x000fc40007f3e0ff */
[----:B------:R-:W-:Y:S01]  /*47b30*/  LDGSTS.E [R3+0x24004], desc[UR60][R114.64], P0 ;  /* 0x2400400072037fae */ /* 0x000fe2000812187c */
[----:B------:R-:W-:Y:S01]  /*47b40*/  USEL UR4, UR4, URZ, !UP0 ;  /* 0x0000003f04047287 */ /* 0x000fe2000c000000 */
[----:B------:R-:W-:Y:S02]  /*47b50*/  IADD3.X R112, R112, R0, RZ, P1, !PT ;  /* 0x0000000070707210 */ /* 0x000fe40000ffe4ff */
[----:B------:R-:W-:Y:S03]  /*47b60*/  STL [R1+0x1d68], R111 ;  /* 0x001d686f01007387 */ /* 0x000fe60000100800 */
[----:B------:R-:W-:Y:S01]  /*47b70*/  IMAD.MOV.U32 R113, RZ, RZ, R112 ;  /* 0x000000ffff717224 */ /* 0x000fe200078e0070 */
[----:B------:R1:W-:Y:S01]  /*47b80*/  STL [R1+0x1d64], R112 ;  /* 0x001d647001007387 */ /* 0x0003e20000100800 */
[----:B------:R-:W-:Y:S02]  /*47b90*/  ISETP.NE.U32.AND P1, PT, RZ, UR4, PT ;  /* 0x00000004ff007c0c */ /* 0x000fe4000bf25070 */
[----:B------:R-:W-:Y:S01]  /*47ba0*/  IADD3 R11, P2, R11, R4, RZ ;  /* 0x000000040b0b7210 */ /* 0x000fe20007f5e0ff */
[----:B-1----:R-:W-:-:S04]  /*47bb0*/  IMAD.MOV.U32 R112, RZ, RZ, R111 ;  /* 0x000000ffff707224 */ /* 0x002fc800078e006f */
[--C-:B------:R-:W-:Y:S01]  /*47bc0*/  IMAD.X R109, R109, 0x1, R0.reuse, P2 ;  /* 0x000000016d6d7824 */ /* 0x100fe200010e0600 */
[----:B------:R-:W-:Y:S01]  /*47bd0*/  IADD3 R104, P3, R104, R4, RZ ;  /* 0x0000000468687210 */ /* 0x000fe20007f7e0ff */
[----:B------:R-:W-:Y:S04]  /*47be0*/  STL [R1+0x1d70], R11 ;  /* 0x001d700b01007387 */ /* 0x000fe80000100800 */
[----:B------:R-:W-:Y:S01]  /*47bf0*/  IMAD.X R110, R110, 0x1, R0, P3 ;  /* 0x000000016e6e7824 */ /* 0x000fe200018e0600 */
[----:B------:R1:W-:Y:S03]  /*47c00*/  STL [R1+0x1d6c], R109 ;  /* 0x001d6c6d01007387 */ /* 0x0003e60000100800 */
[----:B------:R-:W-:Y:S01]  /*47c10*/  IMAD.MOV.U32 R111, RZ, RZ, R110 ;  /* 0x000000ffff6f7224 */ /* 0x000fe200078e006e */
[----:B------:R1:W-:Y:S04]  /*47c20*/  LDGSTS.E [R3+0x28004], desc[UR60][R112.64], P0 ;  /* 0x2800400070037fae */ /* 0x0003e8000812187c */
[----:B------:R-:W-:Y:S04]  /*47c30*/  STL [R1+0x1d78], R104 ;  /* 0x001d786801007387 */ /* 0x000fe80000100800 */
[----:B------:R1:W-:Y:S02]  /*47c40*/  STL [R1+0x1d74], R110 ;  /* 0x001d746e01007387 */ /* 0x0003e40000100800 */
[----:B-1----:R-:W-:Y:S01]  /*47c50*/  IMAD.MOV.U32 R112, RZ, RZ, R11 ;  /* 0x000000ffff707224 */ /* 0x002fe200078e000b */
[----:B------:R-:W-:-:S02]  /*47c60*/  MOV R113, R109 ;  /* 0x0000006d00717202 */ /* 0x000fc40000000f00 */
[----:B------:R-:W4:Y:S01]  /*47c70*/  LDL.LU R109, [R1+0x1d98] ;  /* 0x001d9800016d7983 */ /* 0x000f220000300800 */
[----:B------:R-:W-:-:S03]  /*47c80*/  IMAD.MOV.U32 R110, RZ, RZ, R104 ;  /* 0x000000ffff6e7224 */ /* 0x000fc600078e0068 */
[----:B------:R1:W-:Y:S04]  /*47c90*/  LDGSTS.E [R3+0x2c004], desc[UR60][R112.64], P0 ;  /* 0x2c00400070037fae */ /* 0x0003e8000812187c */
[----:B------:R-:W4:Y:S04]  /*47ca0*/  LDL.LU R11, [R1+0x1da0] ;  /* 0x001da000010b7983 */ /* 0x000f280000300800 */
[----:B------:R-:W-:Y:S04]  /*47cb0*/  LDGSTS.E [R3+0x20008], desc[UR60][R110.64], P1 ;  /* 0x200080006e037fae */ /* 0x000fe8000892187c */
[----:B------:R-:W4:Y:S04]  /*47cc0*/  LDL.LU R110, [R1+0x1d94] ;  /* 0x001d9400016e7983 */ /* 0x000f280000300800 */
[----:B------:R-:W4:Y:S01]  /*47cd0*/  LDL.LU R104, [R1+0x1d9c] ;  /* 0x001d9c0001687983 */ /* 0x000f220000300800 */
[----:B------:R-:W-:-:S04]  /*47ce0*/  UISETP.GT.AND UP1, UPT, UR6, 0x47, UPT ;  /* 0x000000470600788c */ /* 0x000fc8000bf24270 */
[----:B------:R-:W-:-:S04]  /*47cf0*/  USEL UR4, URZ, 0x4, !UP1 ;  /* 0x000000043f047887 */ /* 0x000fc8000c800000 */
[----:B------:R-:W-:Y:S01]  /*47d00*/  USEL UR4, UR4, URZ, !UP0 ;  /* 0x0000003f04047287 */ /* 0x000fe2000c000000 */
[----:B---3--:R-:W-:-:S05]  /*47d10*/  IADD3 R103, P0, R103, R4, RZ ;  /* 0x0000000467677210 */ /* 0x008fca0007f1e0ff */
[----:B--2---:R-:W-:Y:S01]  /*47d20*/  IMAD.X R108, R108, 0x1, R0, P0 ;  /* 0x000000016c6c7824 */ /* 0x004fe200000e0600 */
[----:B------:R2:W-:Y:S01]  /*47d30*/  STL [R1+0x1d80], R103 ;  /* 0x001d806701007387 */ /* 0x0005e20000100800 */
[----:B-1----:R-:W-:-:S03]  /*47d40*/  IMAD.MOV.U32 R112, RZ, RZ, R103 ;  /* 0x000000ffff707224 */ /* 0x002fc600078e0067 */
[----:B------:R1:W-:Y:S01]  /*47d50*/  STL [R1+0x1d7c], R108 ;  /* 0x001d7c6c01007387 */ /* 0x0003e20000100800 */
[----:B------:R-:W-:-:S05]  /*47d60*/  IADD3 R106, P2, R106, R4, RZ ;  /* 0x000000046a6a7210 */ /* 0x000fca0007f5e0ff */
[----:B------:R-:W-:Y:S01]  /*47d70*/  IMAD.X R107, R107, 0x1, R0, P2 ;  /* 0x000000016b6b7824 */ /* 0x000fe200010e0600 */
[----:B------:R3:W-:Y:S04]  /*47d80*/  STL [R1+0x1d88], R106 ;  /* 0x001d886a01007387 */ /* 0x0007e80000100800 */
[----:B------:R3:W-:Y:S04]  /*47d90*/  STL [R1+0x1d84], R107 ;  /* 0x001d846b01007387 */ /* 0x0007e80000100800 */
[----:B--2---:R-:W2:Y:S01]  /*47da0*/  LDL.LU R103, [R1+0x1da8] ;  /* 0x001da80001677983 */ /* 0x004ea20000300800 */
[----:B------:R-:W-:-:S03]  /*47db0*/  MOV R113, R108 ;  /* 0x0000006c00717202 */ /* 0x000fc60000000f00 */
[----:B-1----:R-:W2:Y:S04]  /*47dc0*/  LDL.LU R108, [R1+0x1da4] ;  /* 0x001da400016c7983 */ /* 0x002ea80000300800 */
[----:B------:R-:W-:Y:S04]  /*47dd0*/  LDGSTS.E [R3+0x24008], desc[UR60][R112.64], P1 ;  /* 0x2400800070037fae */ /* 0x000fe8000892187c */
[----:B------:R3:W-:Y:S01]  /*47de0*/  LDGSTS.E [R3+0x28008], desc[UR60][R106.64], P1 ;  /* 0x280080006a037fae */ /* 0x0007e2000892187c */
[----:B----4-:R-:W-:-:S05]  /*47df0*/  IADD3 R102, P0, R102, R4, RZ ;  /* 0x0000000466667210 */ /* 0x010fca0007f1e0ff */
[----:B------:R-:W-:Y:S01]  /*47e00*/  IMAD.X R105, R105, 0x1, R0, P0 ;  /* 0x0000000169697824 */ /* 0x000fe200000e0600 */
[----:B------:R1:W-:Y:S04]  /*47e10*/  STL [R1+0x1d90], R102 ;  /* 0x001d906601007387 */ /* 0x0003e80000100800 */
[----:B------:R4:W-:Y:S04]  /*47e20*/  STL [R1+0x1d8c], R105 ;  /* 0x001d8c6901007387 */ /* 0x0009e80000100800 */
[----:B------:R-:W2:Y:S04]  /*47e30*/  LDL.LU R113, [R1+0x1db0] ;  /* 0x001db00001717983 */ /* 0x000ea80000300800 */
[----:B------:R-:W2:Y:S04]  /*47e40*/  LDL.LU R111, [R1+0x2138] ;  /* 0x00213800016f7983 */ /* 0x000ea80000300800 */
[----:B------:R-:W2:Y:S01]  /*47e50*/  LDL.LU R114, [R1+0x1dac] ;  /* 0x001dac0001727983 */ /* 0x000ea20000300800 */
[----:B---3--:R-:W-:-:S02]  /*47e60*/  IMAD.MOV.U32 R106, RZ, RZ, R102 ;  /* 0x000000ffff6a7224 */ /* 0x008fc400078e0066 */
[----:B------:R-:W-:Y:S01]  /*47e70*/  IMAD.MOV.U32 R107, RZ, RZ, R105 ;  /* 0x000000ffff6b7224 */ /* 0x000fe200078e0069 */
[----:B------:R-:W3:Y:S04]  /*47e80*/  LDL.LU R112, [R1+0x2134] ;  /* 0x0021340001707983 */ /* 0x000ee80000300800 */
[----:B------:R-:W-:Y:S04]  /*47e90*/  LDGSTS.E [R3+0x2c008], desc[UR60][R106.64], P1 ;  /* 0x2c0080006a037fae */ /* 0x000fe8000892187c */
[----:B------:R-:W3:Y:S04]  /*47ea0*/  LDL.LU R107, [R1+0x213c] ;  /* 0x00213c00016b7983 */ /* 0x000ee80000300800 */
[----:B-1----:R-:W3:Y:S04]  /*47eb0*/  LDL.LU R102, [R1+0x2140] ;  /* 0x0021400001667983 */ /* 0x002ee80000300800 */
[----:B------:R-:W3:Y:S04]  /*47ec0*/  LDL.LU R106, [R1+0x2144] ;  /* 0x00214400016a7983 */ /* 0x000ee80000300800 */
[----:B----4-:R-:W4:Y:S01]  /*47ed0*/  LDL.LU R105, [R1+0x2148] ;  /* 0x0021480001697983 */ /* 0x010f220000300800 */
[----:B------:R-:W-:-:S02]  /*47ee0*/  ISETP.NE.U32.AND P0, PT, RZ, UR4, PT ;  /* 0x00000004ff007c0c */ /* 0x000fc4000bf05070 */
[----:B------:R-:W-:-:S04]  /*47ef0*/  IADD3 R109, P1, R109, R4, RZ ;  /* 0x000000046d6d7210 */ /* 0x000fc80007f3e0ff */
[----:B------:R-:W-:Y:S02]  /*47f00*/  MOV R116, R109 ;  /* 0x0000006d00747202 */ /* 0x000fe40000000f00 */
[----:B------:R-:W-:Y:S01]  /*47f10*/  IADD3 R11, P2, R11, R4, RZ ;  /* 0x000000040b0b7210 */ /* 0x000fe20007f5e0ff */
[----:B------:R-:W-:Y:S01]  /*47f20*/  STL [R1+0x1d98], R109 ;  /* 0x001d986d01007387 */ /* 0x000fe20000100800 */
[----:B------:R-:W-:-:S04]  /*47f30*/  IMAD.X R110, R110, 0x1, R0, P1 ;  /* 0x000000016e6e7824 */ /* 0x000fc800008e0600 */
[----:B------:R-:W-:Y:S02]  /*47f40*/  IMAD.MOV.U32 R117, RZ, RZ, R110 ;  /* 0x000000ffff757224 */ /* 0x000fe400078e006e */
[----:B------:R-:W-:Y:S01]  /*47f50*/  IMAD.X R104, R104, 0x1, R0, P2 ;  /* 0x0000000168687824 */ /* 0x000fe200010e0600 */
[----:B------:R-:W-:Y:S04]  /*47f60*/  STL [R1+0x1d94], R110 ;  /* 0x001d946e01007387 */ /* 0x000fe80000100800 */
[----:B------:R-:W-:Y:S04]  /*47f70*/  STL [R1+0x1da0], R11 ;  /* 0x001da00b01007387 */ /* 0x000fe80000100800 */
[----:B------:R1:W-:Y:S04]  /*47f80*/  LDGSTS.E [R3+0x2000c], desc[UR60][R116.64], P0 ;  /* 0x2000c00074037fae */ /* 0x0003e8000812187c */
[----:B------:R1:W-:Y:S02]  /*47f90*/  STL [R1+0x1d9c], R104 ;  /* 0x001d9c6801007387 */ /* 0x0003e40000100800 */
[----:B-1----:R-:W-:-:S02]  /*47fa0*/  IMAD.MOV.U32 R117, RZ, RZ, R104 ;  /* 0x000000ffff757224 */ /* 0x002fc400078e0068 */
[----:B------:R-:W-:Y:S01]  /*47fb0*/  IMAD.MOV.U32 R116, RZ, RZ, R11 ;  /* 0x000000ffff747224 */ /* 0x000fe200078e000b */
[----:B------:R-:W4:Y:S04]  /*47fc0*/  LDL.LU R104, [R1+0x214c] ;  /* 0x00214c0001687983 */ /* 0x000f280000300800 */
[----:B------:R-:W4:Y:S01]  /*47fd0*/  LDL.LU R11, [R1+0x2150] ;  /* 0x00215000010b7983 */ /* 0x000f220000300800 */
[----:B------:R-:W-:-:S03]  /*47fe0*/  UISETP.GT.AND UP1, UPT, UR6, 0x64, UPT ;  /* 0x000000640600788c */ /* 0x000fc6000bf24270 */
[----:B------:R-:W-:Y:S01]  /*47ff0*/  LDGSTS.E [R3+0x2400c], desc[UR60][R116.64], P0 ;  /* 0x2400c00074037fae */ /* 0x000fe2000812187c */
[----:B------:R-:W-:-:S04]  /*48000*/  USEL UR4, URZ, 0x4, !UP1 ;  /* 0x000000043f047887 */ /* 0x000fc8000c800000 */
[----:B------:R-:W-:Y:S01]  /*48010*/  USEL UR4, UR4, URZ, !UP0 ;  /* 0x0000003f04047287 */ /* 0x000fe2000c000000 */
[----:B--2---:R-:W-:-:S05]  /*48020*/  IADD3 R103, P1, R103, R4, RZ ;  /* 0x0000000467677210 */ /* 0x004fca0007f3e0ff */
[----:B------:R-:W-:Y:S01]  /*48030*/  IMAD.X R108, R108, 0x1, R0, P1 ;  /* 0x000000016c6c7824 */ /* 0x000fe200008e0600 */
[----:B------:R-:W-:Y:S03]  /*48040*/  STL [R1+0x1da8], R103 ;  /* 0x001da86701007387 */ /* 0x000fe60000100800 */
[----:B------:R-:W-:Y:S01]  /*48050*/  IMAD.MOV.U32 R109, RZ, RZ, R108 ;  /* 0x000000ffff6d7224 */ /* 0x000fe200078e006c */
[----:B------:R1:W-:Y:S04]  /*48060*/  STL [R1+0x1da4], R108 ;  /* 0x001da46c01007387 */ /* 0x0003e80000100800 */
[----:B------:R-:W2:Y:S01]  /*48070*/  LDL.LU R110, [R1+0x2154] ;  /* 0x00215400016e7983 */ /* 0x000ea20000300800 */
[----:B-1----:R-:W-:-:S05]  /*48080*/  MOV R108, R103 ;  /* 0x00000067006c7202 */ /* 0x002fca0000000f00 */
[----:B------:R-:W-:Y:S01]  /*48090*/  LDGSTS.E [R3+0x2800c], desc[UR60][R108.64], P0 ;  /* 0x2800c0006c037fae */ /* 0x000fe2000812187c */
[----:B------:R-:W-:-:S03]  /*480a0*/  ISETP.NE.U32.AND P1, PT, RZ, UR4, PT ;  /* 0x00000004ff007c0c */ /* 0x000fc6000bf25070 */
[----:B------:R-:W2:Y:S04]  /*480b0*/  LDL.LU R109, [R1+0x2158] ;  /* 0x00215800016d7983 */ /* 0x000ea80000300800 */
[----:B------:R-:W2:Y:S01]  /*480c0*/  LDL.LU R108, [R1+0x215c] ;  /* 0x00215c00016c7983 */ /* 0x000ea20000300800 */
[----:B------:R-:W-:-:S03]  /*480d0*/  IADD3 R113, P2, R113, R4, RZ ;  /* 0x0000000471717210 */ /* 0x000fc60007f5e0ff */
[----:B------:R-:W2:Y:S02]  /*480e0*/  LDL.LU R103, [R1+0x2160] ;  /* 0x0021600001677983 */ /* 0x000ea40000300800 */
[----:B------:R-:W-:Y:S02]  /*480f0*/  IMAD.X R114, R114, 0x1, R0, P2 ;  /* 0x0000000172727824 */ /* 0x000fe400010e0600 */
[----:B------:R-:W-:Y:S01]  /*48100*/  STL [R1+0x1db0], R113 ;  /* 0x001db07101007387 */ /* 0x000fe20000100800 */
[----:B------:R-:W-:Y:S01]  /*48110*/  IADD3 R111, P3, R111, R4, RZ ;  /* 0x000000046f6f7210 */ /* 0x000fe20007f7e0ff */
[----:B------:R-:W-:Y:S02]  /*48120*/  IMAD.MOV.U32 R115, RZ, RZ, R114 ;  /* 0x000000ffff737224 */ /* 0x000fe400078e0072 */
[----:B------:R1:W-:Y:S02]  /*48130*/  STL [R1+0x1dac], R114 ;  /* 0x001dac7201007387 */ /* 0x0003e40000100800 */
[----:B---3--:R-:W-:-:S02]  /*48140*/  IMAD.X R112, R112, 0x1, R0, P3 ;  /* 0x0000000170707824 */ /* 0x008fc400018e0600 */
[----:B-1----:R-:W-:Y:S01]  /*48150*/  IMAD.MOV.U32 R114, RZ, RZ, R113 ;  /* 0x000000ffff727224 */ /* 0x002fe200078e0071 */
[----:B------:R-:W-:Y:S04]  /*48160*/  STL [R1+0x2138], R111 ;  /* 0x0021386f01007387 */ /* 0x000fe80000100800 */
[----:B------:R-:W-:Y:S01]  /*48170*/  LDGSTS.E [R3+0x2c00c], desc[UR60][R114.64], P0 ;  /* 0x2c00c00072037fae */ /* 0x000fe2000812187c */
[----:B------:R-:W-:-:S03]  /*48180*/  IADD3 R102, P0, R102, R4, RZ ;  /* 0x0000000466667210 */ /* 0x000fc60007f1e0ff */
[----:B------:R1:W-:Y:S01]  /*48190*/  STL [R1+0x2134], R112 ;  /* 0x0021347001007387 */ /* 0x0003e20000100800 */
[----:B------:R-:W-:Y:S02]  /*481a0*/  IMAD.MOV.U32 R113, RZ, RZ, R112 ;  /* 0x000000ffff717224 */ /* 0x000fe400078e0070 */
[--C-:B------:R-:W-:Y:S01]  /*481b0*/  IMAD.X R107, R107, 0x1, R0.reuse, P0 ;  /* 0x000000016b6b7824 */ /* 0x100fe200000e0600 */
[----:B----4-:R-:W-:Y:S02]  /*481c0*/  IADD3 R105, P2, R105, R4, RZ ;  /* 0x0000000469697210 */ /* 0x010fe40007f5e0ff */
[----:B-1----:R-:W-:Y:S01]  /*481d0*/  MOV R112, R111 ;  /* 0x0000006f00707202 */ /* 0x002fe20000000f00 */
[----:B------:R1:W-:Y:S02]  /*481e0*/  STL [R1+0x2140], R102 ;  /* 0x0021406601007387 */ /* 0x0003e40000100800 */
[----:B------:R-:W-:Y:S02]  /*481f0*/  IMAD.X R106, R106, 0x1, R0, P2 ;  /* 0x000000016a6a7824 */ /* 0x000fe400010e0600 */
[----:B------:R3:W-:Y:S04]  /*48200*/  LDGSTS.E [R3+0x30000], desc[UR60][R112.64], P1 ;  /* 0x3000000070037fae */ /* 0x0007e8000892187c */
[----:B------:R4:W-:Y:S04]  /*48210*/  STL [R1+0x213c], R107 ;  /* 0x00213c6b01007387 */ /* 0x0009e80000100800 */
[----:B------:R-:W-:Y:S01]  /*48220*/  STL [R1+0x2148], R105 ;  /* 0x0021486901007387 */ /* 0x000fe20000100800 */
[----:B---3--:R-:W-:-:S03]  /*48230*/  IMAD.MOV.U32 R112, RZ, RZ, R102 ;  /* 0x000000ffff707224 */ /* 0x008fc600078e0066 */
[----:B-1----:R-:W3:Y:S01]  /*48240*/  LDL.LU R102, [R1+0x2168] ;  /* 0x0021680001667983 */ /* 0x002ee20000300800 */
[----:B------:R-:W-:Y:S02]  /*48250*/  IMAD.MOV.U32 R113, RZ, RZ, R107 ;  /* 0x000000ffff717224 */ /* 0x000fe400078e006b */
[----:B----4-:R-:W-:Y:S01]  /*48260*/  IMAD.MOV.U32 R107, RZ, RZ, R106 ;  /* 0x000000ffff6b7224 */ /* 0x010fe200078e006a */
[----:B------:R1:W-:Y:S04]  /*48270*/  STL [R1+0x2144], R106 ;  /* 0x0021446a01007387 */ /* 0x0003e80000100800 */
[----:B------:R4:W-:Y:S01]  /*48280*/  LDGSTS.E [R3+0x34000], desc[UR60][R112.64], P1 ;  /* 0x3400000070037fae */ /* 0x0009e2000892187c */
[----:B-1----:R-:W-:-:S03]  /*48290*/  MOV R106, R105 ;  /* 0x00000069006a7202 */ /* 0x002fc60000000f00 */
[----:B------:R-:W3:Y:S04]  /*482a0*/  LDL.LU R105, [R1+0x2164] ;  /* 0x0021640001697983 */ /* 0x000ee80000300800 */
[----:B------:R-:W-:Y:S01]  /*482b0*/  LDGSTS.E [R3+0x38000], desc[UR60][R106.64], P1 ;  /* 0x380000006a037fae */ /* 0x000fe2000892187c */
[----:B------:R-:W-:-:S05]  /*482c0*/  IADD3 R11, P0, R11, R4, RZ ;  /* 0x000000040b0b7210 */ /* 0x000fca0007f1e0ff */
[----:B------:R-:W-:Y:S01]  /*482d0*/  IMAD.X R104, R104, 0x1, R0, P0 ;  /* 0x0000000168687824 */ /* 0x000fe200000e0600 */
[----:B------:R1:W-:Y:S01]  /*482e0*/  STL [R1+0x2150], R11 ;  /* 0x0021500b01007387 */ /* 0x0003e20000100800 */
[----:B----4-:R-:W-:-:S03]  /*482f0*/  IMAD.MOV.U32 R112, RZ, RZ, R11 ;  /* 0x000000ffff707224 */ /* 0x010fc600078e000b */
[----:B------:R4:W-:Y:S04]  /*48300*/  STL [R1+0x214c], R104 ;  /* 0x00214c6801007387 */ /* 0x0009e80000100800 */
[----:B------:R-:W3:Y:S04]  /*48310*/  LDL.LU R106, [R1+0x2170] ;  /* 0x00217000016a7983 */ /* 0x000ee80000300800 */
[----:B-1----:R-:W3:Y:S01]  /*48320*/  LDL.LU R11, [R1+0x2178] ;  /* 0x00217800010b7983 */ /* 0x002ee20000300800 */
[----:B------:R-:W-:-:S03]  /*48330*/  IMAD.MOV.U32 R113, RZ, RZ, R104 ;  /* 0x000000ffff717224 */ /* 0x000fc600078e0068 */
[----:B------:R-:W3:Y:S04]  /*48340*/  LDL.LU R107, [R1+0x216c] ;  /* 0x00216c00016b7983 */ /* 0x000ee80000300800 */
[----:B----4-:R-:W4:Y:S01]  /*48350*/  LDL.LU R104, [R1+0x2174] ;  /* 0x0021740001687983 */ /* 0x010f220000300800 */
[----:B------:R-:W-:-:S03]  /*48360*/  UISETP.GT.AND UP1, UPT, UR6, 0x65, UPT ;  /* 0x000000650600788c */ /* 0x000fc6000bf24270 */
[----:B------:R-:W-:Y:S01]  /*48370*/  LDGSTS.E [R3+0x3c000], desc[UR60][R112.64], P1 ;  /* 0x3c00000070037fae */ /* 0x000fe2000892187c */
[----:B------:R-:W-:-:S04]  /*48380*/  USEL UR4, URZ, 0x4, !UP1 ;  /* 0x000000043f047887 */ /* 0x000fc8000c800000 */
[----:B------:R-:W-:-:S06]  /*48390*/  USEL UR4, UR4, URZ, !UP0 ;  /* 0x0000003f04047287 */ /* 0x000fcc000c000000 */
[----:B------:R-:W-:Y:S01]  /*483a0*/  ISETP.NE.U32.AND P0, PT, RZ, UR4, PT ;  /* 0x00000004ff007c0c */ /* 0x000fe2000bf05070 */
[----:B------:R-:W-:-:S04]  /*483b0*/  UISETP.GT.AND UP1, UPT, UR6, 0x66, UPT ;  /* 0x000000660600788c */ /* 0x000fc8000bf24270 */
[----:B------:R-:W-:-:S04]  /*483c0*/  USEL UR4, URZ, 0x4, !UP1 ;  /* 0x000000043f047887 */ /* 0x000fc8000c800000 */
[----:B------:R-:W-:Y:S01]  /*483d0*/  USEL UR4, UR4, URZ, !UP0 ;  /* 0x0000003f04047287 */ /* 0x000fe2000c000000 */
[----:B--2---:R-:W-:-:S05]  /*483e0*/  IADD3 R109, P1, R109, R4, RZ ;  /* 0x000000046d6d7210 */ /* 0x004fca0007f3e0ff */
[--C-:B------:R-:W-:Y:S01]  /*483f0*/  IMAD.X R110, R110, 0x1, R0.reuse, P1 ;  /* 0x000000016e6e7824 */ /* 0x100fe200008e0600 */
[----:B------:R-:W-:Y:S01]  /*48400*/  IADD3 R103, P2, R103, R4, RZ ;  /* 0x0000000467677210 */ /* 0x000fe20007f5e0ff */
[----:B------:R-:W-:Y:S03]  /*48410*/  STL [R1+0x2158], R109 ;  /* 0x0021586d01007387 */ /* 0x000fe60000100800 */
[----:B------:R-:W-:Y:S01]  /*48420*/  MOV R111, R110 ;  /* 0x0000006e006f7202 */ /* 0x000fe20000000f00 */
[----:B------:R-:W-:Y:S01]  /*48430*/  IMAD.X R108, R108, 0x1, R0, P2 ;  /* 0x000000016c6c7824 */ /* 0x000fe200010e0600 */
[----:B------:R1:W-:Y:S04]  /*48440*/  STL [R1+0x2154], R110 ;  /* 0x0021546e01007387 */ /* 0x0003e80000100800 */
[----:B------:R-:W-:Y:S04]  /*48450*/  STL [R1+0x2160], R103 ;  /* 0x0021606701007387 */ /* 0x000fe80000100800 */
[----:B------:R2:W-:Y:S01]  /*48460*/  STL [R1+0x215c], R108 ;  /* 0x00215c6c01007387 */ /* 0x0005e20000100800 */
[----:B-1----:R-:W-:-:S03]  /*48470*/  IMAD.MOV.U32 R110, RZ, RZ, R109 ;  /* 0x000000ffff6e7224 */ /* 0x002fc600078e006d */
[----:B------:R-:W4:Y:S01]  /*48480*/  LDL.LU R113, [R1+0x2180] ;  /* 0x0021800001717983 */ /* 0x000f220000300800 */
[----:B------:R-:W-:-:S03]  /*48490*/  IMAD.MOV.U32 R109, RZ, RZ, R108 ;  /* 0x000000ffff6d7224 */ /* 0x000fc600078e006c */
[----:B------:R-:W-:Y:S01]  /*484a0*/  LDGSTS.E [R3+0x30004], desc[UR60][R110.64], P0 ;  /* 0x300040006e037fae */ /* 0x000fe2000812187c */
[----:B--2---:R-:W-:-:S05]  /*484b0*/  IMAD.MOV.U32 R108, RZ, RZ, R103 ;  /* 0x000000ffff6c7224 */ /* 0x004fca00078e0067 */
[----:B------:R1:W-:Y:S04]  /*484c0*/  LDGSTS.E [R3+0x34004], desc[UR60][R108.64], P0 ;  /* 0x340040006c037fae */ /* 0x0003e8000812187c */
[----:B------:R-:W2:Y:S04]  /*484d0*/  LDL.LU R111, [R1+0x2188] ;  /* 0x00218800016f7983 */ /* 0x000ea80000300800 */
[----:B------:R-:W2:Y:S04]  /*484e0*/  LDL.LU R114, [R1+0x217c] ;  /* 0x00217c0001727983 */ /* 0x000ea80000300800 */
[----:B------:R-:W2:Y:S04]  /*484f0*/  LDL.LU R112, [R1+0x2184] ;  /* 0x0021840001707983 */ /* 0x000ea80000300800 */
[----:B------:R-:W2:Y:S01]  /*48500*/  LDL.LU R103, [R1+0x2190] ;  /* 0x0021900001677983 */ /* 0x000ea20000300800 */
[----:B---3--:R-:W-:-:S05]  /*48510*/  IADD3 R102, P1, R102, R4, RZ ;  /* 0x0000000466667210 */ /* 0x008fca0007f3e0ff */
[----:B------:R-:W-:Y:S01]  /*48520*/  STL [R1+0x2168], R102 ;  /* 0x0021686601007387 */ /* 0x000fe20000100800 */
[----:B------:R-:W-:-:S05]  /*48530*/  IMAD.X R105, R105, 0x1, R0, P1 ;  /* 0x0000000169697824 */ /* 0x000fca00008e0600 */
[----:B------:R3:W-:Y:S04]  /*48540*/  STL [R1+0x2164], R105 ;  /* 0x0021646901007387 */ /* 0x0007e80000100800 */
[----:B------:R-:W2:Y:S01]  /*48550*/  LDL.LU R110, [R1+0x218c] ;  /* 0x00218c00016e7983 */ /* 0x000ea20000300800 */
[----:B-1----:R-:W-:Y:S01]  /*48560*/  IMAD.MOV.U32 R108, RZ, RZ, R102 ;  /* 0x000000ffff6c7224 */ /* 0x002fe200078e0066 */
[----:B------:R-:W-:Y:S02]  /*48570*/  MOV R109, R105 ;  /* 0x00000069006d7202 */ /* 0x000fe40000000f00 */
[----:B---3--:R-:W3:Y:S04]  /*48580*/  LDL.LU R105, [R1+0x2194] ;  /* 0x0021940001697983 */ /* 0x008ee80000300800 */
[----:B------:R-:W3:Y:S04]  /*48590*/  LDL.LU R102, [R1+0x2198] ;  /* 0x0021980001667983 */ /* 0x000ee80000300800 */
[----:B------:R-:W-:Y:S01]  /*485a0*/  LDGSTS.E [R3+0x38004], desc[UR60][R108.64], P0 ;  /* 0x380040006c037fae */ /* 0x000fe2000812187c */
[----:B------:R-:W-:-:S03]  /*485b0*/  ISETP.NE.U32.AND P1, PT, RZ, UR4, PT ;  /* 0x00000004ff007c0c */ /* 0x000fc6000bf25070 */
[----:B------:R-:W3:Y:S01]  /*485c0*/  LDL.LU R109, [R1+0x219c] ;  /* 0x00219c00016d7983 */ /* 0x000ee20000300800 */
[----:B------:R-:W-:-:S03]  /*485d0*/  IADD3 R106, P2, R106, R4, RZ ;  /* 0x000000046a6a7210 */ /* 0x000fc60007f5e0ff */
[----:B------:R-:W3:Y:S01]  /*485e0*/  LDL.LU R108, [R1+0x21a0] ;  /* 0x0021a000016c7983 */ /* 0x000ee20000300800 */
[----:B------:R-:W-:Y:S01]  /*485f0*/  IADD3 R11, P3, R11, R4, RZ ;  /* 0x000000040b0b7210 */ /* 0x000fe20007f7e0ff */
[--C-:B------:R-:W-:Y:S02]  /*48600*/  IMAD.X R107, R107, 0x1, R0.reuse, P2 ;  /* 0x000000016b6b7824 */ /* 0x100fe400010e0600 */
[----:B------:R1:W-:Y:S02]  /*48610*/  STL [R1+0x2170], R106 ;  /* 0x0021706a01007387 */ /* 0x0003e40000100800 */
[----:B----4-:R-:W-:Y:S02]  /*48620*/  IMAD.X R104, R104, 0x1, R0, P3 ;  /* 0x0000000168687824 */ /* 0x010fe400018e0600 */
[----:B------:R4:W-:Y:S04]  /*48630*/  STL [R1+0x216c], R107 ;  /* 0x00216c6b01007387 */ /* 0x0009e80000100800 */
[----:B------:R1:W-:Y:S04]  /*48640*/  LDGSTS.E [R3+0x3c004], desc[UR60][R106.64], P0 ;  /* 0x3c0040006a037fae */ /* 0x0003e8000812187c */
[----:B------:R-:W-:Y:S01]  /*48650*/  STL [R1+0x2178], R11 ;  /* 0x0021780b01007387 */ /* 0x000fe20000100800 */
[----:B-1----:R-:W-:-:S02]  /*48660*/  IMAD.MOV.U32 R106, RZ, RZ, R11 ;  /* 0x000000ffff6a7224 */ /* 0x002fc400078e000b */
[----:B----4-:R-:W-:Y:S01]  /*48670*/  IMAD.MOV.U32 R107, RZ, RZ, R104 ;  /* 0x000000ffff6b7224 */ /* 0x010fe200078e0068 */
[----:B------:R1:W-:Y:S04]  /*48680*/  STL [R1+0x2174], R104 ;  /* 0x0021746801007387 */ /* 0x0003e80000100800 */
[----:B------:R-:W-:Y:S04]  /*48690*/  LDGSTS.E [R3+0x30008], desc[UR60][R106.64], P1 ;  /* 0x300080006a037fae */ /* 0x000fe8000892187c */
[----:B------:R-:W4:Y:S04]  /*486a0*/  LDL.LU R107, [R1+0x21a4] ;  /* 0x0021a400016b7983 */ /* 0x000f280000300800 */
[----:B------:R-:W4:Y:S04]  /*486b0*/  LDL.LU R106, [R1+0x21a8] ;  /* 0x0021a800016a7983 */ /* 0x000f280000300800 */
[----:B-1----:R-:W4:Y:S04]  /*486c0*/  LDL.LU R104, [R1+0x21ac] ;  /* 0x0021ac0001687983 */ /* 0x002f280000300800 */
[----:B------:R-:W4:Y:S01]  /*486d0*/  LDL.LU R11, [R1+0x21b0] ;  /* 0x0021b000010b7983 */ /* 0x000f220000300800 */
[----:B------:R-:W-:-:S04]  /*486e0*/  UISETP.GT.AND UP1, UPT, UR6, 0x67, UPT ;  /* 0x000000670600788c */ /* 0x000fc8000bf24270 */
[----:B------:R-:W-:-:S04]  /*486f0*/  USEL UR4, URZ, 0x4, !UP1 ;  /* 0x000000043f047887 */ /* 0x000fc8000c800000 */
[----:B------:R-:W-:Y:S01]  /*48700*/  USEL UR4, UR4, URZ, !UP0 ;  /* 0x0000003f04047287 */ /* 0x000fe2000c000000 */
[----:B------:R-:W-:-:S05]  /*48710*/  IADD3 R113, P0, R113, R4, RZ ;  /* 0x0000000471717210 */ /* 0x000fca0007f1e0ff */
[----:B------:R-:W-:Y:S01]  /*48720*/  STL [R1+0x2180], R113 ;  /* 0x0021807101007387 */ /* 0x000fe20000100800 */
[----:B--2---:R-:W-:Y:S01]  /*48730*/  IADD3 R111, P2, R111, R4, RZ ;  /* 0x000000046f6f7210 */ /* 0x004fe20007f5e0ff */
[----:B------:R-:W-:-:S03]  /*48740*/  IMAD.X R114, R114, 0x1, R0, P0 ;  /* 0x0000000172727824 */ /* 0x000fc600000e0600 */
[----:B------:R-:W-:Y:S02]  /*48750*/  IADD3.X R112, R112, R0, RZ, P2, !PT ;  /* 0x0000000070707210 */ /* 0x000fe400017fe4ff */
[----:B------:R-:W-:Y:S01]  /*48760*/  IADD3 R103, P0, R103, R4, RZ ;  /* 0x0000000467677210 */ /* 0x000fe20007f1e0ff */
[----:B------:R1:W-:Y:S01]  /*48770*/  STL [R1+0x217c], R114 ;  /* 0x00217c7201007387 */ /* 0x0003e20000100800 */
[----:B------:R-:W-:-:S03]  /*48780*/  IMAD.MOV.U32 R115, RZ, RZ, R114 ;  /* 0x000000ffff737224 */ /* 0x000fc600078e0072 */
[----:B------:R-:W-:Y:S04]  /*48790*/  STL [R1+0x2188], R111 ;  /* 0x0021886f01007387 */ /* 0x000fe80000100800 */
[----:B------:R2:W-:Y:S01]  /*487a0*/  STL [R1+0x2184], R112 ;  /* 0x0021847001007387 */ /* 0x0005e20000100800 */
[----:B-1----:R-:W-:Y:S02]  /*487b0*/  IMAD.MOV.U32 R114, RZ, RZ, R113 ;  /* 0x000000ffff727224 */ /* 0x002fe400078e0071 */
[----:B------:R-:W-:Y:S01]  /*487c0*/  IMAD.MOV.U32 R113, RZ, RZ, R112 ;  /* 0x000000ffff717224 */ /* 0x000fe200078e0070 */
[----:B------:R-:W-:Y:S04]  /*487d0*/  STL [R1+0x2190], R103 ;  /* 0x0021906701007387 */ /* 0x000fe80000100800 */
[----:B------:R-:W-:Y:S01]  /*487e0*/  LDGSTS.E [R3+0x34008], desc[UR60][R114.64], P1 ;  /* 0x3400800072037fae */ /* 0x000fe2000892187c */
[----:B--2---:R-:W-:-:S05]  /*487f0*/  IMAD.MOV.U32 R112, RZ, RZ, R111 ;  /* 0x000000ffff707224 */ /* 0x004fca00078e006f */
[----:B------:R1:W-:Y:S01]  /*48800*/  LDGSTS.E [R3+0x38008], desc[UR60][R112.64], P1 ;  /* 0x3800800070037fae */ /* 0x0003e2000892187c */
[----:B------:R-:W-:-:S05]  /*48810*/  IMAD.X R110, R110, 0x1, R0, P0 ;  /* 0x000000016e6e7824 */ /* 0x000fca00000e0600 */
[----:B------:R2:W-:Y:S01]  /*48820*/  STL [R1+0x218c], R110 ;  /* 0x00218c6e01007387 */ /* 0x0005e20000100800 */
[----:B------:R-:W-:Y:S01]  /*48830*/  MOV R111, R110 ;  /* 0x0000006e006f7202 */ /* 0x000fe20000000f00 */
[----:B--2---:R-:W-:Y:S01]  /*48840*/  IMAD.MOV.U32 R110, RZ, RZ, R103 ;  /* 0x000000ffff6e7224 */ /* 0x004fe200078e0067 */
[----:B------:R-:W-:-:S04]  /*48850*/  ISETP.NE.U32.AND P0, PT, RZ, UR4, PT ;  /* 0x00000004ff007c0c */ /* 0x000fc8000bf05070 */
[----:B------:R-:W-:Y:S01]  /*48860*/  LDGSTS.E [R3+0x3c008], desc[UR60][R110.64], P1 ;  /* 0x3c0080006e037fae */ /* 0x000fe2000892187c */
[----:B---3--:R-:W-:-:S05]  /*48870*/  IADD3 R102, P1, R102, R4, RZ ;  /* 0x0000000466667210 */ /* 0x008fca0007f3e0ff */
[----:B------:R-:W-:Y:S01]  /*48880*/  IMAD.X R105, R105, 0x1, R0, P1 ;  /* 0x0000000169697824 */ /* 0x000fe200008e0600 */
[----:B------:R-:W-:Y:S01]  /*48890*/  IADD3 R108, P2, R108, R4, RZ ;  /* 0x000000046c6c7210 */ /* 0x000fe20007f5e0ff */
[----:B------:R-:W2:Y:S01]  /*488a0*/  LDL.LU R110, [R1+0x15b4] ;  /* 0x0015b400016e7983 */ /* 0x000ea20000300800 */
[----:B-1----:R-:W-:-:S03]  /*488b0*/  IMAD.MOV.U32 R112, RZ, RZ, R102 ;  /* 0x000000ffff707224 */ /* 0x002fc600078e0066 */
[----:B------:R-:W-:Y:S01]  /*488c0*/  IMAD.X R109, R109, 0x1, R0, P2 ;  /* 0x000000016d6d7824 */ /* 0x000fe200010e0600 */
[----:B------:R-:W3:Y:S01]  /*488d0*/  LDL.LU R103, [R1+0x15b8] ;  /* 0x0015b80001677983 */ /* 0x000ee20000300800 */
[----:B------:R-:W-:-:S03]  /*488e0*/  IMAD.MOV.U32 R113, RZ, RZ, R105 ;  /* 0x000000ffff717224 */ /* 0x000fc600078e0069 */
[----:B------:R-:W-:Y:S04]  /*488f0*/  STL [R1+0x2198], R102 ;  /* 0x0021986601007387 */ /* 0x000fe80000100800 */
[----:B------:R1:W-:Y:S04]  /*48900*/  STL [R1+0x2194], R105 ;  /* 0x0021946901007387 */ /* 0x0003e80000100800 */
[----:B------:R-:W-:Y:S04]  /*48910*/  STL [R1+0x21a0], R108 ;  /* 0x0021a06c01007387 */ /* 0x000fe80000100800 */
[----:B------:R1:W-:Y:S04]  /*48920*/  LDGSTS.E [R3+0x3000c], desc[UR60][R112.64], P0 ;  /* 0x3000c00070037fae */ /* 0x0003e8000812187c */
[----:B-1----:R-:W2:Y:S04]  /*48930*/  LDL.LU R105, [R1+0x15c0] ;  /* 0x0015c00001697983 */ /* 0x002ea80000300800 */
[----:B------:R1:W-:Y:S04]  /*48940*/  STL [R1+0x219c], R109 ;  /* 0x00219c6d01007387 */ /* 0x0003e80000100800 */
[----:B------:R-:W2:Y:S01]  /*48950*/  LDL.LU R102, [R1+0x15c8] ;  /* 0x0015c80001667983 */ /* 0x000ea20000300800 */
[----:B------:R-:W-:Y:S01]  /*48960*/  IMAD.MOV.U32 R113, RZ, RZ, R109 ;  /* 0x000000ffff717224 */ /* 0x000fe200078e006d */
[----:B------:R-:W-:-:S02]  /*48970*/  MOV R112, R108 ;  /* 0x0000006c00707202 */ /* 0x000fc40000000f00 */
[----:B-1----:R-:W2:Y:S04]  /*48980*/  LDL.LU R109, [R1+0x15bc] ;  /* 0x0015bc00016d7983 */ /* 0x002ea80000300800 */
[----:B------:R-:W2:Y:S04]  /*48990*/  LDL.LU R108, [R1+0x15c4] ;  /* 0x0015c400016c7983 */ /* 0x000ea80000300800 */
[----:B------:R-:W-:Y:S01]  /*489a0*/  LDGSTS.E [R3+0x3400c], desc[UR60][R112.64], P0 ;  /* 0x3400c00070037fae */ /* 0x000fe2000812187c */
[----:B----4-:R-:W-:-:S05]  /*489b0*/  IADD3 R106, P1, R106, R4, RZ ;  /* 0x000000046a6a7210 */ /* 0x010fca0007f3e0ff */
[--C-:B------:R-:W-:Y:S01]  /*489c0*/  IMAD.X R107, R107, 0x1, R0.reuse, P1 ;  /* 0x000000016b6b7824 */ /* 0x100fe200008e0600 */
[----:B------:R-:W-:Y:S01]  /*489d0*/  IADD3 R11, P2, R11, R4, RZ ;  /* 0x000000040b0b7210 */ /* 0x000fe20007f5e0ff */
[----:B------:R1:W-:Y:S04]  /*489e0*/  STL [R1+0x21a8], R106 ;  /* 0x0021a86a01007387 */ /* 0x0003e80000100800 */
[----:B------:R-:W-:Y:S01]  /*489f0*/  IMAD.X R104, R104, 0x1, R0, P2 ;  /* 0x0000000168687824 */ /* 0x000fe200010e0600 */
[----:B------:R4:W-:Y:S04]  /*48a00*/  STL [R1+0x21a4], R107 ;  /* 0x0021a46b01007387 */ /* 0x0009e80000100800 */
[----:B------:R1:W-:Y:S04]  /*48a10*/  LDGSTS.E [R3+0x3800c], desc[UR60][R106.64], P0 ;  /* 0x3800c0006a037fae */ /* 0x0003e8000812187c */
[----:B------:R4:W-:Y:S01]  /*48a20*/  STL [R1+0x21b0], R11 ;  /* 0x0021b00b01007387 */ /* 0x0009e20000100800 */
[----:B-1----:R-:W-:-:S02]  /*48a30*/  IMAD.MOV.U32 R106, RZ, RZ, R11 ;  /* 0x000000ffff6a7224 */ /* 0x002fc400078e000b */
[----:B----4-:R-:W-:Y:S01]  /*48a40*/  IMAD.MOV.U32 R107, RZ, RZ, R104 ;  /* 0x000000ffff6b7224 */ /* 0x010fe200078e0068 */
[----:B------:R1:W-:Y:S04]  /*48a50*/  STL [R1+0x21ac], R104 ;  /* 0x0021ac6801007387 */ /* 0x0003e80000100800 */
[----:B------:R4:W-:Y:S04]  /*48a60*/  LDGSTS.E [R3+0x3c00c], desc[UR60][R106.64], P0 ;  /* 0x3c00c0006a037fae */ /* 0x0009e8000812187c */
[----:B------:R-:W2:Y:S04]  /*48a70*/  LDL.LU R106, [R1+0x15cc] ;  /* 0x0015cc00016a7983 */ /* 0x000ea80000300800 */
[----:B------:R-:W2:Y:S04]  /*48a80*/  LDL.LU R11, [R1+0x15d0] ;  /* 0x0015d000010b7983 */ /* 0x000ea80000300800 */
[----:B------:R-:W2:Y:S04]  /*48a90*/  LDL.LU R107, [R1+0x15d4] ;  /* 0x0015d400016b7983 */ /* 0x000ea80000300800 */
[----:B-1----:R-:W2:Y:S04]  /*48aa0*/  LDL.LU R104, [R1+0x15d8] ;  /* 0x0015d80001687983 */ /* 0x002ea80000300800 */
[----:B------:R-:W2:Y:S04]  /*48ab0*/  LDL.LU R112, [R1+0x15dc] ;  /* 0x0015dc0001707983 */ /* 0x000ea80000300800 */
[----:B------:R-:W2:Y:S01]  /*48ac0*/  LDL.LU R111, [R1+0x15e0] ;  /* 0x0015e000016f7983 */ /* 0x000ea20000300800 */
[----:B------:R-:W-:-:S04]  /*48ad0*/  UISETP.GT.AND UP1, UPT, UR6, 0x8, UPT ;  /* 0x000000080600788c */ /* 0x000fc8000bf24270 */
[----:B------:R-:W-:-:S04]  /*48ae0*/  USEL UR4, URZ, 0x4, !UP1 ;  /* 0x000000043f047887 */ /* 0x000fc8000c800000 */
[----:B------:R-:W-:Y:S01]  /*48af0*/  USEL UR4, UR4, URZ, !UP0 ;  /* 0x0000003f04047287 */ /* 0x000fe2000c000000 */
[----:B----4-:R-:W-:-:S05]  /*48b00*/  LOP3.LUT R3, R7, 0x20, RZ, 0x3c, !PT ;  /* 0x0000002007037812 */ /* 0x010fca00078e3cff */
[----:B------:R-:W-:Y:S01]  /*48b10*/  ISETP.NE.U32.AND P0, PT, RZ, UR4, PT ;  /* 0x00000004ff007c0c */ /* 0x000fe2000bf05070 */
[----:B------:R-:W-:Y:S01]  /*48b20*/  VIADD R3, R3, UR5 ;  /* 0x0000000503037c36 */ /* 0x000fe20008000000 */
[----:B---3--:R-:W-:-:S04]  /*48b30*/  IADD3 R103, P1, R103, R4, RZ ;  /* 0x0000000467677210 */ /* 0x008fc80007f3e0ff */
[----:B--2---:R-:W-:Y:S01]  /*48b40*/  IADD3.X R110, R110, R0, RZ, P1, !PT ;  /* 0x000000006e6e7210 */ /* 0x004fe20000ffe4ff */
[----:B------:R1:W-:Y:S01]  /*48b50*/  STL [R1+0x15b8], R103 ;  /* 0x0015b86701007387 */ /* 0x0003e20000100800 */
[----:B------:R-:W-:-:S03]  /*48b60*/  IMAD.MOV.U32 R114, RZ, RZ, R103 ;  /* 0x000000ffff727224 */ /* 0x000fc600078e0067 */
[----:B------:R-:W-:Y:S01]  /*48b70*/  IMAD.MOV.U32 R115, RZ, RZ, R110 ;  /* 0x000000ffff737224 */ /* 0x000fe200078e006e */
[----:B------:R-:W-:Y:S04]  /*48b80*/  STL [R1+0x15b4], R110 ;  /* 0x0015b46e01007387 */ /* 0x000fe80000100800 */
[----:B------:R2:W-:Y:S04]  /*48b90*/  LDGSTS.E [R3], desc[UR60][R114.64], P0 ;  /* 0x0000000072037fae */ /* 0x0005e8000812187c */
[----:B-1----:R-:W3:Y:S01]  /*48ba0*/  LDL.LU R103, [R1+0x15e8] ;  /* 0x0015e80001677983 */ /* 0x002ee20000300800 */
[----:B------:R-:W-:-:S02]  /*48bb0*/  IADD3 R105, P1, R105, R4, RZ ;  /* 0x0000000469697210 */ /* 0x000fc40007f3e0ff */
[----:B------:R-:W-:-:S03]  /*48bc0*/  IADD3 R102, P2, R102, R4, RZ ;  /* 0x0000000466667210 */ /* 0x000fc60007f5e0ff */
[----:B------:R-:W-:Y:S01]  /*48bd0*/  STL [R1+0x15c0], R105 ;  /* 0x0015c06901007387 */ /* 0x000fe20000100800 */
[--C-:B------:R-:W-:Y:S02]  /*48be0*/  IMAD.X R109, R109, 0x1, R0.reuse, P1 ;  /* 0x000000016d6d7824 */ /* 0x100fe400008e0600 */
[----:B------:R-:W-:-:S03]  /*48bf0*/  IMAD.X R108, R108, 0x1, R0, P2 ;  /* 0x000000016c6c7824 */ /* 0x000fc600010e0600 */
[----:B------:R1:W-:Y:S01]  /*48c00*/  STL [R1+0x15bc], R109 ;  /* 0x0015bc6d01007387 */ /* 0x0003e20000100800 */
[----:B--2---:R-:W-:Y:S01]  /*48c10*/  MOV R114, R105 ;  /* 0x0000006900727202 */ /* 0x004fe20000000f00 */
[----:B------:R-:W-:Y:S02]  /*48c20*/  IMAD.MOV.U32 R115, RZ, RZ, R109 ;  /* 0x000000ffff737224 */ /* 0x000fe400078e006d */
[----:B------:R-:W-:Y:S04]  /*48c30*/  STL [R1+0x15c8], R102 ;  /* 0x0015c86601007387 */ /* 0x000fe80000100800 */
[----:B------:R2:W-:Y:S01]  /*48c40*/  STL [R1+0x15c4], R108 ;  /* 0x0015c46c01007387 */ /* 0x0005e20000100800 */
[----:B-1----:R-:W-:-:S03]  /*48c50*/  IMAD.MOV.U32 R109, RZ, RZ, R108 ;  /* 0x000000ffff6d7224 */ /* 0x002fc600078e006c */
[----:B------:R-:W4:Y:S04]  /*48c60*/  LDL.LU R105, [R1+0x15e4] ;  /* 0x0015e40001697983 */ /* 0x000f280000300800 */
[----:B------:R1:W-:Y:S01]  /*48c70*/  LDGSTS.E [R3+0x4000], desc[UR60][R114.64], P0 ;  /* 0x0400000072037fae */ /* 0x0003e2000812187c */
[----:B--2---:R-:W-:-:S05]  /*48c80*/  IMAD.MOV.U32 R108, RZ, RZ, R102 ;  /* 0x000000ffff6c7224 */ /* 0x004fca00078e0066 */
[----:B------:R-:W-:Y:S04]  /*48c90*/  LDGSTS.E [R3+0x8000], desc[UR60][R108.64], P0 ;  /* 0x080000006c037fae */ /* 0x000fe8000812187c */
[----:B------:R-:W2:Y:S04]  /*48ca0*/  LDL.LU R109, [R1+0x15ec] ;  /* 0x0015ec00016d7983 */ /* 0x000ea80000300800 */
[----:B------:R-:W2:Y:S04]  /*48cb0*/  LDL.LU R108, [R1+0x15f0] ;  /* 0x0015f000016c7983 */ /* 0x000ea80000300800 */
[----:B------:R-:W2:Y:S04]  /*48cc0*/  LDL.LU R110, [R1+0x15f4] ;  /* 0x0015f400016e7983 */ /* 0x000ea80000300800 */
[----:B------:R-:W2:Y:S01]  /*48cd0*/  LDL.LU R102, [R1+0x15f8] ;  /* 0x0015f80001667983 */ /* 0x000ea20000300800 */
[----:B------:R-:W-:-:S05]  /*48ce0*/  IADD3 R11, P1, R11, R4, RZ ;  /* 0x000000040b0b7210 */ /* 0x000fca0007f3e0ff */
[--C-:B------:R-:W-:Y:S01]  /*48cf0*/  IMAD.X R106, R106, 0x1, R0.reuse, P1 ;  /* 0x000000016a6a7824 */ /* 0x100fe200008e0600 */
[----:B------:R-:W-:Y:S01]  /*48d00*/  IADD3 R104, P1, R104, R4, RZ ;  /* 0x0000000468687210 */ /* 0x000fe20007f3e0ff */
[----:B------:R-:W-:Y:S01]  /*48d10*/  STL [R1+0x15d0], R11 ;  /* 0x0015d00b01007387 */ /* 0x000fe20000100800 */
[----:B-1----:R-:W-:Y:S02]  /*48d20*/  IMAD.MOV.U32 R114, RZ, RZ, R11 ;  /* 0x000000ffff727224 */ /* 0x002fe400078e000b */
[----:B------:R-:W-:Y:S01]  /*48d30*/  MOV R115, R106 ;  /* 0x0000006a00737202 */ /* 0x000fe20000000f00 */
[--C-:B------:R-:W-:Y:S01]  /*48d40*/  IMAD.X R107, R107, 0x1, R0.reuse, P1 ;  /* 0x000000016b6b7824 */ /* 0x100fe200008e0600 */
[----:B------:R-:W-:Y:S01]  /*48d50*/  IADD3 R111, P2, R111, R4, RZ ;  /* 0x000000046f6f7210 */ /* 0x000fe20007f5e0ff */
[----:B------:R1:W-:Y:S04]  /*48d60*/  STL [R1+0x15cc], R106 ;  /* 0x0015cc6a01007387 */ /* 0x0003e80000100800 */
[----:B------:R-:W-:Y:S01]  /*48d70*/  IMAD.X R112, R112, 0x1, R0, P2 ;  /* 0x0000000170707824 */ /* 0x000fe200010e0600 */
[----:B------:R1:W-:Y:S04]  /*48d80*/  LDGSTS.E [R3+0xc000], desc[UR60][R114.64], P0 ;  /* 0x0c00000072037fae */ /* 0x0003e8000812187c */
[----:B-1----:R-:W2:Y:S04]  /*48d90*/  LDL.LU R106, [R1+0x1600] ;  /* 0x00160000016a7983 */ /* 0x002ea80000300800 */
[----:B------:R-:W2:Y:S04]  /*48da0*/  LDL.LU R11, [R1+0x1608] ;  /* 0x00160800010b7983 */ /* 0x000ea80000300800 */
[----:B------:R-:W-:Y:S01]  /*48db0*/  STL [R1+0x15d8], R104 ;  /* 0x0015d86801007387 */ /* 0x000fe20000100800 */
[----:B------:R-:W-:-:S03]  /*48dc0*/  IMAD.MOV.U32 R115, RZ, RZ, R107 ;  /* 0x000000ffff737224 */ /* 0x000fc600078e006b */
        /* <DEDUP_REMOVED lines=8> */
[----:B------:R-:W-:-:S06]  /*48e50*/  USEL UR4, UR4, URZ, !UP0 ;  /* 0x0000003f04047287 */ /* 0x000fcc000c000000 */
[----:B------:R-:W-:Y:S01]  /*48e60*/  ISETP.NE.U32.AND P0, PT, RZ, UR4, PT ;  /* 0x00000004ff007c0c */ /* 0x000fe2000bf05070 */
[----:B------:R-:W-:Y:S01]  /*48e70*/  IMAD.MOV.U32 R113, RZ, RZ, R112 ;  /* 0x000000ffff717224 */ /* 0x000fe200078e0070 */
[----:B-1----:R-:W-:Y:S01]  /*48e80*/  MOV R112, R111 ;  /* 0x0000006f00707202 */ /* 0x002fe20000000f00 */
[----:B------:R-:W-:-:S10]  /*48e90*/  UISETP.GT.AND UP1, UPT, UR6, 0xa, UPT ;  /* 0x0000000a0600788c */ /* 0x000fd4000bf24270 */
[----:B------:R-:W-:Y:S04]  /*48ea0*/  LDGSTS.E [R3+0x4], desc[UR60][R114.64], P0 ;  /* 0x0000400072037fae */ /* 0x000fe8000812187c */
[----:B------:R1:W-:Y:S01]  /*48eb0*/  LDGSTS.E [R3+0x4004], desc[UR60][R112.64], P0 ;  /* 0x0400400070037fae */ /* 0x0003e2000812187c */
[----:B------:R-:W-:-:S04]  /*48ec0*/  USEL UR4, URZ, 0x4, !UP1 ;  /* 0x000000043f047887 */ /* 0x000fc8000c800000 */
[----:B------:R-:W-:Y:S01]  /*48ed0*/  USEL UR4, UR4, URZ, !UP0 ;  /* 0x0000003f04047287 */ /* 0x000fe2000c000000 */
[----:B---3--:R-:W-:-:S05]  /*48ee0*/  IADD3 R103, P1, R103, R4, RZ ;  /* 0x0000000467677210 */ /* 0x008fca0007f3e0ff */
[----:B------:R3:W-:Y:S01]  /*48ef0*/  STL [R1+0x15e8], R103 ;  /* 0x0015e86701007387 */ /* 0x0007e20000100800 */
[----:B-1----:R-:W-:Y:S02]  /*48f00*/  IMAD.MOV.U32 R112, RZ, RZ, R103 ;  /* 0x000000ffff707224 */ /* 0x002fe400078e0067 */
[----:B----4-:R-:W-:-:S05]  /*48f10*/  IMAD.X R105, R105, 0x1, R0, P1 ;  /* 0x0000000169697824 */ /* 0x010fca00008e0600 */
[----:B------:R1:W-:Y:S04]  /*48f20*/  STL [R1+0x15e4], R105 ;  /* 0x0015e46901007387 */ /* 0x0003e80000100800 */
[----:B---3--:R-:W3:Y:S01]  /*48f30*/  LDL.LU R103, [R1+0x1610] ;  /* 0x0016100001677983 */ /* 0x008ee20000300800 */
[----:B------:R-:W-:-:S03]  /*48f40*/  IMAD.MOV.U32 R113, RZ, RZ, R105 ;  /* 0x000000ffff717224 */ /* 0x000fc600078e0069 */
[----:B-1----:R-:W4:Y:S04]  /*48f50*/  LDL.LU R105, [R1+0x160c] ;  /* 0x00160c0001697983 */ /* 0x002f280000300800 */
[----:B------:R1:W-:Y:S01]  /*48f60*/  LDGSTS.E [R3+0x8004], desc[UR60][R112.64], P0 ;  /* 0x0800400070037fae */ /* 0x0003e2000812187c */
[----:B--2---:R-:W-:-:S05]  /*48f70*/  IADD3 R108, P2, R108, R4, RZ ;  /* 0x000000046c6c7210 */ /* 0x004fca0007f5e0ff */
[--C-:B------:R-:W-:Y:S01]  /*48f80*/  IMAD.X R109, R109, 0x1, R0.reuse, P2 ;  /* 0x000000016d6d7824 */ /* 0x100fe200010e0600 */
[----:B------:R-:W-:Y:S01]  /*48f90*/  IADD3 R102, P3, R102, R4, RZ ;  /* 0x0000000466667210 */ /* 0x000fe20007f7e0ff */
[----:B------:R2:W-:Y:S01]  /*48fa0*/  STL [R1+0x15f0], R108 ;  /* 0x0015f06c01007387 */ /* 0x0005e20000100800 */
[----:B-1----:R-:W-:Y:S01]  /*48fb0*/  MOV R112, R108 ;  /* 0x0000006c00707202 */ /* 0x002fe20000000f00 */
[----:B------:R-:W-:Y:S02]  /*48fc0*/  IMAD.MOV.U32 R113, RZ, RZ, R109 ;  /* 0x000000ffff717224 */ /* 0x000fe400078e006d */
[----:B------:R-:W-:Y:S01]  /*48fd0*/  IMAD.X R110, R110, 0x1, R0, P3 ;  /* 0x000000016e6e7824 */ /* 0x000fe200018e0600 */
[----:B------:R1:W-:Y:S04]  /*48fe0*/  STL [R1+0x15ec], R109 ;  /* 0x0015ec6d01007387 */ /* 0x0003e80000100800 */
[----:B------:R1:W-:Y:S04]  /*48ff0*/  STL [R1+0x15f8], R102 ;  /* 0x0015f86601007387 */ /* 0x0003e80000100800 */
[----:B--2---:R-:W2:Y:S01]  /*49000*/  LDL.LU R108, [R1+0x1618] ;  /* 0x00161800016c7983 */ /* 0x004ea20000300800 */
[----:B------:R-:W-:-:S03]  /*49010*/  ISETP.NE.U32.AND P1, PT, RZ, UR4, PT ;  /* 0x00000004ff007c0c */ /* 0x000fc6000bf25070 */
[----:B------:R-:W-:Y:S04]  /*49020*/  STL [R1+0x15f4], R110 ;  /* 0x0015f46e01007387 */ /* 0x000fe80000100800 */
[----:B------:R-:W2:Y:S04]  /*49030*/  LDL.LU R111, [R1+0x1620] ;  /* 0x00162000016f7983 */ /* 0x000ea80000300800 */
[----:B------:R-:W-:Y:S04]  /*49040*/  LDGSTS.E [R3+0xc004], desc[UR60][R112.64], P0 ;  /* 0x0c00400070037fae */ /* 0x000fe8000812187c */
[----:B-1----:R-:W2:Y:S01]  /*49050*/  LDL.LU R109, [R1+0x1614] ;  /* 0x00161400016d7983 */ /* 0x002ea20000300800 */
[----:B------:R-:W-:Y:S01]  /*49060*/  IMAD.MOV.U32 R114, RZ, RZ, R102 ;  /* 0x000000ffff727224 */ /* 0x000fe200078e0066 */
[----:B------:R-:W-:-:S02]  /*49070*/  IADD3 R106, P0, R106, R4, RZ ;  /* 0x000000046a6a7210 */ /* 0x000fc40007f1e0ff */
[----:B------:R-:W2:Y:S01]  /*49080*/  LDL.LU R112, [R1+0x161c] ;  /* 0x00161c0001707983 */ /* 0x000ea20000300800 */
[----:B------:R-:W-:Y:S01]  /*49090*/  IADD3 R11, P2, R11, R4, RZ ;  /* 0x000000040b0b7210 */ /* 0x000fe20007f5e0ff */
[----:B------:R-:W-:Y:S02]  /*490a0*/  IMAD.MOV.U32 R115, RZ, RZ, R110 ;  /* 0x000000ffff737224 */ /* 0x000fe400078e006e */
[----:B------:R-:W2:Y:S04]  /*490b0*/  LDL.LU R102, [R1+0x1628] ;  /* 0x0016280001667983 */ /* 0x000ea80000300800 */
        /* <DEDUP_REMOVED lines=8> */
[----:B-1----:R-:W2:Y:S01]  /*49140*/  LDL.LU R106, [R1+0x1624] ;  /* 0x00162400016a7983 */ /* 0x002ea20000300800 */
[----:B------:R-:W-:-:S03]  /*49150*/  IMAD.MOV.U32 R115, RZ, RZ, R104 ;  /* 0x000000ffff737224 */ /* 0x000fc600078e0068 */
[----:B------:R-:W2:Y:S04]  /*49160*/  LDL.LU R107, [R1+0x162c] ;  /* 0x00162c00016b7983 */ /* 0x000ea80000300800 */
[----:B------:R-:W2:Y:S01]  /*49170*/  LDL.LU R104, [R1+0x1630] ;  /* 0x0016300001687983 */ /* 0x000ea20000300800 */
[----:B------:R-:W-:-:S03]  /*49180*/  MOV R114, R11 ;  /* 0x0000000b00727202 */ /* 0x000fc60000000f00 */
[----:B------:R-:W2:Y:S04]  /*49190*/  LDL.LU R110, [R1+0x19b4] ;  /* 0x0019b400016e7983 */ /* 0x000ea80000300800 */
[----:B------:R-:W2:Y:S01]  /*491a0*/  LDL.LU R11, [R1+0x19b8] ;  /* 0x0019b800010b7983 */ /* 0x000ea20000300800 */
[----:B------:R-:W-:-:S03]  /*491b0*/  UISETP.GT.AND UP1, UPT, UR6, 0xb, UPT ;  /* 0x0000000b0600788c */ /* 0x000fc6000bf24270 */
[----:B------:R1:W-:Y:S01]  /*491c0*/  LDGSTS.E [R3+0x8008], desc[UR60][R114.64], P1 ;  /* 0x0800800072037fae */ /* 0x0003e2000892187c */
[----:B------:R-:W-:-:S04]  /*491d0*/  USEL UR4, URZ, 0x4, !UP1 ;  /* 0x000000043f047887 */ /* 0x000fc8000c800000 */
[----:B------:R-:W-:Y:S01]  /*491e0*/  USEL UR4, UR4, URZ, !UP0 ;  /* 0x0000003f04047287 */ /* 0x000fe2000c000000 */
[----:B---3--:R-:W-:-:S05]  /*491f0*/  IADD3 R103, P0, R103, R4, RZ ;  /* 0x0000000467677210 */ /* 0x008fca0007f1e0ff */
[----:B----4-:R-:W-:Y:S02]  /*49200*/  IMAD.X R105, R105, 0x1, R0, P0 ;  /* 0x0000000169697824 */ /* 0x010fe400000e0600 */
[----:B-1----:R-:W-:Y:S02]  /*49210*/  IMAD.MOV.U32 R114, RZ, RZ, R103 ;  /* 0x000000ffff727224 */ /* 0x002fe400078e0067 */
[----:B------:R-:W-:-:S05]  /*49220*/  IMAD.MOV.U32 R115, RZ, RZ, R105 ;  /* 0x000000ffff737224 */ /* 0x000fca00078e0069 */
[----:B------:R1:W-:Y:S04]  /*49230*/  LDGSTS.E [R3+0xc008], desc[UR60][R114.64], P1 ;  /* 0x0c00800072037fae */ /* 0x0003e8000892187c */
[----:B------:R-:W-:Y:S01]  /*49240*/  STL [R1+0x1610], R103 ;  /* 0x0016106701007387 */ /* 0x000fe20000100800 */
[----:B------:R-:W-:-:S03]  /*49250*/  ISETP.NE.U32.AND P0, PT, RZ, UR4, PT ;  /* 0x00000004ff007c0c */ /* 0x000fc6000bf05070 */
[----:B------:R3:W-:Y:S04]  /*49260*/  STL [R1+0x160c], R105 ;  /* 0x00160c6901007387 */ /* 0x0007e80000100800 */
[----:B---3--:R-:W3:Y:S04]  /*49270*/  LDL.LU R105, [R1+0x19c0] ;  /* 0x0019c00001697983 */ /* 0x008ee80000300800 */
[----:B------:R-:W4:Y:S01]  /*49280*/  LDL.LU R103, [R1+0x19c8] ;  /* 0x0019c80001677983 */ /* 0x000f220000300800 */
[-C--:B--2---:R-:W-:Y:S02]  /*49290*/  IADD3 R108, P1, R108, R4.reuse, RZ ;  /* 0x000000046c6c7210 */ /* 0x084fe40007f3e0ff */
[----:B------:R-:W-:-:S03]  /*492a0*/  IADD3 R111, P2, R111, R4, RZ ;  /* 0x000000046f6f7210 */ /* 0x000fc60007f5e0ff */
[----:B------:R-:W-:Y:S01]  /*492b0*/  STL [R1+0x1618], R108 ;  /* 0x0016186c01007387 */ /* 0x000fe20000100800 */
[----:B------:R-:W-:Y:S02]  /*492c0*/  IMAD.X R109, R109, 0x1, R0, P1 ;  /* 0x000000016d6d7824 */ /* 0x000fe400008e0600 */
[----:B-1----:R-:W-:Y:S02]  /*492d0*/  IMAD.MOV.U32 R114, RZ, RZ, R108 ;  /* 0x000000ffff727224 */ /* 0x002fe400078e006c */
[----:B------:R-:W-:Y:S01]  /*492e0*/  IMAD.MOV.U32 R115, RZ, RZ, R109 ;  /* 0x000000ffff737224 */ /* 0x000fe200078e006d */
[----:B------:R1:W-:Y:S01]  /*492f0*/  STL [R1+0x1614], R109 ;  /* 0x0016146d01007387 */ /* 0x0003e20000100800 */
[----:B------:R-:W-:-:S03]  /*49300*/  IADD3.X R112, R112, R0, RZ, P2, !PT ;  /* 0x0000000070707210 */ /* 0x000fc600017fe4ff */
[----:B------:R-:W-:Y:S01]  /*49310*/  STL [R1+0x1620], R111 ;  /* 0x0016206f01007387 */ /* 0x000fe20000100800 */
[----:B------:R-:W-:-:S03]  /*49320*/  IADD3 R102, P1, R102, R4, RZ ;  /* 0x0000000466667210 */ /* 0x000fc60007f3e0ff */
[----:B-1----:R-:W2:Y:S04]  /*49330*/  LDL.LU R109, [R1+0x19bc] ;  /* 0x0019bc00016d7983 */ /* 0x002ea80000300800 */
[----:B------:R1:W-:Y:S01]  /*49340*/  STL [R1+0x161c], R112 ;  /* 0x00161c7001007387 */ /* 0x0003e20000100800 */
[----:B------:R-:W-:-:S03]  /*49350*/  IMAD.MOV.U32 R113, RZ, RZ, R112 ;  /* 0x000000ffff717224 */ /* 0x000fc600078e0070 */
[----:B------:R-:W2:Y:S04]  /*49360*/  LDL.LU R108, [R1+0x19c4] ;  /* 0x0019c400016c7983 */ /* 0x000ea80000300800 */
[----:B------:R-:W-:Y:S01]  /*49370*/  LDGSTS.E [R3+0xc], desc[UR60][R114.64], P0 ;  /* 0x0000c00072037fae */ /* 0x000fe2000812187c */
[----:B-1----:R-:W-:-:S03]  /*49380*/  IMAD.MOV.U32 R112, RZ, RZ, R111 ;  /* 0x000000ffff707224 */ /* 0x002fc600078e006f */
[----:B------:R1:W-:Y:S04]  /*49390*/  STL [R1+0x1628], R102 ;  /* 0x0016286601007387 */ /* 0x0003e80000100800 */
[----:B------:R1:W-:Y:S02]  /*493a0*/  LDGSTS.E [R3+0x400c], desc[UR60][R112.64], P0 ;  /* 0x0400c00070037fae */ /* 0x0003e4000812187c */
[----:B-1----:R-:W-:Y:S01]  /*493b0*/  MOV R112, R102 ;  /* 0x0000006600707202 */ /* 0x002fe20000000f00 */
[----:B------:R-:W-:-:S05]  /*493c0*/  IMAD.X R106, R106, 0x1, R0, P1 ;  /* 0x000000016a6a7824 */ /* 0x000fca00008e0600 */
[----:B------:R1:W-:Y:S04]  /*493d0*/  STL [R1+0x1624], R106 ;  /* 0x0016246a01007387 */ /* 0x0003e80000100800 */
[----:B------:R-:W2:Y:S01]  /*493e0*/  LDL.LU R102, [R1+0x19d0] ;  /* 0x0019d00001667983 */ /* 0x000ea20000300800 */
[-C--:B------:R-:W-:Y:S01]  /*493f0*/  IADD3 R104, P2, R104, R4.reuse, RZ ;  /* 0x0000000468687210 */ /* 0x080fe20007f5e0ff */
[----:B------:R-:W-:Y:S02]  /*49400*/  IMAD.MOV.U32 R113, RZ, RZ, R106 ;  /* 0x000000ffff717224 */ /* 0x000fe400078e006a */
[----:B-1----:R-:W2:Y:S01]  /*49410*/  LDL.LU R106, [R1+0x19cc] ;  /* 0x0019cc00016a7983 */ /* 0x002ea20000300800 */
        /* <DEDUP_REMOVED lines=8> */
[----:B------:R-:W2:Y:S01]  /*494a0*/  LDL.LU R104, [R1+0x19d8] ;  /* 0x0019d80001687983 */ /* 0x000ea20000300800 */
[----:B------:R-:W-:-:S03]  /*494b0*/  IMAD.MOV.U32 R113, RZ, RZ, R107 ;  /* 0x000000ffff717224 */ /* 0x000fc600078e006b */
[----:B------:R-:W-:Y:S04]  /*494c0*/  STL [R1+0x19b4], R110 ;  /* 0x0019b46e01007387 */ /* 0x000fe80000100800 */
[----:B------:R-:W2:Y:S04]  /*494d0*/  LDL.LU R111, [R1+0x19e0] ;  /* 0x0019e000016f7983 */ /* 0x000ea80000300800 */
[----:B------:R-:W2:Y:S04]  /*494e0*/  LDL.LU R107, [R1+0x19d4] ;  /* 0x0019d400016b7983 */ /* 0x000ea80000300800 */
[----:B------:R-:W-:Y:S04]  /*494f0*/  LDGSTS.E [R3+0xc00c], desc[UR60][R112.64], P0 ;  /* 0x0c00c00070037fae */ /* 0x000fe8000812187c */
[----:B------:R-:W2:Y:S01]  /*49500*/  LDL.LU R112, [R1+0x19dc] ;  /* 0x0019dc0001707983 */ /* 0x000ea20000300800 */
[----:B------:R-:W-:-:S04]  /*49510*/  UISETP.GT.AND UP1, UPT, UR6, 0x28, UPT ;  /* 0x000000280600788c */ /* 0x000fc8000bf24270 */
[----:B------:R-:W-:-:S04]  /*49520*/  USEL UR4, URZ, 0x4, !UP1 ;  /* 0x000000043f047887 */ /* 0x000fc8000c800000 */
[----:B------:R-:W-:-:S06]  /*49530*/  USEL UR4, UR4, URZ, !UP0 ;  /* 0x0000003f04047287 */ /* 0x000fcc000c000000 */
[----:B------:R-:W-:Y:S01]  /*49540*/  ISETP.NE.U32.AND P1, PT, RZ, UR4, PT ;  /* 0x00000004ff007c0c */ /* 0x000fe2000bf25070 */
[----:B------:R-:W-:Y:S01]  /*49550*/  IMAD.MOV.U32 R115, RZ, RZ, R110 ;  /* 0x000000ffff737224 */ /* 0x000fe200078e006e */
[----:B------:R-:W-:Y:S02]  /*49560*/  MOV R114, R11 ;  /* 0x0000000b00727202 */ /* 0x000fe40000000f00 */
[----:B------:R-:W2:Y:S09]  /*49570*/  LDL.LU R11, [R1+0x19e8] ;  /* 0x0019e800010b7983 */ /* 0x000eb20000300800 */
[----:B------:R1:W-:Y:S01]  /*49580*/  LDGSTS.E [R3+0x10000], desc[UR60][R114.64], P1 ;  /* 0x1000000072037fae */ /* 0x0003e2000892187c */
[----:B---3--:R-:W-:-:S02]  /*49590*/  IADD3 R105, P0, R105, R4, RZ ;  /* 0x0000000469697210 */ /* 0x008fc40007f1e0ff */
[----:B----4-:R-:W-:-:S03]  /*495a0*/  IADD3 R103, P2, R103, R4, RZ ;  /* 0x0000000467677210 */ /* 0x010fc60007f5e0ff */
[----:B------:R3:W-:Y:S01]  /*495b0*/  STL [R1+0x19c0], R105 ;  /* 0x0019c06901007387 */ /* 0x0007e20000100800 */
[----:B-1----:R-:W-:Y:S02]  /*495c0*/  IMAD.MOV.U32 R114, RZ, RZ, R105 ;  /* 0x000000ffff727224 */ /* 0x002fe400078e0069 */
[----:B--2---:R-:W-:-:S05]  /*495d0*/  IMAD.X R109, R109, 0x1, R0, P0 ;  /* 0x000000016d6d7824 */ /* 0x004fca00000e0600 */
[----:B------:R1:W-:Y:S01]  /*495e0*/  STL [R1+0x19bc], R109 ;  /* 0x0019bc6d01007387 */ /* 0x0003e20000100800 */
[----:B------:R-:W-:-:S03]  /*495f0*/  IMAD.X R108, R108, 0x1, R0, P2 ;  /* 0x000000016c6c7824 */ /* 0x000fc600010e0600 */
[----:B------:R-:W-:Y:S01]  /*49600*/  STL [R1+0x19c8], R103 ;  /* 0x0019c86701007387 */ /* 0x000fe20000100800 */
[----:B------:R-:W-:-:S03]  /*49610*/  IMAD.MOV.U32 R115, RZ, RZ, R109 ;  /* 0x000000ffff737224 */ /* 0x000fc600078e006d */
[----:B------:R2:W-:Y:S04]  /*49620*/  STL [R1+0x19c4], R108 ;  /* 0x0019c46c01007387 */ /* 0x0005e80000100800 */
[----:B---3--:R-:W3:Y:S01]  /*49630*/  LDL.LU R105, [R1+0x19e4] ;  /* 0x0019e40001697983 */ /* 0x008ee20000300800 */
[----:B-1----:R-:W-:-:S03]  /*49640*/  MOV R109, R108 ;  /* 0x0000006c006d7202 */ /* 0x002fc60000000f00 */
[----:B------:R1:W-:Y:S01]  /*49650*/  LDGSTS.E [R3+0x14000], desc[UR60][R114.64], P1 ;  /* 0x1400000072037fae */ /* 0x0003e2000892187c */
[----:B--2---:R-:W-:-:S03]  /*49660*/  IMAD.MOV.U32 R108, RZ, RZ, R103 ;  /* 0x000000ffff6c7224 */ /* 0x004fc600078e0067 */
[----:B------:R-:W2:Y:S04]  /*49670*/  LDL.LU R110, [R1+0x19ec] ;  /* 0x0019ec00016e7983 */ /* 0x000ea80000300800 */
[----:B------:R-:W-:Y:S04]  /*49680*/  LDGSTS.E [R3+0x18000], desc[UR60][R108.64], P1 ;  /* 0x180000006c037fae */ /* 0x000fe8000892187c */
[----:B------:R-:W4:Y:S04]  /*49690*/  LDL.LU R109, [R1+0x19f0] ;  /* 0x0019f000016d7983 */ /* 0x000f280000300800 */
[----:B------:R-:W2:Y:S01]  /*496a0*/  LDL.LU R108, [R1+0x19f4] ;  /* 0x0019f400016c7983 */ /* 0x000ea20000300800 */
[----:B------:R-:W-:-:S03]  /*496b0*/  IADD3 R102, P0, R102, R4, RZ ;  /* 0x0000000466667210 */ /* 0x000fc60007f1e0ff */
[----:B------:R-:W2:Y:S02]  /*496c0*/  LDL.LU R103, [R1+0x19f8] ;  /* 0x0019f80001677983 */ /* 0x000ea40000300800 */
[----:B------:R-:W-:Y:S02]  /*496d0*/  IMAD.X R106, R106, 0x1, R0, P0 ;  /* 0x000000016a6a7824 */ /* 0x000fe400000e0600 */
[----:B-1----:R-:W-:Y:S02]  /*496e0*/  IMAD.MOV.U32 R114, RZ, RZ, R102 ;  /* 0x000000ffff727224 */ /* 0x002fe400078e0066 */
[----:B------:R-:W-:-:S05]  /*496f0*/  IMAD.MOV.U32 R115, RZ, RZ, R106 ;  /* 0x000000ffff737224 */ /* 0x000fca00078e006a */
[----:B------:R1:W-:Y:S04]  /*49700*/  LDGSTS.E [R3+0x1c000], desc[UR60][R114.64], P1 ;  /* 0x1c00000072037fae */ /* 0x0003e8000892187c */
[----:B------:R-:W-:Y:S01]  /*49710*/  STL [R1+0x19d0], R102 ;  /* 0x0019d06601007387 */ /* 0x000fe20000100800 */
[----:B------:R-:W-:-:S03]  /*49720*/  IADD3 R104, P1, R104, R4, RZ ;  /* 0x0000000468687210 */ /* 0x000fc60007f3e0ff */
[----:B------:R1:W-:Y:S01]  /*49730*/  STL [R1+0x19cc], R106 ;  /* 0x0019cc6a01007387 */ /* 0x0003e20000100800 */
[----:B------:R-:W-:-:S03]  /*49740*/  IADD3 R111, P2, R111, R4, RZ ;  /* 0x000000046f6f7210 */ /* 0x000fc60007f5e0ff */
[----:B-1----:R-:W2:Y:S01]  /*49750*/  LDL.LU R106, [R1+0x1a00] ;  /* 0x001a0000016a7983 */ /* 0x002ea20000300800 */
[----:B------:R-:W-:-:S03]  /*49760*/  IMAD.X R107, R107, 0x1, R0, P1 ;  /* 0x000000016b6b7824 */ /* 0x000fc600008e0600 */
[----:B------:R-:W2:Y:S01]  /*49770*/  LDL.LU R102, [R1+0x1a08] ;  /* 0x001a080001667983 */ /* 0x000ea20000300800 */
[----:B------:R-:W-:-:S03]  /*49780*/  IMAD.MOV.U32 R115, RZ, RZ, R107 ;  /* 0x000000ffff737224 */ /* 0x000fc600078e006b */
[----:B------:R-:W-:Y:S01]  /*49790*/  STL [R1+0x19d8], R104 ;  /* 0x0019d86801007387 */ /* 0x000fe20000100800 */
[----:B------:R-:W-:-:S03]  /*497a0*/  IMAD.MOV.U32 R114, RZ, RZ, R104 ;  /* 0x000000ffff727224 */ /* 0x000fc600078e0068 */
[----:B------:R1:W-:Y:S01]  /*497b0*/  STL [R1+0x19d4], R107 ;  /* 0x0019d46b01007387 */ /* 0x0003e20000100800 */
[----:B------:R-:W-:-:S03]  /*497c0*/  IADD3.X R112, R112, R0, RZ, P2, !PT ;  /* 0x0000000070707210 */ /* 0x000fc600017fe4ff */
        /* <DEDUP_REMOVED lines=35> */
[----:B------:R-:W-:Y:S04]  /*49a00*/  LDGSTS.E [R3+0x1c004], desc[UR60][R110.64], P0 ;  /* 0x1c0040006e037fae */ /* 0x000fe8000812187c */
[----:B------:R-:W2:Y:S01]  /*49a10*/  LDL.LU R113, [R1+0x1a18] ;  /* 0x001a180001717983 */ /* 0x000ea20000300800 */
[----:B------:R-:W-:Y:S01]  /*49a20*/  MOV R109, R108 ;  /* 0x0000006c006d7202 */ /* 0x000fe20000000f00 */
[----:B-1----:R-:W-:-:S05]  /*49a30*/  IMAD.MOV.U32 R108, RZ, RZ, R103 ;  /* 0x000000ffff6c7224 */ /* 0x002fca00078e0067 */
[----:B------:R1:W-:Y:S04]  /*49a40*/  LDGSTS.E [R3+0x10008], desc[UR60][R108.64], P1 ;  /* 0x100080006c037fae */ /* 0x0003e8000892187c */
[----:B------:R-:W2:Y:S01]  /*49a50*/  LDL.LU R111, [R1+0x1a20] ;  /* 0x001a2000016f7983 */ /* 0x000ea20000300800 */
[----:B------:R-:W-:-:S03]  /*49a60*/  IADD3 R106, P0, R106, R4, RZ ;  /* 0x000000046a6a7210 */ /* 0x000fc60007f1e0ff */
[----:B------:R-:W2:Y:S01]  /*49a70*/  LDL.LU R114, [R1+0x1a14] ;  /* 0x001a140001727983 */ /* 0x000ea20000300800 */
[----:B------:R-:W-:-:S03]  /*49a80*/  IADD3 R102, P2, R102, R4, RZ ;  /* 0x0000000466667210 */ /* 0x000fc60007f5e0ff */
[----:B------:R-:W2:Y:S04]  /*49a90*/  LDL.LU R112, [R1+0x1a1c] ;  /* 0x001a1c0001707983 */ /* 0x000ea80000300800 */
[----:B------:R-:W2:Y:S04]  /*49aa0*/  LDL.LU R103, [R1+0x1a28] ;  /* 0x001a280001677983 */ /* 0x000ea80000300800 */
[----:B------:R1:W-:Y:S01]  /*49ab0*/  STL [R1+0x1a00], R106 ;  /* 0x001a006a01007387 */ /* 0x0003e20000100800 */
[----:B------:R-:W-:-:S05]  /*49ac0*/  IMAD.X R107, R107, 0x1, R0, P0 ;  /* 0x000000016b6b7824 */ /* 0x000fca00000e0600 */
[----:B------:R-:W-:Y:S01]  /*49ad0*/  STL [R1+0x19fc], R107 ;  /* 0x0019fc6b01007387 */ /* 0x000fe20000100800 */
[----:B------:R-:W-:-:S03]  /*49ae0*/  IMAD.X R104, R104, 0x1, R0, P2 ;  /* 0x0000000168687824 */ /* 0x000fc600010e0600 */
        /* <DEDUP_REMOVED lines=18> */
[----:B------:R1:W-:Y:S04]  /*49c10*/  STL [R1+0x1a0c], R105 ;  /* 0x001a0c6901007387 */ /* 0x0003e80000100800 */
[----:B------:R-:W3:Y:S01]  /*49c20*/  LDL.LU R108, [R1+0x1dbc] ;  /* 0x001dbc00016c7983 */ /* 0x000ee20000300800 */
[----:B------:R-:W-:-:S03]  /*49c30*/  IMAD.MOV.U32 R117, RZ, RZ, R105 ;  /* 0x000000ffff757224 */ /* 0x000fc600078e0069 */
[----:B------:R-:W4:Y:S04]  /*49c40*/  LDL.LU R107, [R1+0x1dc0] ;  /* 0x001dc000016b7983 */ /* 0x000f280000300800 */
[----:B-1----:R-:W3:Y:S04]  /*49c50*/  LDL.LU R105, [R1+0x1dc4] ;  /* 0x001dc40001697983 */ /* 0x002ee80000300800 */
[----:B------:R-:W3:Y:S04]  /*49c60*/  LDL.LU R11, [R1+0x1dc8] ;  /* 0x001dc800010b7983 */ /* 0x000ee80000300800 */
[----:B------:R-:W-:Y:S01]  /*49c70*/  LDGSTS.E [R3+0x1c008], desc[UR60][R116.64], P1 ;  /* 0x1c00800074037fae */ /* 0x000fe2000892187c */
        /* <DEDUP_REMOVED lines=51> */
[----:B------:R-:W-:Y:S01]  /*49fb0*/  STL [R1+0x1dc0], R107 ;  /* 0x001dc06b01007387 */ /* 0x000fe20000100800 */
[----:B------:R-:W-:-:S03]  /*49fc0*/  IADD3 R11, P2, R11, R4, RZ ;  /* 0x000000040b0b7210 */ /* 0x000fc60007f5e0ff */
[----:B------:R1:W-:Y:S01]  /*49fd0*/  STL [R1+0x1dbc], R108 ;  /* 0x001dbc6c01007387 */ /* 0x0003e20000100800 */
[----:B------:R-:W-:Y:S02]  /*49fe0*/  IMAD.MOV.U32 R109, RZ, RZ, R108 ;  /* 0x000000ffff6d7224 */ /* 0x000fe400078e006c */
        /* <DEDUP_REMOVED lines=69> */
[----:B------:R-:W3:Y:S04]  /*4a440*/  LDL.LU R110, [R1+0x1e14] ;  /* 0x001e1400016e7983 */ /* 0x000ee80000300800 */
[----:B------:R-:W3:Y:S01]  /*4a450*/  LDL.LU R105, [R1+0x1e1c] ;  /* 0x001e1c0001697983 */ /* 0x000ee20000300800 */
[----:B--2---:R-:W-:-:S04]  /*4a460*/  IADD3 R103, P0, R103, R4, RZ ;  /* 0x0000000467677210 */ /* 0x004fc80007f1e0ff */
[----:B------:R-:W-:Y:S01]  /*4a470*/  IADD3.X R108, R108, R0, RZ, P0, !PT ;  /* 0x000000006c6c7210 */ /* 0x000fe200007fe4ff */
[----:B------:R1:W-:Y:S01]  /*4a480*/  STL [R1+0x1e00], R103 ;  /* 0x001e006701007387 */ /* 0x0003e20000100800 */
[----:B----4-:R-:W-:-:S03]  /*4a490*/  IMAD.MOV.U32 R112, RZ, RZ, R103 ;  /* 0x000000ffff707224 */ /* 0x010fc600078e0067 */
[----:B------:R2:W-:Y:S01]  /*4a4a0*/  STL [R1+0x1dfc], R108 ;  /* 0x001dfc6c01007387 */ /* 0x0005e20000100800 */
[----:B------:R-:W-:-:S05]  /*4a4b0*/  IADD3 R106, P2, R106, R4, RZ ;  /* 0x000000046a6a7210 */ /* 0x000fca0007f5e0ff */
[----:B------:R-:W-:Y:S01]  /*4a4c0*/  IMAD.X R107, R107, 0x1, R0, P2 ;  /* 0x000000016b6b7824 */ /* 0x000fe200010e0600 */
[----:B------:R4:W-:Y:S04]  /*4a4d0*/  STL [R1+0x1e08], R106 ;  /* 0x001e086a01007387 */ /* 0x0009e80000100800 */
[----:B------:R4:W-:Y:S04]  /*4a4e0*/  STL [R1+0x1e04], R107 ;  /* 0x001e046b01007387 */ /* 0x0009e80000100800 */
[----:B-1----:R-:W3:Y:S01]  /*4a4f0*/  LDL.LU R103, [R1+0x1e28] ;  /* 0x001e280001677983 */ /* 0x002ee20000300800 */
[----:B------:R-:W-:-:S03]  /*4a500*/  IMAD.MOV.U32 R113, RZ, RZ, R108 ;  /* 0x000000ffff717224 */ /* 0x000fc600078e006c */
[----:B--2---:R-:W2:Y:S04]  /*4a510*/  LDL.LU R108, [R1+0x1e24] ;  /* 0x001e2400016c7983 */ /* 0x004ea80000300800 */
        /* <DEDUP_REMOVED lines=9> */
[----:B----4-:R-:W-:Y:S01]  /*4a5b0*/  IMAD.MOV.U32 R106, RZ, RZ, R102 ;  /* 0x000000ffff6a7224 */ /* 0x010fe200078e0066 */
[----:B------:R-:W-:-:S02]  /*4a5c0*/  MOV R107, R104 ;  /* 0x00000068006b7202 */ /* 0x000fc40000000f00 */
[----:B------:R-:W4:Y:S04]  /*4a5d0*/  LDL.LU R112, [R1+0x21b4] ;  /* 0x0021b40001707983 */ /* 0x000f280000300800 */
[----:B------:R-:W-:Y:S04]  /*4a5e0*/  LDGSTS.E [R3+0x2c008], desc[UR60][R106.64], P1 ;  /* 0x2c0080006a037fae */ /* 0x000fe8000892187c */
[----:B------:R-:W4:Y:S04]  /*4a5f0*/  LDL.LU R107, [R1+0x21bc] ;  /* 0x0021bc00016b7983 */ /* 0x000f280000300800 */
[----:B-1----:R-:W4:Y:S04]  /*4a600*/  LDL.LU R102, [R1+0x21c0] ;  /* 0x0021c00001667983 */ /* 0x002f280000300800 */
        /* <DEDUP_REMOVED lines=15> */
[----:B------:R-:W-:Y:S01]  /*4a700*/  IMAD.X R105, R105, 0x1, R0, P2 ;  /* 0x0000000169697824 */ /* 0x000fe200010e0600 */
[----:B------:R-:W-:Y:S04]  /*4a710*/  STL [R1+0x1e14], R110 ;  /* 0x001e146e01007387 */ /* 0x000fe80000100800 */
[----:B------:R-:W-:Y:S04]  /*4a720*/  STL [R1+0x1e20], R11 ;  /* 0x001e200b01007387 */ /* 0x000fe80000100800 */
[----:B------:R1:W-:Y:S04]  /*4a730*/  LDGSTS.E [R3+0x2000c], desc[UR60][R116.64], P0 ;  /* 0x2000c00074037fae */ /* 0x0003e8000812187c */
[----:B------:R3:W-:Y:S01]  /*4a740*/  STL [R1+0x1e1c], R105 ;  /* 0x001e1c6901007387 */ /* 0x0007e20000100800 */
[----:B-1----:R-:W-:Y:S01]  /*4a750*/  MOV R117, R105 ;  /* 0x0000006900757202 */ /* 0x002fe20000000f00 */
[----:B------:R-:W-:-:S02]  /*4a760*/  IMAD.MOV.U32 R116, RZ, RZ, R11 ;  /* 0x000000ffff747224 */ /* 0x000fc400078e000b */
[----:B---3--:R-:W3:Y:S04]  /*4a770*/  LDL.LU R105, [R1+0x21cc] ;  /* 0x0021cc0001697983 */ /* 0x008ee80000300800 */
[----:B------:R-:W3:Y:S04]  /*4a780*/  LDL.LU R11, [R1+0x21d0] ;  /* 0x0021d000010b7983 */ /* 0x000ee80000300800 */
[----:B------:R-:W-:Y:S01]  /*4a790*/  LDGSTS.E [R3+0x2400c], desc[UR60][R116.64], P0 ;  /* 0x2400c00074037fae */ /* 0x000fe2000812187c */
[----:B------:R-:W-:-:S05]  /*4a7a0*/  IADD3 R103, P1, R103, R4, RZ ;  /* 0x0000000467677210 */ /* 0x000fca0007f3e0ff */
[----:B--2---:R-:W-:Y:S01]  /*4a7b0*/  IMAD.X R108, R108, 0x1, R0, P1 ;  /* 0x000000016c6c7824 */ /* 0x004fe200008e0600 */
[----:B------:R-:W-:Y:S03]  /*4a7c0*/  STL [R1+0x1e28], R103 ;  /* 0x001e286701007387 */ /* 0x000fe60000100800 */
[----:B------:R-:W-:Y:S01]  /*4a7d0*/  IMAD.MOV.U32 R109, RZ, RZ, R108 ;  /* 0x000000ffff6d7224 */ /* 0x000fe200078e006c */
[----:B------:R1:W-:Y:S04]  /*4a7e0*/  STL [R1+0x1e24], R108 ;  /* 0x001e246c01007387 */ /* 0x0003e80000100800 */
[----:B------:R-:W2:Y:S01]  /*4a7f0*/  LDL.LU R110, [R1+0x21d4] ;  /* 0x0021d400016e7983 */ /* 0x000ea20000300800 */
[----:B-1----:R-:W-:-:S05]  /*4a800*/  IMAD.MOV.U32 R108, RZ, RZ, R103 ;  /* 0x000000ffff6c7224 */ /* 0x002fca00078e0067 */
        /* <DEDUP_REMOVED lines=8> */
[----:B------:R-:W-:-:S03]  /*4a890*/  IADD3 R111, P3, R111, R4, RZ ;  /* 0x000000046f6f7210 */ /* 0x000fc60007f7e0ff */
[----:B------:R1:W-:Y:S01]  /*4a8a0*/  STL [R1+0x1e2c], R114 ;  /* 0x001e2c7201007387 */ /* 0x0003e20000100800 */
[----:B------:R-:W-:Y:S01]  /*4a8b0*/  MOV R115, R114 ;  /* 0x0000007200737202 */ /* 0x000fe20000000f00 */
[----:B----4-:R-:W-:Y:S02]  /*4a8c0*/  IMAD.X R112, R112, 0x1, R0, P3 ;  /* 0x0000000170707824 */ /* 0x010fe400018e0600 */
[----:B-1----:R-:W-:Y:S01]  /*4a8d0*/  IMAD.MOV.U32 R114, RZ, RZ, R113 ;  /* 0x000000ffff727224 */ /* 0x002fe200078e0071 */
[----:B------:R-:W-:Y:S04]  /*4a8e0*/  STL [R1+0x21b8], R111 ;  /* 0x0021b86f01007387 */ /* 0x000fe80000100800 */
[----:B------:R-:W-:Y:S01]  /*4a8f0*/  LDGSTS.E [R3+0x2c00c], desc[UR60][R114.64], P0 ;  /* 0x2c00c00072037fae */ /* 0x000fe2000812187c */
[----:B------:R-:W-:-:S03]  /*4a900*/  IADD3 R102, P0, R102, R4, RZ ;  /* 0x0000000466667210 */ /* 0x000fc60007f1e0ff */
[----:B------:R1:W-:Y:S01]  /*4a910*/  STL [R1+0x21b4], R112 ;  /* 0x0021b47001007387 */ /* 0x0003e20000100800 */
[----:B------:R-:W-:Y:S02]  /*4a920*/  IMAD.MOV.U32 R113, RZ, RZ, R112 ;  /* 0x000000ffff717224 */ /* 0x000fe400078e0070 */
[--C-:B------:R-:W-:Y:S01]  /*4a930*/  IMAD.X R107, R107, 0x1, R0.reuse, P0 ;  /* 0x000000016b6b7824 */ /* 0x100fe200000e0600 */
[----:B------:R-:W-:Y:S01]  /*4a940*/  IADD3 R104, P2, R104, R4, RZ ;  /* 0x0000000468687210 */ /* 0x000fe20007f5e0ff */
[----:B-1----:R-:W-:Y:S01]  /*4a950*/  IMAD.MOV.U32 R112, RZ, RZ, R111 ;  /* 0x000000ffff707224 */ /* 0x002fe200078e006f */
[----:B------:R1:W-:Y:S03]  /*4a960*/  STL [R1+0x21c0], R102 ;  /* 0x0021c06601007387 */ /* 0x0003e60000100800 */
[----:B------:R-:W-:Y:S01]  /*4a970*/  IMAD.X R106, R106, 0x1, R0, P2 ;  /* 0x000000016a6a7824 */ /* 0x000fe200010e0600 */
[----:B------:R4:W-:Y:S04]  /*4a980*/  LDGSTS.E [R3+0x30000], desc[UR60][R112.64], P1 ;  /* 0x3000000070037fae */ /* 0x0009e8000892187c */
[----:B------:R1:W-:Y:S04]  /*4a990*/  STL [R1+0x21bc], R107 ;  /* 0x0021bc6b01007387 */ /* 0x0003e80000100800 */
[----:B------:R-:W-:Y:S01]  /*4a9a0*/  STL [R1+0x21c8], R104 ;  /* 0x0021c86801007387 */ /* 0x000fe20000100800 */
[----:B----4-:R-:W-:-:S03]  /*4a9b0*/  MOV R112, R102 ;  /* 0x0000006600707202 */ /* 0x010fc60000000f00 */
[----:B-1----:R-:W4:Y:S01]  /*4a9c0*/  LDL.LU R102, [R1+0x21e8] ;  /* 0x0021e80001667983 */ /* 0x002f220000300800 */
[----:B------:R-:W-:Y:S02]  /*4a9d0*/  IMAD.MOV.U32 R113, RZ, RZ, R107 ;  /* 0x000000ffff717224 */ /* 0x000fe400078e006b */
[----:B------:R-:W-:Y:S01]  /*4a9e0*/  IMAD.MOV.U32 R107, RZ, RZ, R106 ;  /* 0x000000ffff6b7224 */ /* 0x000fe200078e006a */
        /* <DEDUP_REMOVED lines=9> */
[----:B------:R-:W-:Y:S01]  /*4aa80*/  IMAD.X R105, R105, 0x1, R0, P0 ;  /* 0x0000000169697824 */ /* 0x000fe200000e0600 */
[----:B------:R1:W-:Y:S01]  /*4aa90*/  STL [R1+0x21d0], R11 ;  /* 0x0021d00b01007387 */ /* 0x0003e20000100800 */
[----:B------:R-:W-:-:S03]  /*4aaa0*/  IMAD.MOV.U32 R112, RZ, RZ, R11 ;  /* 0x000000ffff707224 */ /* 0x000fc600078e000b */
[----:B------:R3:W-:Y:S04]  /*4aab0*/  STL [R1+0x21cc], R105 ;  /* 0x0021cc6901007387 */ /* 0x0007e80000100800 */
[----:B------:R-:W4:Y:S04]  /*4aac0*/  LDL.LU R106, [R1+0x21f0] ;  /* 0x0021f000016a7983 */ /* 0x000f280000300800 */
[----:B-1----:R-:W4:Y:S01]  /*4aad0*/  LDL.LU R11, [R1+0x21f8] ;  /* 0x0021f800010b7983 */ /* 0x002f220000300800 */
[----:B------:R-:W-:-:S03]  /*4aae0*/  MOV R113, R105 ;  /* 0x0000006900717202 */ /* 0x000fc60000000f00 */
[----:B------:R-:W4:Y:S04]  /*4aaf0*/  LDL.LU R107, [R1+0x21ec] ;  /* 0x0021ec00016b7983 */ /* 0x000f280000300800 */
[----:B---3--:R-:W3:Y:S04]  /*4ab00*/  LDL.LU R105, [R1+0x21f4] ;  /* 0x0021f40001697983 */ /* 0x008ee80000300800 */
[----:B------:R-:W-:Y:S01]  /*4ab10*/  LDGSTS.E [R3+0x3c000], desc[UR60][R112.64], P1 ;  /* 0x3c00000070037fae */ /* 0x000fe2000892187c */
[----:B------:R-:W-:Y:S02]  /*4ab20*/  ISETP.NE.U32.AND P0, PT, RZ, UR4, PT ;  /* 0x00000004ff007c0c */ /* 0x000fe4000bf05070 */
[----:B--2---:R-:W-:-:S05]  /*4ab30*/  IADD3 R109, P1, R109, R4, RZ ;  /* 0x000000046d6d7210 */ /* 0x004fca0007f3e0ff */
[----:B------:R-:W-:Y:S01]  /*4ab40*/  IMAD.X R110, R110, 0x1, R0, P1 ;  /* 0x000000016e6e7824 */ /* 0x000fe200008e0600 */
[----:B------:R-:W-:Y:S01]  /*4ab50*/  IADD3 R103, P2, R103, R4, RZ ;  /* 0x0000000467677210 */ /* 0x000fe20007f5e0ff */
[----:B------:R-:W-:Y:S02]  /*4ab60*/  STL [R1+0x21d8], R109 ;  /* 0x0021d86d01007387 */ /* 0x000fe40000100800 */
[----:B------:R-:W-:Y:S02]  /*4ab70*/  IMAD.MOV.U32 R111, RZ, RZ, R110 ;  /* 0x000000ffff6f7224 */ /* 0x000fe400078e006e */
[----:B------:R-:W-:Y:S01]  /*4ab80*/  IMAD.X R108, R108, 0x1, R0, P2 ;  /* 0x000000016c6c7824 */ /* 0x000fe200010e0600 */
[----:B------:R1:W-:Y:S04]  /*4ab90*/  STL [R1+0x21d4], R110 ;  /* 0x0021d46e01007387 */ /* 0x0003e80000100800 */
[----:B------:R-:W-:Y:S04]  /*4aba0*/  STL [R1+0x21e0], R103 ;  /* 0x0021e06701007387 */ /* 0x000fe80000100800 */
[----:B------:R2:W-:Y:S01]  /*4abb0*/  STL [R1+0x21dc], R108 ;  /* 0x0021dc6c01007387 */ /* 0x0005e20000100800 */
[----:B-1----:R-:W-:-:S03]  /*4abc0*/  IMAD.MOV.U32 R110, RZ, RZ, R109 ;  /* 0x000000ffff6e7224 */ /* 0x002fc600078e006d */
[----:B------:R-:W3:Y:S01]  /*4abd0*/  LDL.LU R113, [R1+0x2200] ;  /* 0x0022000001717983 */ /* 0x000ee20000300800 */
[----:B------:R-:W-:-:S03]  /*4abe0*/  IMAD.MOV.U32 R109, RZ, RZ, R108 ;  /* 0x000000ffff6d7224 */ /* 0x000fc600078e006c */
[----:B------:R-:W-:Y:S01]  /*4abf0*/  LDGSTS.E [R3+0x30004], desc[UR60][R110.64], P0 ;  /* 0x300040006e037fae */ /* 0x000fe2000812187c */
[----:B--2---:R-:W-:-:S05]  /*4ac00*/  MOV R108, R103 ;  /* 0x00000067006c7202 */ /* 0x004fca0000000f00 */
        /* <DEDUP_REMOVED lines=24> */
[-C--:B------:R-:W-:Y:S02]  /*4ad90*/  IADD3 R106, P2, R106, R4.reuse, RZ ;  /* 0x000000046a6a7210 */ /* 0x080fe40007f5e0ff */
[----:B------:R-:W-:-:S03]  /*4ada0*/  IADD3 R11, P3, R11, R4, RZ ;  /* 0x000000040b0b7210 */ /* 0x000fc60007f7e0ff */
[--C-:B------:R-:W-:Y:S01]  /*4adb0*/  IMAD.X R107, R107, 0x1, R0.reuse, P2 ;  /* 0x000000016b6b7824 */ /* 0x100fe200010e0600 */
[----:B------:R1:W-:Y:S01]  /*4adc0*/  STL [R1+0x21f0], R106 ;  /* 0x0021f06a01007387 */ /* 0x0003e20000100800 */
[----:B---3--:R-:W-:-:S03]  /*4add0*/  IMAD.X R105, R105, 0x1, R0, P3 ;  /* 0x0000000169697824 */ /* 0x008fc600018e0600 */
[----:B------:R3:W-:Y:S04]  /*4ade0*/  STL [R1+0x21ec], R107 ;  /* 0x0021ec6b01007387 */ /* 0x0007e80000100800 */
[----:B------:R1:W-:Y:S04]  /*4adf0*/  LDGSTS.E [R3+0x3c004], desc[UR60][R106.64], P0 ;  /* 0x3c0040006a037fae */ /* 0x0003e8000812187c */
[----:B------:R-:W-:Y:S01]  /*4ae00*/  STL [R1+0x21f8], R11 ;  /* 0x0021f80b01007387 */ /* 0x000fe20000100800 */
[----:B-1----:R-:W-:Y:S01]  /*4ae10*/  MOV R106, R11 ;  /* 0x0000000b006a7202 */ /* 0x002fe20000000f00 */
[----:B---3--:R-:W-:-:S02]  /*4ae20*/  IMAD.MOV.U32 R107, RZ, RZ, R105 ;  /* 0x000000ffff6b7224 */ /* 0x008fc400078e0069 */
[----:B------:R1:W-:Y:S04]  /*4ae30*/  STL [R1+0x21f4], R105 ;  /* 0x0021f46901007387 */ /* 0x0003e80000100800 */
[----:B------:R-:W-:Y:S04]  /*4ae40*/  LDGSTS.E [R3+0x30008], desc[UR60][R106.64], P1 ;  /* 0x300080006a037fae */ /* 0x000fe8000892187c */
[----:B------:R-:W3:Y:S04]  /*4ae50*/  LDL.LU R107, [R1+0x2224] ;  /* 0x00222400016b7983 */ /* 0x000ee80000300800 */
[----:B------:R-:W3:Y:S04]  /*4ae60*/  LDL.LU R106, [R1+0x2228] ;  /* 0x00222800016a7983 */ /* 0x000ee80000300800 */
[----:B-1----:R-:W3:Y:S04]  /*4ae70*/  LDL.LU R105, [R1+0x222c] ;  /* 0x00222c0001697983 */ /* 0x002ee80000300800 */
[----:B------:R-:W3:Y:S01]  /*4ae80*/  LDL.LU R11, [R1+0x2230] ;  /* 0x00223000010b7983 */ /* 0x000ee20000300800 */
[----:B------:R-:W-:-:S05]  /*4ae90*/  IADD3 R113, P0, R113, R4, RZ ;  /* 0x0000000471717210 */ /* 0x000fca0007f1e0ff */
[----:B------:R-:W-:Y:S01]  /*4aea0*/  STL [R1+0x2200], R113 ;  /* 0x0022007101007387 */ /* 0x000fe20000100800 */
[----:B--2---:R-:W-:Y:S01]  /*4aeb0*/  IADD3 R111, P2, R111, R4, RZ ;  /* 0x000000046f6f7210 */ /* 0x004fe20007f5e0ff */
[----:B------:R-:W-:-:S04]  /*4aec0*/  IMAD.X R114, R114, 0x1, R0, P0 ;  /* 0x0000000172727824 */ /* 0x000fc800000e0600 */
[----:B------:R-:W-:Y:S01]  /*4aed0*/  IMAD.X R112, R112, 0x1, R0, P2 ;  /* 0x0000000170707824 */ /* 0x000fe200010e0600 */
[----:B------:R-:W-:Y:S01]  /*4aee0*/  IADD3 R103, P0, R103, R4, RZ ;  /* 0x0000000467677210 */ /* 0x000fe20007f1e0ff */
[----:B------:R1:W-:Y:S01]  /*4aef0*/  STL [R1+0x21fc], R114 ;  /* 0x0021fc7201007387 */ /* 0x0003e20000100800 */
[----:B------:R-:W-:-:S03]  /*4af00*/  IMAD.MOV.U32 R115, RZ, RZ, R114 ;  /* 0x000000ffff737224 */ /* 0x000fc600078e0072 */
[----:B------:R-:W-:Y:S04]  /*4af10*/  STL [R1+0x2208], R111 ;  /* 0x0022086f01007387 */ /* 0x000fe80000100800 */
[----:B------:R2:W-:Y:S01]  /*4af20*/  STL [R1+0x2204], R112 ;  /* 0x0022047001007387 */ /* 0x0005e20000100800 */
[----:B-1----:R-:W-:Y:S01]  /*4af30*/  IMAD.MOV.U32 R114, RZ, RZ, R113 ;  /* 0x000000ffff727224 */ /* 0x002fe200078e0071 */
[----:B------:R-:W-:Y:S02]  /*4af40*/  MOV R113, R112 ;  /* 0x0000007000717202 */ /* 0x000fe40000000f00 */
[----:B------:R-:W-:Y:S04]  /*4af50*/  STL [R1+0x2210], R103 ;  /* 0x0022106701007387 */ /* 0x000fe80000100800 */
[----:B------:R-:W-:Y:S01]  /*4af60*/  LDGSTS.E [R3+0x34008], desc[UR60][R114.64], P1 ;  /* 0x3400800072037fae */ /* 0x000fe2000892187c */
[----:B--2---:R-:W-:-:S05]  /*4af70*/  IMAD.MOV.U32 R112, RZ, RZ, R111 ;  /* 0x000000ffff707224 */ /* 0x004fca00078e006f */
[----:B------:R1:W-:Y:S01]  /*4af80*/  LDGSTS.E [R3+0x38008], desc[UR60][R112.64], P1 ;  /* 0x3800800070037fae */ /* 0x0003e2000892187c */
[----:B------:R-:W-:-:S04]  /*4af90*/  IMAD.X R110, R110, 0x1, R0, P0 ;  /* 0x000000016e6e7824 */ /* 0x000fc800000e0600 */
[----:B------:R-:W-:Y:S01]  /*4afa0*/  IMAD.MOV.U32 R111, RZ, RZ, R110 ;  /* 0x000000ffff6f7224 */ /* 0x000fe200078e006e */
[----:B------:R2:W-:Y:S01]  /*4afb0*/  STL [R1+0x220c], R110 ;  /* 0x00220c6e01007387 */ /* 0x0005e20000100800 */
[----:B------:R-:W-:Y:S01]  /*4afc0*/  ISETP.NE.U32.AND P0, PT, RZ, UR4, PT ;  /* 0x00000004ff007c0c */ /* 0x000fe2000bf05070 */
[----:B--2---:R-:W-:-:S05]  /*4afd0*/  IMAD.MOV.U32 R110, RZ, RZ, R103 ;  /* 0x000000ffff6e7224 */ /* 0x004fca00078e0067 */
[----:B------:R-:W-:Y:S01]  /*4afe0*/  LDGSTS.E [R3+0x3c008], desc[UR60][R110.64], P1 ;  /* 0x3c0080006e037fae */ /* 0x000fe2000892187c */
[----:B----4-:R-:W-:-:S05]  /*4aff0*/  IADD3 R102, P1, R102, R4, RZ ;  /* 0x0000000466667210 */ /* 0x010fca0007f3e0ff */
[----:B------:R-:W-:Y:S01]  /*4b000*/  IMAD.X R104, R104, 0x1, R0, P1 ;  /* 0x0000000168687824 */ /* 0x000fe200008e0600 */
[----:B------:R-:W-:Y:S01]  /*4b010*/  IADD3 R108, P2, R108, R4, RZ ;  /* 0x000000046c6c7210 */ /* 0x000fe20007f5e0ff */
[----:B------:R-:W2:Y:S03]  /*4b020*/  LDL.LU R110, [R1+0x1634] ;  /* 0x00163400016e7983 */ /* 0x000ea60000300800 */
[----:B------:R-:W-:Y:S01]  /*4b030*/  IADD3.X R109, R109, R0, RZ, P2, !PT ;  /* 0x000000006d6d7210 */ /* 0x000fe200017fe4ff */
[----:B------:R-:W4:Y:S01]  /*4b040*/  LDL.LU R103, [R1+0x1638] ;  /* 0x0016380001677983 */ /* 0x000f220000300800 */
[----:B-1----:R-:W-:Y:S02]  /*4b050*/  IMAD.MOV.U32 R112, RZ, RZ, R102 ;  /* 0x000000ffff707224 */ /* 0x002fe400078e0066 */
[----:B------:R-:W-:Y:S01]  /*4b060*/  IMAD.MOV.U32 R113, RZ, RZ, R104 ;  /* 0x000000ffff717224 */ /* 0x000fe200078e0068 */
[----:B------:R-:W-:Y:S04]  /*4b070*/  STL [R1+0x2218], R102 ;  /* 0x0022186601007387 */ /* 0x000fe80000100800 */
[----:B------:R1:W-:Y:S04]  /*4b080*/  STL [R1+0x2214], R104 ;  /* 0x0022146801007387 */ /* 0x0003e80000100800 */
[----:B------:R-:W-:Y:S04]  /*4b090*/  STL [R1+0x2220], R108 ;  /* 0x0022206c01007387 */ /* 0x000fe80000100800 */
[----:B------:R1:W-:Y:S04]  /*4b0a0*/  LDGSTS.E [R3+0x3000c], desc[UR60][R112.64], P0 ;  /* 0x3000c00070037fae */ /* 0x0003e8000812187c */
[----:B-1----:R-:W2:Y:S04]  /*4b0b0*/  LDL.LU R104, [R1+0x1640] ;  /* 0x0016400001687983 */ /* 0x002ea80000300800 */
[----:B------:R1:W-:Y:S04]  /*4b0c0*/  STL [R1+0x221c], R109 ;  /* 0x00221c6d01007387 */ /* 0x0003e80000100800 */
[----:B------:R-:W2:Y:S01]  /*4b0d0*/  LDL.LU R102, [R1+0x1648] ;  /* 0x0016480001667983 */ /* 0x000ea20000300800 */
[----:B------:R-:W-:-:S02]  /*4b0e0*/  IMAD.MOV.U32 R113, RZ, RZ, R109 ;  /* 0x000000ffff717224 */ /* 0x000fc400078e006d */
[----:B------:R-:W-:Y:S01]  /*4b0f0*/  IMAD.MOV.U32 R112, RZ, RZ, R108 ;  /* 0x000000ffff707224 */ /* 0x000fe200078e006c */
[----:B-1----:R-:W2:Y:S04]  /*4b100*/  LDL.LU R109, [R1+0x163c] ;  /* 0x00163c00016d7983 */ /* 0x002ea80000300800 */
[----:B------:R-:W2:Y:S04]  /*4b110*/  LDL.LU R108, [R1+0x1644] ;  /* 0x00164400016c7983 */ /* 0x000ea80000300800 */
[----:B------:R-:W-:Y:S01]  /*4b120*/  LDGSTS.E [R3+0x3400c], desc[UR60][R112.64], P0 ;  /* 0x3400c00070037fae */ /* 0x000fe2000812187c */
[----:B------:R-:W-:-:S04]  /*4b130*/  UISETP.GT.AND UP1, UPT, UR6, 0xc, UPT ;  /* 0x0000000c0600788c */ /* 0x000fc8000bf24270 */
[----:B------:R-:W-:-:S04]  /*4b140*/  USEL UR4, URZ, 0x4, !UP1 ;  /* 0x000000043f047887 */ /* 0x000fc8000c800000 */
[----:B------:R-:W-:Y:S01]  /*4b150*/  USEL UR4, UR4, URZ, !UP0 ;  /* 0x0000003f04047287 */ /* 0x000fe2000c000000 */
[----:B---3--:R-:W-:-:S05]  /*4b160*/  IADD3 R106, P1, R106, R4, RZ ;  /* 0x000000046a6a7210 */ /* 0x008fca0007f3e0ff */
[----:B------:R-:W-:Y:S01]  /*4b170*/  IMAD.X R107, R107, 0x1, R0, P1 ;  /* 0x000000016b6b7824 */ /* 0x000fe200008e0600 */
[----:B------:R-:W-:Y:S01]  /*4b180*/  IADD3 R11, P2, R11, R4, RZ ;  /* 0x000000040b0b7210 */ /* 0x000fe20007f5e0ff */
[----:B------:R1:W-:Y:S03]  /*4b190*/  STL [R1+0x2228], R106 ;  /* 0x0022286a01007387 */ /* 0x0003e60000100800 */
[----:B------:R-:W-:Y:S01]  /*4b1a0*/  IADD3.X R105, R105, R0, RZ, P2, !PT ;  /* 0x0000000069697210 */ /* 0x000fe200017fe4ff */
[----:B------:R3:W-:Y:S04]  /*4b1b0*/  STL [R1+0x2224], R107 ;  /* 0x0022246b01007387 */ /* 0x0007e80000100800 */
[----:B------:R1:W-:Y:S04]  /*4b1c0*/  LDGSTS.E [R3+0x3800c], desc[UR60][R106.64], P0 ;  /* 0x3800c0006a037fae */ /* 0x0003e8000812187c */
[----:B------:R3:W-:Y:S01]  /*4b1d0*/  STL [R1+0x2230], R11 ;  /* 0x0022300b01007387 */ /* 0x0007e20000100800 */
[----:B-1----:R-:W-:-:S02]  /*4b1e0*/  IMAD.MOV.U32 R106, RZ, RZ, R11 ;  /* 0x000000ffff6a7224 */ /* 0x002fc400078e000b */
[----:B---3--:R-:W-:Y:S01]  /*4b1f0*/  IMAD.MOV.U32 R107, RZ, RZ, R105 ;  /* 0x000000ffff6b7224 */ /* 0x008fe200078e0069 */
        /* <DEDUP_REMOVED lines=8> */
[----:B------:R-:W-:-:S02]  /*4b280*/  ISETP.NE.U32.AND P0, PT, RZ, UR4, PT ;  /* 0x00000004ff007c0c */ /* 0x000fc4000bf05070 */
[----:B---3--:R-:W-:-:S05]  /*4b290*/  LOP3.LUT R3, R7, 0x30, RZ, 0x3c, !PT ;  /* 0x0000003007037812 */ /* 0x008fca00078e3cff */
[----:B------:R-:W-:Y:S01]  /*4b2a0*/  VIADD R3, R3, UR5 ;  /* 0x0000000503037c36 */ /* 0x000fe20008000000 */
[----:B----4-:R-:W-:-:S05]  /*4b2b0*/  IADD3 R103, P1, R103, R4, RZ ;  /* 0x0000000467677210 */ /* 0x010fca0007f3e0ff */
[----:B--2---:R-:W-:Y:S01]  /*4b2c0*/  IMAD.X R110, R110, 0x1, R0, P1 ;  /* 0x000000016e6e7824 */ /* 0x004fe200008e0600 */
[----:B------:R1:W-:Y:S01]  /*4b2d0*/  STL [R1+0x1638], R103 ;  /* 0x0016386701007387 */ /* 0x0003e20000100800 */
[----:B------:R-:W-:-:S03]  /*4b2e0*/  IMAD.MOV.U32 R114, RZ, RZ, R103 ;  /* 0x000000ffff727224 */ /* 0x000fc600078e0067 */
[----:B------:R-:W-:Y:S01]  /*4b2f0*/  MOV R115, R110 ;  /* 0x0000006e00737202 */ /* 0x000fe20000000f00 */
        /* <DEDUP_REMOVED lines=25> */
[----:B------:R-:W-:-:S05]  /*4b490*/  IADD3 R11, P1, R11, R4, RZ ;  /* 0x000000040b0b7210 */ /* 0x000fca0007f3e0ff */
        /* <DEDUP_REMOVED lines=12> */
[----:B------:R-:W-:-:S03]  /*4b560*/  IMAD.MOV.U32 R115, RZ, RZ, R107 ;  /* 0x000000ffff737224 */ /* 0x000fc600078e006b */
[----:B------:R-:W-:Y:S01]  /*4b570*/  STL [R1+0x1658], R105 ;  /* 0x0016586901007387 */ /* 0x000fe20000100800 */
[----:B------:R-:W-:-:S03]  /*4b580*/  MOV R114, R105 ;  /* 0x0000006900727202 */ /* 0x000fc60000000f00 */
[----:B------:R1:W-:Y:S04]  /*4b590*/  STL [R1+0x1654], R107 ;  /* 0x0016546b01007387 */ /* 0x0003e80000100800 */
[----:B------:R-:W-:Y:S04]  /*4b5a0*/  STL [R1+0x1660], R111 ;  /* 0x0016606f01007387 */ /* 0x000fe80000100800 */
[----:B-1----:R-:W2:Y:S04]  /*4b5b0*/  LDL.LU R107, [R1+0x167c] ;  /* 0x00167c00016b7983 */ /* 0x002ea80000300800 */
[----:B------:R1:W-:Y:S04]  /*4b5c0*/  STL [R1+0x165c], R112 ;  /* 0x00165c7001007387 */ /* 0x0003e80000100800 */
[----:B------:R-:W2:Y:S01]  /*4b5d0*/  LDL.LU R105, [R1+0x1684] ;  /* 0x0016840001697983 */ /* 0x000ea20000300800 */
[----:B------:R-:W-:Y:S01]  /*4b5e0*/  ISETP.NE.U32.AND P0, PT, RZ, UR4, PT ;  /* 0x00000004ff007c0c */ /* 0x000fe2000bf05070 */
[----:B------:R-:W-:-:S02]  /*4b5f0*/  IMAD.MOV.U32 R113, RZ, RZ, R112 ;  /* 0x000000ffff717224 */ /* 0x000fc400078e0070 */
[----:B-1----:R-:W-:-:S10]  /*4b600*/  IMAD.MOV.U32 R112, RZ, RZ, R111 ;  /* 0x000000ffff707224 */ /* 0x002fd400078e006f */
[----:B------:R-:W-:Y:S04]  /*4b610*/  LDGSTS.E [R3+0x4], desc[UR60][R114.64], P0 ;  /* 0x0000400072037fae */ /* 0x000fe8000812187c */
[----:B------:R1:W-:Y:S01]  /*4b620*/  LDGSTS.E [R3+0x4004], desc[UR60][R112.64], P0 ;  /* 0x0400400070037fae */ /* 0x0003e2000812187c */
[----:B---3--:R-:W-:-:S05]  /*4b630*/  IADD3 R103, P1, R103, R4, RZ ;  /* 0x0000000467677210 */ /* 0x008fca0007f3e0ff */
[----:B------:R3:W-:Y:S01]  /*4b640*/  STL [R1+0x1668], R103 ;  /* 0x0016686701007387 */ /* 0x0007e20000100800 */
[----:B-1----:R-:W-:Y:S02]  /*4b650*/  IMAD.MOV.U32 R112, RZ, RZ, R103 ;  /* 0x000000ffff707224 */ /* 0x002fe400078e0067 */
[----:B----4-:R-:W-:-:S05]  /*4b660*/  IMAD.X R104, R104, 0x1, R0, P1 ;  /* 0x0000000168687824 */ /* 0x010fca00008e0600 */
[----:B------:R1:W-:Y:S04]  /*4b670*/  STL [R1+0x1664], R104 ;  /* 0x0016646801007387 */ /* 0x0003e80000100800 */
[----:B---3--:R-:W3:Y:S01]  /*4b680*/  LDL.LU R103, [R1+0x1690] ;  /* 0x0016900001677983 */ /* 0x008ee20000300800 */
        /* <DEDUP_REMOVED lines=39> */
[----:B------:R-:W-:-:S03]  /*4b900*/  IMAD.MOV.U32 R114, RZ, RZ, R11 ;  /* 0x000000ffff727224 */ /* 0x000fc600078e000b */
[----:B------:R-:W2:Y:S04]  /*4b910*/  LDL.LU R110, [R1+0x1a34] ;  /* 0x001a3400016e7983 */ /* 0x000ea80000300800 */
[----:B------:R-:W2:Y:S04]  /*4b920*/  LDL.LU R11, [R1+0x1a38] ;  /* 0x001a3800010b7983 */ /* 0x000ea80000300800 */
[----:B------:R1:W-:Y:S01]  /*4b930*/  LDGSTS.E [R3+0x8008], desc[UR60][R114.64], P1 ;  /* 0x0800800072037fae */ /* 0x0003e2000892187c */
[----:B---3--:R-:W-:-:S05]  /*4b940*/  IADD3 R103, P0, R103, R4, RZ ;  /* 0x0000000467677210 */ /* 0x008fca0007f1e0ff */
[----:B----4-:R-:W-:Y:S01]  /*4b950*/  IMAD.X R104, R104, 0x1, R0, P0 ;  /* 0x0000000168687824 */ /* 0x010fe200000e0600 */
[----:B-1----:R-:W-:-:S03]  /*4b960*/  MOV R114, R103 ;  /* 0x0000006700727202 */ /* 0x002fc60000000f00 */
[----:B------:R-:W-:-:S05]  /*4b970*/  IMAD.MOV.U32 R115, RZ, RZ, R104 ;  /* 0x000000ffff737224 */ /* 0x000fca00078e0068 */
[----:B------:R1:W-:Y:S04]  /*4b980*/  LDGSTS.E [R3+0xc008], desc[UR60][R114.64], P1 ;  /* 0x0c00800072037fae */ /* 0x0003e8000892187c */
[----:B------:R3:W-:Y:S04]  /*4b990*/  STL [R1+0x1690], R103 ;  /* 0x0016906701007387 */ /* 0x0007e80000100800 */
[----:B------:R4:W-:Y:S04]  /*4b9a0*/  STL [R1+0x168c], R104 ;  /* 0x00168c6801007387 */ /* 0x0009e80000100800 */
[----:B---3--:R-:W3:Y:S04]  /*4b9b0*/  LDL.LU R103, [R1+0x1a40] ;  /* 0x001a400001677983 */ /* 0x008ee80000300800 */
[----:B----4-:R-:W4:Y:S01]  /*4b9c0*/  LDL.LU R104, [R1+0x1a48] ;  /* 0x001a480001687983 */ /* 0x010f220000300800 */
        /* <DEDUP_REMOVED lines=40> */
[----:B------:R-:W2:Y:S01]  /*4bc50*/  LDL.LU R105, [R1+0x1a58] ;  /* 0x001a580001697983 */ /* 0x000ea20000300800 */
[----:B------:R-:W-:-:S03]  /*4bc60*/  IMAD.MOV.U32 R113, RZ, RZ, R107 ;  /* 0x000000ffff717224 */ /* 0x000fc600078e006b */
[----:B------:R-:W-:Y:S04]  /*4bc70*/  STL [R1+0x1a34], R110 ;  /* 0x001a346e01007387 */ /* 0x000fe80000100800 */
[----:B------:R-:W2:Y:S04]  /*4bc80*/  LDL.LU R111, [R1+0x1a60] ;  /* 0x001a6000016f7983 */ /* 0x000ea80000300800 */
[----:B------:R-:W2:Y:S04]  /*4bc90*/  LDL.LU R107, [R1+0x1a54] ;  /* 0x001a5400016b7983 */ /* 0x000ea80000300800 */
[----:B------:R-:W-:Y:S04]  /*4bca0*/  LDGSTS.E [R3+0xc00c], desc[UR60][R112.64], P0 ;  /* 0x0c00c00070037fae */ /* 0x000fe8000812187c */
[----:B------:R-:W2:Y:S01]  /*4bcb0*/  LDL.LU R112, [R1+0x1a5c] ;  /* 0x001a5c0001707983 */ /* 0x000ea20000300800 */
[----:B------:R-:W-:Y:S01]  /*4bcc0*/  ISETP.NE.U32.AND P1, PT, RZ, UR4, PT ;  /* 0x00000004ff007c0c */ /* 0x000fe2000bf25070 */
[----:B------:R-:W-:-:S02]  /*4bcd0*/  IMAD.MOV.U32 R114, RZ, RZ, R11 ;  /* 0x000000ffff727224 */ /* 0x000fc400078e000b */
[----:B------:R-:W-:Y:S01]  /*4bce0*/  IMAD.MOV.U32 R115, RZ, RZ, R110 ;  /* 0x000000ffff737224 */ /* 0x000fe200078e006e */
[----:B---3--:R-:W3:Y:S01]  /*4bcf0*/  LDL.LU R11, [R1+0x1a68] ;  /* 0x001a6800010b7983 */ /* 0x008ee20000300800 */
[-C--:B------:R-:W-:Y:S02]  /*4bd00*/  IADD3 R103, P0, R103, R4.reuse, RZ ;  /* 0x0000000467677210 */ /* 0x080fe40007f1e0ff */
[----:B----4-:R-:W-:-:S03]  /*4bd10*/  IADD3 R104, P2, R104, R4, RZ ;  /* 0x0000000468687210 */ /* 0x010fc60007f5e0ff */
[----:B------:R1:W-:Y:S04]  /*4bd20*/  STL [R1+0x1a40], R103 ;  /* 0x001a406701007387 */ /* 0x0003e80000100800 */
[----:B------:R4:W-:Y:S02]  /*4bd30*/  LDGSTS.E [R3+0x10000], desc[UR60][R114.64], P1 ;  /* 0x1000000072037fae */ /* 0x0009e4000892187c */
[----:B----4-:R-:W-:Y:S02]  /*4bd40*/  IMAD.MOV.U32 R114, RZ, RZ, R103 ;  /* 0x000000ffff727224 */ /* 0x010fe400078e0067 */
[----:B--2---:R-:W-:-:S05]  /*4bd50*/  IMAD.X R109, R109, 0x1, R0, P0 ;  /* 0x000000016d6d7824 */ /* 0x004fca00000e0600 */
[----:B------:R2:W-:Y:S01]  /*4bd60*/  STL [R1+0x1a3c], R109 ;  /* 0x001a3c6d01007387 */ /* 0x0005e20000100800 */
[----:B------:R-:W-:-:S03]  /*4bd70*/  IADD3.X R108, R108, R0, RZ, P2, !PT ;  /* 0x000000006c6c7210 */ /* 0x000fc600017fe4ff */
[----:B------:R-:W-:Y:S04]  /*4bd80*/  STL [R1+0x1a48], R104 ;  /* 0x001a486801007387 */ /* 0x000fe80000100800 */
[----:B------:R4:W-:Y:S04]  /*4bd90*/  STL [R1+0x1a44], R108 ;  /* 0x001a446c01007387 */ /* 0x0009e80000100800 */
[----:B-1----:R-:W3:Y:S01]  /*4bda0*/  LDL.LU R103, [R1+0x1a64] ;  /* 0x001a640001677983 */ /* 0x002ee20000300800 */
[----:B------:R-:W-:Y:S02]  /*4bdb0*/  IMAD.MOV.U32 R115, RZ, RZ, R109 ;  /* 0x000000ffff737224 */ /* 0x000fe400078e006d */
[----:B--2---:R-:W-:Y:S01]  /*4bdc0*/  IMAD.MOV.U32 R109, RZ, RZ, R108 ;  /* 0x000000ffff6d7224 */ /* 0x004fe200078e006c */
[----:B------:R-:W2:Y:S01]  /*4bdd0*/  LDL.LU R110, [R1+0x1a6c] ;  /* 0x001a6c00016e7983 */ /* 0x000ea20000300800 */
[----:B----4-:R-:W-:-:S03]  /*4bde0*/  IMAD.MOV.U32 R108, RZ, RZ, R104 ;  /* 0x000000ffff6c7224 */ /* 0x010fc600078e0068 */
[----:B------:R1:W-:Y:S04]  /*4bdf0*/  LDGSTS.E [R3+0x14000], desc[UR60][R114.64], P1 ;  /* 0x1400000072037fae */ /* 0x0003e8000892187c */
[----:B------:R-:W-:Y:S04]  /*4be00*/  LDGSTS.E [R3+0x18000], desc[UR60][R108.64], P1 ;  /* 0x180000006c037fae */ /* 0x000fe8000892187c */
[----:B------:R-:W4:Y:S04]  /*4be10*/  LDL.LU R109, [R1+0x1a70] ;  /* 0x001a7000016d7983 */ /* 0x000f280000300800 */
[----:B------:R-:W2:Y:S04]  /*4be20*/  LDL.LU R108, [R1+0x1a74] ;  /* 0x001a7400016c7983 */ /* 0x000ea80000300800 */
[----:B------:R-:W2:Y:S01]  /*4be30*/  LDL.LU R104, [R1+0x1a78] ;  /* 0x001a780001687983 */ /* 0x000ea20000300800 */
[----:B------:R-:W-:-:S04]  /*4be40*/  UISETP.GT.AND UP1, UPT, UR6, 0x2d, UPT ;  /* 0x0000002d0600788c */ /* 0x000fc8000bf24270 */
[----:B------:R-:W-:-:S04]  /*4be50*/  USEL UR4, URZ, 0x4, !UP1 ;  /* 0x000000043f047887 */ /* 0x000fc8000c800000 */
[----:B------:R-:W-:Y:S01]  /*4be60*/  USEL UR4, UR4, URZ, !UP0 ;  /* 0x0000003f04047287 */ /* 0x000fe2000c000000 */
[----:B------:R-:W-:-:S05]  /*4be70*/  IADD3 R102, P0, R102, R4, RZ ;  /* 0x0000000466667210 */ /* 0x000fca0007f1e0ff */
[----:B------:R-:W-:Y:S01]  /*4be80*/  IMAD.X R106, R106, 0x1, R0, P0 ;  /* 0x000000016a6a7824 */ /* 0x000fe200000e0600 */
[----:B-1----:R-:W-:-:S03]  /*4be90*/  MOV R114, R102 ;  /* 0x0000006600727202 */ /* 0x002fc60000000f00 */
        /* <DEDUP_REMOVED lines=13> */
[----:B------:R-:W-:-:S03]  /*4bf70*/  IMAD.X R112, R112, 0x1, R0, P2 ;  /* 0x0000000170707824 */ /* 0x000fc600010e0600 */
[----:B------:R-:W-:Y:S04]  /*4bf80*/  STL [R1+0x1a60], R111 ;  /* 0x001a606f01007387 */ /* 0x000fe80000100800 */
[----:B-1----:R-:W2:Y:S04]  /*4bf90*/  LDL.LU R107, [R1+0x1a7c] ;  /* 0x001a7c00016b7983 */ /* 0x002ea80000300800 */
[----:B------:R1:W-:Y:S04]  /*4bfa0*/  STL [R1+0x1a5c], R112 ;  /* 0x001a5c7001007387 */ /* 0x0003e80000100800 */
[----:B------:R-:W2:Y:S01]  /*4bfb0*/  LDL.LU R105, [R1+0x1a84] ;  /* 0x001a840001697983 */ /* 0x000ea20000300800 */
[----:B------:R-:W-:-:S02]  /*4bfc0*/  ISETP.NE.U32.AND P0, PT, RZ, UR4, PT ;  /* 0x00000004ff007c0c */ /* 0x000fc4000bf05070 */
[----:B---3--:R-:W-:Y:S02]  /*4bfd0*/  IADD3 R11, P1, R11, R4, RZ ;  /* 0x000000040b0b7210 */ /* 0x008fe40007f3e0ff */
[----:B------:R-:W-:Y:S01]  /*4bfe0*/  MOV R113, R112 ;  /* 0x0000007000717202 */ /* 0x000fe20000000f00 */
[----:B-1----:R-:W-:Y:S02]  /*4bff0*/  IMAD.MOV.U32 R112, RZ, RZ, R111 ;  /* 0x000000ffff707224 */ /* 0x002fe400078e006f */
[----:B------:R1:W-:Y:S06]  /*4c000*/  STL [R1+0x1a68], R11 ;  /* 0x001a680b01007387 */ /* 0x0003ec0000100800 */
[----:B------:R-:W-:Y:S04]  /*4c010*/  LDGSTS.E [R3+0x10004], desc[UR60][R114.64], P0 ;  /* 0x1000400072037fae */ /* 0x000fe8000812187c */
[----:B------:R3:W-:Y:S02]  /*4c020*/  LDGSTS.E [R3+0x14004], desc[UR60][R112.64], P0 ;  /* 0x1400400070037fae */ /* 0x0007e4000812187c */
[----:B---3--:R-:W-:-:S02]  /*4c030*/  IMAD.MOV.U32 R112, RZ, RZ, R11 ;  /* 0x000000ffff707224 */ /* 0x008fc400078e000b */
[----:B------:R-:W-:-:S05]  /*4c040*/  IMAD.X R103, R103, 0x1, R0, P1 ;  /* 0x0000000167677824 */ /* 0x000fca00008e0600 */
[----:B------:R3:W-:Y:S04]  /*4c050*/  STL [R1+0x1a64], R103 ;  /* 0x001a646701007387 */ /* 0x0007e80000100800 */
[----:B-1----:R-:W2:Y:S01]  /*4c060*/  LDL.LU R11, [R1+0x1a90] ;  /* 0x001a9000010b7983 */ /* 0x002ea20000300800 */
[----:B------:R-:W-:-:S03]  /*4c070*/  IMAD.MOV.U32 R113, RZ, RZ, R103 ;  /* 0x000000ffff717224 */ /* 0x000fc600078e0067 */
[----:B---3--:R-:W3:Y:S01]  /*4c080*/  LDL.LU R103, [R1+0x1a8c] ;  /* 0x001a8c0001677983 */ /* 0x008ee20000300800 */
[----:B------:R-:W-:-:S03]  /*4c090*/  UISETP.GT.AND UP1, UPT, UR6, 0x2e, UPT ;  /* 0x0000002e0600788c */ /* 0x000fc6000bf24270 */
[----:B------:R-:W-:Y:S01]  /*4c0a0*/  LDGSTS.E [R3+0x18004], desc[UR60][R112.64], P0 ;  /* 0x1800400070037fae */ /* 0x000fe2000812187c */
[----:B----4-:R-:W-:Y:S01]  /*4c0b0*/  IADD3 R109, P2, R109, R4, RZ ;  /* 0x000000046d6d7210 */ /* 0x010fe20007f5e0ff */
[----:B------:R-:W-:-:S04]  /*4c0c0*/  USEL UR4, URZ, 0x4, !UP1 ;  /* 0x000000043f047887 */ /* 0x000fc8000c800000 */
[----:B--2---:R-:W-:Y:S01]  /*4c0d0*/  IMAD.X R110, R110, 0x1, R0, P2 ;  /* 0x000000016e6e7824 */ /* 0x004fe200010e0600 */
        /* <DEDUP_REMOVED lines=14> */
[----:B------:R-:W4:Y:S04]  /*4c1c0*/  LDL.LU R111, [R1+0x1aa0] ;  /* 0x001aa000016f7983 */ /* 0x000f280000300800 */
[----:B------:R-:W4:Y:S04]  /*4c1d0*/  LDL.LU R114, [R1+0x1a94] ;  /* 0x001a940001727983 */ /* 0x000f280000300800 */
[----:B------:R-:W4:Y:S04]  /*4c1e0*/  LDL.LU R112, [R1+0x1a9c] ;  /* 0x001a9c0001707983 */ /* 0x000f280000300800 */
[----:B------:R-:W4:Y:S04]  /*4c1f0*/  LDL.LU R104, [R1+0x1aa8] ;  /* 0x001aa80001687983 */ /* 0x000f280000300800 */
[----:B------:R1:W-:Y:S01]  /*4c200*/  LDGSTS.E [R3+0x10008], desc[UR60][R108.64], P1 ;  /* 0x100080006c037fae */ /* 0x0003e2000892187c */
[----:B------:R-:W-:-:S02]  /*4c210*/  IADD3 R106, P0, R106, R4, RZ ;  /* 0x000000046a6a7210 */ /* 0x000fc40007f1e0ff */
        /* <DEDUP_REMOVED lines=11> */
[----:B------:R-:W4:Y:S04]  /*4c2d0*/  LDL.LU R106, [R1+0x1aa4] ;  /* 0x001aa400016a7983 */ /* 0x000f280000300800 */
[----:B------:R-:W4:Y:S04]  /*4c2e0*/  LDL.LU R110, [R1+0x1aac] ;  /* 0x001aac00016e7983 */ /* 0x000f280000300800 */
[----:B-1----:R-:W4:Y:S04]  /*4c2f0*/  LDL.LU R102, [R1+0x1ab0] ;  /* 0x001ab00001667983 */ /* 0x002f280000300800 */
[----:B------:R-:W4:Y:S04]  /*4c300*/  LDL.LU R109, [R1+0x1e34] ;  /* 0x001e3400016d7983 */ /* 0x000f280000300800 */
[----:B------:R-:W4:Y:S01]  /*4c310*/  LDL.LU R105, [R1+0x1e38] ;  /* 0x001e380001697983 */ /* 0x000f220000300800 */
[----:B------:R-:W-:-:S05]  /*4c320*/  IADD3 R11, P0, R11, R4, RZ ;  /* 0x000000040b0b7210 */ /* 0x000fca0007f1e0ff */
[----:B---3--:R-:W-:Y:S01]  /*4c330*/  IMAD.X R103, R103, 0x1, R0, P0 ;  /* 0x0000000167677824 */ /* 0x008fe200000e0600 */
[----:B------:R-:W-:Y:S04]  /*4c340*/  STL [R1+0x1a90], R11 ;  /* 0x001a900b01007387 */ /* 0x000fe80000100800 */
[----:B------:R1:W-:Y:S04]  /*4c350*/  STL [R1+0x1a8c], R103 ;  /* 0x001a8c6701007387 */ /* 0x0003e80000100800 */
[----:B------:R-:W3:Y:S04]  /*4c360*/  LDL.LU R108, [R1+0x1e3c] ;  /* 0x001e3c00016c7983 */ /* 0x000ee80000300800 */
[----:B------:R-:W3:Y:S01]  /*4c370*/  LDL.LU R107, [R1+0x1e40] ;  /* 0x001e4000016b7983 */ /* 0x000ee20000300800 */
[----:B------:R-:W-:-:S02]  /*4c380*/  IMAD.MOV.U32 R117, RZ, RZ, R103 ;  /* 0x000000ffff757224 */ /* 0x000fc400078e0067 */
[----:B------:R-:W-:Y:S01]  /*4c390*/  IMAD.MOV.U32 R116, RZ, RZ, R11 ;  /* 0x000000ffff747224 */ /* 0x000fe200078e000b */
[----:B-1----:R-:W3:Y:S04]  /*4c3a0*/  LDL.LU R103, [R1+0x1e44] ;  /* 0x001e440001677983 */ /* 0x002ee80000300800 */
[----:B------:R-:W3:Y:S01]  /*4c3b0*/  LDL.LU R11, [R1+0x1e48] ;  /* 0x001e4800010b7983 */ /* 0x000ee20000300800 */
[----:B------:R-:W-:-:S03]  /*4c3c0*/  UISETP.GT.AND UP1, UPT, UR6, 0x2f, UPT ;  /* 0x0000002f0600788c */ /* 0x000fc6000bf24270 */
[----:B------:R-:W-:Y:S01]  /*4c3d0*/  LDGSTS.E [R3+0x1c008], desc[UR60][R116.64], P1 ;  /* 0x1c00800074037fae */ /* 0x000fe2000892187c */
[----:B------:R-:W-:-:S04]  /*4c3e0*/  USEL UR4, URZ, 0x4, !UP1 ;  /* 0x000000043f047887 */ /* 0x000fc8000c800000 */
[----:B------:R-:W-:-:S06]  /*4c3f0*/  USEL UR4, UR4, URZ, !UP0 ;  /* 0x0000003f04047287 */ /* 0x000fcc000c000000 */
[----:B------:R-:W-:Y:S02]  /*4c400*/  ISETP.NE.U32.AND P0, PT, RZ, UR4, PT ;  /* 0x00000004ff007c0c */ /* 0x000fe4000bf05070 */
[-C--:B--2---:R-:W-:Y:S02]  /*4c410*/  IADD3 R113, P1, R113, R4.reuse, RZ ;  /* 0x0000000471717210 */ /* 0x084fe40007f3e0ff */
[----:B----4-:R-:W-:Y:S02]  /*4c420*/  IADD3 R111, P2, R111, R4, RZ ;  /* 0x000000046f6f7210 */ /* 0x010fe40007f5e0ff */
        /* <DEDUP_REMOVED lines=18> */
[----:B------:R-:W-:-:S05]  /*4c550*/  IADD3.X R106, R106, R0, RZ, P1, !PT ;  /* 0x000000006a6a7210 */ /* 0x000fca0000ffe4ff */
[----:B------:R2:W-:Y:S04]  /*4c560*/  STL [R1+0x1aa4], R106 ;  /* 0x001aa46a01007387 */ /* 0x0005e80000100800 */
[----:B-1----:R-:W4:Y:S01]  /*4c570*/  LDL.LU R104, [R1+0x1e50] ;  /* 0x001e500001687983 */ /* 0x002f220000300800 */
        /* <DEDUP_REMOVED lines=18> */
[----:B---3--:R-:W3:Y:S01]  /*4c6a0*/  LDL.LU R105, [R1+0x1e5c] ;  /* 0x001e5c0001697983 */ /* 0x008ee20000300800 */
[----:B------:R-:W-:Y:S02]  /*4c6b0*/  ISETP.NE.U32.AND P1, PT, RZ, UR4, PT ;  /* 0x00000004ff007c0c */ /* 0x000fe4000bf25070 */
[----:B------:R-:W-:Y:S01]  /*4c6c0*/  IADD3 R107, P0, R107, R4, RZ ;  /* 0x000000046b6b7210 */ /* 0x000fe20007f1e0ff */
[----:B------:R-:W-:-:S04]  /*4c6d0*/  IMAD.MOV.U32 R111, RZ, RZ, R109 ;  /* 0x000000ffff6f7224 */ /* 0x000fc800078e006d */
[----:B------:R-:W-:Y:S01]  /*4c6e0*/  IMAD.X R108, R108, 0x1, R0, P0 ;  /* 0x000000016c6c7824 */ /* 0x000fe200000e0600 */
[----:B------:R-:W-:Y:S01]  /*4c6f0*/  STL [R1+0x1e40], R107 ;  /* 0x001e406b01007387 */ /* 0x000fe20000100800 */
[----:B------:R-:W-:Y:S02]  /*4c700*/  IADD3 R11, P2, R11, R4, RZ ;  /* 0x000000040b0b7210 */ /* 0x000fe40007f5e0ff */
[----:B------:R-:W-:Y:S01]  /*4c710*/  IMAD.MOV.U32 R109, RZ, RZ, R108 ;  /* 0x000000ffff6d7224 */ /* 0x000fe200078e006c */
[----:B------:R1:W-:Y:S02]  /*4c720*/  STL [R1+0x1e3c], R108 ;  /* 0x001e3c6c01007387 */ /* 0x0003e40000100800 */
[----:B------:R-:W-:Y:S02]  /*4c730*/  IMAD.X R103, R103, 0x1, R0, P2 ;  /* 0x0000000167677824 */ /* 0x000fe400010e0600 */
[----:B------:R-:W-:Y:S01]  /*4c740*/  LDGSTS.E [R3+0x20000], desc[UR60][R110.64], P1 ;  /* 0x200000006e037fae */ /* 0x000fe2000892187c */
[----:B-1----:R-:W-:-:S03]  /*4c750*/  MOV R108, R107 ;  /* 0x0000006b006c7202 */ /* 0x002fc60000000f00 */
[----:B------:R1:W-:Y:S04]  /*4c760*/  STL [R1+0x1e48], R11 ;  /* 0x001e480b01007387 */ /* 0x0003e80000100800 */
[----:B------:R1:W-:Y:S04]  /*4c770*/  LDGSTS.E [R3+0x24000], desc[UR60][R108.64], P1 ;  /* 0x240000006c037fae */ /* 0x0003e8000892187c */
[----:B------:R1:W-:Y:S04]  /*4c780*/  STL [R1+0x1e44], R103 ;  /* 0x001e446701007387 */ /* 0x0003e80000100800 */
[----:B------:R-:W3:Y:S01]  /*4c790*/  LDL.LU R111, [R1+0x1e68] ;  /* 0x001e6800016f7983 */ /* 0x000ee20000300800 */
[----:B-1----:R-:W-:-:S03]  /*4c7a0*/  IMAD.MOV.U32 R108, RZ, RZ, R11 ;  /* 0x000000ffff6c7224 */ /* 0x002fc600078e000b */
[----:B------:R-:W3:Y:S01]  /*4c7b0*/  LDL.LU R112, [R1+0x1e64] ;  /* 0x001e640001707983 */ /* 0x000ee20000300800 */
[----:B------:R-:W-:-:S05]  /*4c7c0*/  IMAD.MOV.U32 R109, RZ, RZ, R103 ;  /* 0x000000ffff6d7224 */ /* 0x000fca00078e0067 */
[----:B------:R-:W-:Y:S04]  /*4c7d0*/  LDGSTS.E [R3+0x28000], desc[UR60][R108.64], P1 ;  /* 0x280000006c037fae */ /* 0x000fe8000892187c */
[----:B------:R-:W3:Y:S04]  /*4c7e0*/  LDL.LU R108, [R1+0x1e6c] ;  /* 0x001e6c00016c7983 */ /* 0x000ee80000300800 */
[----:B------:R-:W3:Y:S04]  /*4c7f0*/  LDL.LU R11, [R1+0x1e70] ;  /* 0x001e7000010b7983 */ /* 0x000ee80000300800 */
[----:B------:R-:W3:Y:S04]  /*4c800*/  LDL.LU R110, [R1+0x1e74] ;  /* 0x001e7400016e7983 */ /* 0x000ee80000300800 */
[----:B------:R-:W3:Y:S01]  /*4c810*/  LDL.LU R103, [R1+0x1e78] ;  /* 0x001e780001677983 */ /* 0x000ee20000300800 */
[----:B------:R-:W-:-:S04]  /*4c820*/  UISETP.GT.AND UP1, UPT, UR6, 0x4d, UPT ;  /* 0x0000004d0600788c */ /* 0x000fc8000bf24270 */
[----:B------:R-:W-:-:S04]  /*4c830*/  USEL UR4, URZ, 0x4, !UP1 ;  /* 0x000000043f047887 */ /* 0x000fc8000c800000 */
[----:B------:R-:W-:Y:S02]  /*4c840*/  USEL UR4, UR4, URZ, !UP0 ;  /* 0x0000003f04047287 */ /* 0x000fe4000c000000 */
[----:B------:R-:W-:Y:S01]  /*4c850*/  UISETP.GT.AND UP1, UPT, UR6, 0x4e, UPT ;  /* 0x0000004e0600788c */ /* 0x000fe2000bf24270 */
[----:B----4-:R-:W-:-:S05]  /*4c860*/  IADD3 R104, P0, R104, R4, RZ ;  /* 0x0000000468687210 */ /* 0x010fca0007f1e0ff */
[----:B--2---:R-:W-:Y:S01]  /*4c870*/  IMAD.X R106, R106, 0x1, R0, P0 ;  /* 0x000000016a6a7824 */ /* 0x004fe200000e0600 */
[----:B------:R-:W-:Y:S03]  /*4c880*/  STL [R1+0x1e50], R104 ;  /* 0x001e506801007387 */ /* 0x000fe60000100800 */
[----:B------:R-:W-:Y:S01]  /*4c890*/  IMAD.MOV.U32 R107, RZ, RZ, R106 ;  /* 0x000000ffff6b7224 */ /* 0x000fe200078e006a */
[----:B------:R1:W-:Y:S01]  /*4c8a0*/  STL [R1+0x1e4c], R106 ;  /* 0x001e4c6a01007387 */ /* 0x0003e20000100800 */
[----:B------:R-:W-:-:S03]  /*4c8b0*/  ISETP.NE.U32.AND P0, PT, RZ, UR4, PT ;  /* 0x00000004ff007c0c */ /* 0x000fc6000bf05070 */
[----:B------:R-:W2:Y:S01]  /*4c8c0*/  LDL.LU R109, [R1+0x1e7c] ;  /* 0x001e7c00016d7983 */ /* 0x000ea20000300800 */
[----:B-1----:R-:W-:-:S03]  /*4c8d0*/  IMAD.MOV.U32 R106, RZ, RZ, R104 ;  /* 0x000000ffff6a7224 */ /* 0x002fc600078e0068 */
[----:B------:R-:W4:Y:S04]  /*4c8e0*/  LDL.LU R104, [R1+0x1e80] ;  /* 0x001e800001687983 */ /* 0x000f280000300800 */
        /* <DEDUP_REMOVED lines=9> */
[----:B---3--:R-:W-:-:S03]  /*4c980*/  IMAD.X R105, R105, 0x1, R0, P2 ;  /* 0x0000000169697824 */ /* 0x008fc600010e0600 */
[----:B------:R-:W-:Y:S01]  /*4c990*/  STL [R1+0x1e60], R102 ;  /* 0x001e606601007387 */ /* 0x000fe20000100800 */
[----:B-1----:R-:W-:-:S03]  /*4c9a0*/  IMAD.MOV.U32 R114, RZ, RZ, R113 ;  /* 0x000000ffff727224 */ /* 0x002fc600078e0071 */
[----:B------:R1:W-:Y:S04]  /*4c9b0*/  STL [R1+0x1e5c], R105 ;  /* 0x001e5c6901007387 */ /* 0x0003e80000100800 */
[----:B------:R3:W-:Y:S02]  /*4c9c0*/  LDGSTS.E [R3+0x20004], desc[UR60][R114.64], P0 ;  /* 0x2000400072037fae */ /* 0x0007e4000812187c */
[----:B---3--:R-:W-:Y:S02]  /*4c9d0*/  IMAD.MOV.U32 R115, RZ, RZ, R105 ;  /* 0x000000ffff737224 */ /* 0x008fe400078e0069 */
[----:B------:R-:W-:Y:S01]  /*4c9e0*/  IMAD.MOV.U32 R114, RZ, RZ, R102 ;  /* 0x000000ffff727224 */ /* 0x000fe200078e0066 */
[----:B-1----:R-:W3:Y:S04]  /*4c9f0*/  LDL.LU R105, [R1+0x1e8c] ;  /* 0x001e8c0001697983 */ /* 0x002ee80000300800 */
[----:B------:R-:W3:Y:S01]  /*4ca00*/  LDL.LU R102, [R1+0x1e90] ;  /* 0x001e900001667983 */ /* 0x000ee20000300800 */
        /* <DEDUP_REMOVED lines=8> */
[----:B------:R-:W-:Y:S01]  /*4ca90*/  ISETP.NE.U32.AND P1, PT, RZ, UR4, PT ;  /* 0x00000004ff007c0c */ /* 0x000fe2000bf25070 */
[----:B-1----:R-:W-:-:S05]  /*4caa0*/  IMAD.MOV.U32 R112, RZ, RZ, R111 ;  /* 0x000000ffff707224 */ /* 0x002fca00078e006f */
[----:B------:R1:W-:Y:S01]  /*4cab0*/  LDGSTS.E [R3+0x28004], desc[UR60][R112.64], P0 ;  /* 0x2800400070037fae */ /* 0x0003e2000812187c */
[----:B------:R-:W-:-:S05]  /*4cac0*/  IADD3 R11, P2, R11, R4, RZ ;  /* 0x000000040b0b7210 */ /* 0x000fca0007f5e0ff */
[--C-:B------:R-:W-:Y:S01]  /*4cad0*/  IMAD.X R108, R108, 0x1, R0.reuse, P2 ;  /* 0x000000016c6c7824 */ /* 0x100fe200010e0600 */
[----:B------:R-:W-:Y:S01]  /*4cae0*/  IADD3 R103, P3, R103, R4, RZ ;  /* 0x0000000467677210 */ /* 0x000fe20007f7e0ff */
[----:B------:R-:W-:Y:S04]  /*4caf0*/  STL [R1+0x1e70], R11 ;  /* 0x001e700b01007387 */ /* 0x000fe80000100800 */
[----:B------:R-:W-:Y:S01]  /*4cb00*/  IMAD.X R110, R110, 0x1, R0, P3 ;  /* 0x000000016e6e7824 */ /* 0x000fe200018e0600 */
[----:B------:R1:W-:Y:S02]  /*4cb10*/  STL [R1+0x1e6c], R108 ;  /* 0x001e6c6c01007387 */ /* 0x0003e40000100800 */
[----:B-1----:R-:W-:Y:S01]  /*4cb20*/  IMAD.MOV.U32 R112, RZ, RZ, R11 ;  /* 0x000000ffff707224 */ /* 0x002fe200078e000b */
[----:B------:R-:W-:Y:S01]  /*4cb30*/  MOV R113, R108 ;  /* 0x0000006c00717202 */ /* 0x000fe20000000f00 */
[----:B------:R-:W-:Y:S01]  /*4cb40*/  IMAD.MOV.U32 R111, RZ, RZ, R110 ;  /* 0x000000ffff6f7224 */ /* 0x000fe200078e006e */
[----:B------:R-:W-:Y:S04]  /*4cb50*/  STL [R1+0x1e78], R103 ;  /* 0x001e786701007387 */ /* 0x000fe80000100800 */
[----:B------:R1:W-:Y:S04]  /*4cb60*/  STL [R1+0x1e74], R110 ;  /* 0x001e746e01007387 */ /* 0x0003e80000100800 */
[----:B------:R-:W3:Y:S04]  /*4cb70*/  LDL.LU R108, [R1+0x1e98] ;  /* 0x001e9800016c7983 */ /* 0x000ee80000300800 */
[----:B------:R2:W-:Y:S01]  /*4cb80*/  LDGSTS.E [R3+0x2c004], desc[UR60][R112.64], P0 ;  /* 0x2c00400070037fae */ /* 0x0005e2000812187c */
[----:B-1----:R-:W-:-:S03]  /*4cb90*/  IMAD.MOV.U32 R110, RZ, RZ, R103 ;  /* 0x000000ffff6e7224 */ /* 0x002fc600078e0067 */
[----:B------:R-:W3:Y:S04]  /*4cba0*/  LDL.LU R11, [R1+0x1ea0] ;  /* 0x001ea000010b7983 */ /* 0x000ee80000300800 */
[----:B------:R1:W-:Y:S04]  /*4cbb0*/  LDGSTS.E [R3+0x20008], desc[UR60][R110.64], P1 ;  /* 0x200080006e037fae */ /* 0x0003e8000892187c */
[----:B------:R-:W1:Y:S04]  /*4cbc0*/  LDL.LU R110, [R1+0x1e94] ;  /* 0x001e9400016e7983 */ /* 0x000e680000300800 */
[----:B------:R-:W3:Y:S01]  /*4cbd0*/  LDL.LU R103, [R1+0x1e9c] ;  /* 0x001e9c0001677983 */ /* 0x000ee20000300800 */
[----:B------:R-:W-:-:S04]  /*4cbe0*/  UISETP.GT.AND UP1, UPT, UR6, 0x4f, UPT ;  /* 0x0000004f0600788c */ /* 0x000fc8000bf24270 */
[----:B------:R-:W-:-:S04]  /*4cbf0*/  USEL UR4, URZ, 0x4, !UP1 ;  /* 0x000000043f047887 */ /* 0x000fc8000c800000 */
[----:B------:R-:W-:Y:S01]  /*4cc00*/  USEL UR4, UR4, URZ, !UP0 ;  /* 0x0000003f04047287 */ /* 0x000fe2000c000000 */
[----:B----4-:R-:W-:-:S05]  /*4cc10*/  IADD3 R104, P0, R104, R4, RZ ;  /* 0x0000000468687210 */ /* 0x010fca0007f1e0ff */
[----:B--2---:R-:W-:Y:S01]  /*4cc20*/  IMAD.X R109, R109, 0x1, R0, P0 ;  /* 0x000000016d6d7824 */ /* 0x004fe200000e0600 */
[----:B------:R2:W-:Y:S01]  /*4cc30*/  STL [R1+0x1e80], R104 ;  /* 0x001e806801007387 */ /* 0x0005e20000100800 */
[----:B------:R-:W-:-:S03]  /*4cc40*/  IMAD.MOV.U32 R112, RZ, RZ, R104 ;  /* 0x000000ffff707224 */ /* 0x000fc600078e0068 */
[----:B------:R-:W-:Y:S01]  /*4cc50*/  MOV R113, R109 ;  /* 0x0000006d00717202 */ /* 0x000fe20000000f00 */
[----:B------:R-:W-:Y:S04]  /*4cc60*/  STL [R1+0x1e7c], R109 ;  /* 0x001e7c6d01007387 */ /* 0x000fe80000100800 */
[----:B------:R-:W-:Y:S01]  /*4cc70*/  LDGSTS.E [R3+0x24008], desc[UR60][R112.64], P1 ;  /* 0x2400800070037fae */ /* 0x000fe2000892187c */
[----:B------:R-:W-:-:S05]  /*4cc80*/  IADD3 R106, P2, R106, R4, RZ ;  /* 0x000000046a6a7210 */ /* 0x000fca0007f5e0ff */
[----:B------:R-:W-:Y:S01]  /*4cc90*/  IMAD.X R107, R107, 0x1, R0, P2 ;  /* 0x000000016b6b7824 */ /* 0x000fe200010e0600 */
[----:B------:R-:W-:Y:S04]  /*4cca0*/  STL [R1+0x1e88], R106 ;  /* 0x001e886a01007387 */ /* 0x000fe80000100800 */
[----:B------:R4:W-:Y:S04]  /*4ccb0*/  STL [R1+0x1e84], R107 ;  /* 0x001e846b01007387 */ /* 0x0009e80000100800 */
[----:B--2---:R-:W2:Y:S04]  /*4ccc0*/  LDL.LU R104, [R1+0x1ea8] ;  /* 0x001ea80001687983 */ /* 0x004ea80000300800 */
[----:B------:R-:W-:Y:S04]  /*4ccd0*/  LDGSTS.E [R3+0x28008], desc[UR60][R106.64], P1 ;  /* 0x280080006a037fae */ /* 0x000fe8000892187c */
[----:B----4-:R-:W4:Y:S01]  /*4cce0*/  LDL.LU R107, [R1+0x1ea4] ;  /* 0x001ea400016b7983 */ /* 0x010f220000300800 */
[----:B---3--:R-:W-:-:S05]  /*4ccf0*/  IADD3 R102, P0, R102, R4, RZ ;  /* 0x0000000466667210 */ /* 0x008fca0007f1e0ff */
[----:B------:R-:W-:Y:S01]  /*4cd00*/  IMAD.X R105, R105, 0x1, R0, P0 ;  /* 0x0000000169697824 */ /* 0x000fe200000e0600 */
[----:B------:R3:W-:Y:S01]  /*4cd10*/  STL [R1+0x1e90], R102 ;  /* 0x001e906601007387 */ /* 0x0007e20000100800 */
[----:B------:R-:W-:Y:S02]  /*4cd20*/  IMAD.MOV.U32 R114, RZ, RZ, R102 ;  /* 0x000000ffff727224 */ /* 0x000fe400078e0066 */
[----:B------:R-:W-:Y:S01]  /*4cd30*/  IMAD.MOV.U32 R115, RZ, RZ, R105 ;  /* 0x000000ffff737224 */ /* 0x000fe200078e0069 */
[----:B------:R3:W-:Y:S04]  /*4cd40*/  STL [R1+0x1e8c], R105 ;  /* 0x001e8c6901007387 */ /* 0x0007e80000100800 */
[----:B------:R-:W4:Y:S04]  /*4cd50*/  LDL.LU R113, [R1+0x1eb0] ;  /* 0x001eb00001717983 */ /* 0x000f280000300800 */
[----:B------:R-:W4:Y:S04]  /*4cd60*/  LDL.LU R111, [R1+0x2238] ;  /* 0x00223800016f7983 */ /* 0x000f280000300800 */
[----:B------:R-:W-:Y:S04]  /*4cd70*/  LDGSTS.E [R3+0x2c008], desc[UR60][R114.64], P1 ;  /* 0x2c00800072037fae */ /* 0x000fe8000892187c */
[----:B------:R-:W4:Y:S04]  /*4cd80*/  LDL.LU R114, [R1+0x1eac] ;  /* 0x001eac0001727983 */ /* 0x000f280000300800 */
[----:B------:R-:W4:Y:S04]  /*4cd90*/  LDL.LU R112, [R1+0x2234] ;  /* 0x0022340001707983 */ /* 0x000f280000300800 */
[----:B------:R-:W4:Y:S04]  /*4cda0*/  LDL.LU R109, [R1+0x223c] ;  /* 0x00223c00016d7983 */ /* 0x000f280000300800 */
[----:B---3--:R-:W3:Y:S04]  /*4cdb0*/  LDL.LU R102, [R1+0x2240] ;  /* 0x0022400001667983 */ /* 0x008ee80000300800 */
[----:B------:R-:W3:Y:S04]  /*4cdc0*/  LDL.LU R106, [R1+0x2244] ;  /* 0x00224400016a7983 */ /* 0x000ee80000300800 */
[----:B------:R-:W3:Y:S01]  /*4cdd0*/  LDL.LU R105, [R1+0x2248] ;  /* 0x0022480001697983 */ /* 0x000ee20000300800 */
[----:B------:R-:W-:-:S02]  /*4cde0*/  IADD3 R108, P1, R108, R4, RZ ;  /* 0x000000046c6c7210 */ /* 0x000fc40007f3e0ff */
[----:B------:R-:W-:Y:S02]  /*4cdf0*/  ISETP.NE.U32.AND P0, PT, RZ, UR4, PT ;  /* 0x00000004ff007c0c */ /* 0x000fe4000bf05070 */
[----:B------:R-:W-:Y:S02]  /*4ce00*/  IADD3 R11, P2, R11, R4, RZ ;  /* 0x000000040b0b7210 */ /* 0x000fe40007f5e0ff */
[----:B------:R-:W-:Y:S01]  /*4ce10*/  MOV R116, R108 ;  /* 0x0000006c00747202 */ /* 0x000fe20000000f00 */
[----:B------:R-:W-:Y:S01]  /*4ce20*/  STL [R1+0x1e98], R108 ;  /* 0x001e986c01007387 */ /* 0x000fe20000100800 */
[----:B-1----:R-:W-:-:S04]  /*4ce30*/  IMAD.X R110, R110, 0x1, R0, P1 ;  /* 0x000000016e6e7824 */ /* 0x002fc800008e0600 */
        /* <DEDUP_REMOVED lines=8> */
[----:B------:R-:W3:Y:S04]  /*4cec0*/  LDL.LU R103, [R1+0x224c] ;  /* 0x00224c0001677983 */ /* 0x000ee80000300800 */
[----:B------:R-:W3:Y:S01]  /*4ced0*/  LDL.LU R11, [R1+0x2250] ;  /* 0x00225000010b7983 */ /* 0x000ee20000300800 */
[----:B------:R-:W-:-:S03]  /*4cee0*/  UISETP.GT.AND UP1, UPT, UR6, 0x6c, UPT ;  /* 0x0000006c0600788c */ /* 0x000fc6000bf24270 */
[----:B------:R1:W-:Y:S01]  /*4cef0*/  LDGSTS.E [R3+0x2400c], desc[UR60][R116.64], P0 ;  /* 0x2400c00074037fae */ /* 0x0003e2000812187c */
[----:B------:R-:W-:-:S04]  /*4cf00*/  USEL UR4, URZ, 0x4, !UP1 ;  /* 0x000000043f047887 */ /* 0x000fc8000c800000 */
[----:B------:R-:W-:Y:S01]  /*4cf10*/  USEL UR4, UR4, URZ, !UP0 ;  /* 0x0000003f04047287 */ /* 0x000fe2000c000000 */
[----:B--2---:R-:W-:-:S05]  /*4cf20*/  IADD3 R104, P1, R104, R4, RZ ;  /* 0x0000000468687210 */ /* 0x004fca0007f3e0ff */
[----:B------:R-:W-:Y:S01]  /*4cf30*/  STL [R1+0x1ea8], R104 ;  /* 0x001ea86801007387 */ /* 0x000fe20000100800 */
[----:B-1----:R-:W-:Y:S02]  /*4cf40*/  IMAD.MOV.U32 R116, RZ, RZ, R104 ;  /* 0x000000ffff747224 */ /* 0x002fe400078e0068 */
[----:B----4-:R-:W-:-:S05]  /*4cf50*/  IMAD.X R107, R107, 0x1, R0, P1 ;  /* 0x000000016b6b7824 */ /* 0x010fca00008e0600 */
[----:B------:R1:W-:Y:S01]  /*4cf60*/  STL [R1+0x1ea4], R107 ;  /* 0x001ea46b01007387 */ /* 0x0003e20000100800 */
[----:B------:R-:W-:-:S03]  /*4cf70*/  MOV R117, R107 ;  /* 0x0000006b00757202 */ /* 0x000fc60000000f00 */
[----:B------:R-:W2:Y:S04]  /*4cf80*/  LDL.LU R110, [R1+0x2254] ;  /* 0x00225400016e7983 */ /* 0x000ea80000300800 */
[----:B------:R-:W4:Y:S04]  /*4cf90*/  LDL.LU R108, [R1+0x2258] ;  /* 0x00225800016c7983 */ /* 0x000f280000300800 */
[----:B-1----:R-:W2:Y:S04]  /*4cfa0*/  LDL.LU R107, [R1+0x225c] ;  /* 0x00225c00016b7983 */ /* 0x002ea80000300800 */
[----:B------:R-:W2:Y:S01]  /*4cfb0*/  LDL.LU R104, [R1+0x2260] ;  /* 0x0022600001687983 */ /* 0x000ea20000300800 */
[----:B------:R-:W-:-:S03]  /*4cfc0*/  IADD3 R113, P2, R113, R4, RZ ;  /* 0x0000000471717210 */ /* 0x000fc60007f5e0ff */
[----:B------:R-:W-:Y:S01]  /*4cfd0*/  LDGSTS.E [R3+0x2800c], desc[UR60][R116.64], P0 ;  /* 0x2800c00074037fae */ /* 0x000fe2000812187c */
[----:B------:R-:W-:-:S03]  /*4cfe0*/  IADD3 R111, P3, R111, R4, RZ ;  /* 0x000000046f6f7210 */ /* 0x000fc60007f7e0ff */
[----:B------:R-:W-:Y:S01]  /*4cff0*/  STL [R1+0x1eb0], R113 ;  /* 0x001eb07101007387 */ /* 0x000fe20000100800 */
[----:B------:R-:W-:Y:S01]  /*4d000*/  ISETP.NE.U32.AND P1, PT, RZ, UR4, PT ;  /* 0x00000004ff007c0c */ /* 0x000fe2000bf25070 */
[----:B------:R-:W-:-:S04]  /*4d010*/  IMAD.X R114, R114, 0x1, R0, P2 ;  /* 0x0000000172727824 */ /* 0x000fc800010e0600 */
[----:B------:R-:W-:Y:S01]  /*4d020*/  IMAD.MOV.U32 R115, RZ, RZ, R114 ;  /* 0x000000ffff737224 */ /* 0x000fe200078e0072 */
[----:B------:R1:W-:Y:S01]  /*4d030*/  STL [R1+0x1eac], R114 ;  /* 0x001eac7201007387 */ /* 0x0003e20000100800 */
[----:B------:R-:W-:Y:S02]  /*4d040*/  IMAD.X R112, R112, 0x1, R0, P3 ;  /* 0x0000000170707824 */ /* 0x000fe400018e0600 */
[----:B-1----:R-:W-:Y:S01]  /*4d050*/  IMAD.MOV.U32 R114, RZ, RZ, R113 ;  /* 0x000000ffff727224 */ /* 0x002fe200078e0071 */
[----:B------:R-:W-:Y:S04]  /*4d060*/  STL [R1+0x2238], R111 ;  /* 0x0022386f01007387 */ /* 0x000fe80000100800 */
[----:B------:R-:W-:Y:S01]  /*4d070*/  LDGSTS.E [R3+0x2c00c], desc[UR60][R114.64], P0 ;  /* 0x2c00c00072037fae */ /* 0x000fe2000812187c */
[----:B---3--:R-:W-:Y:S01]  /*4d080*/  IADD3 R102, P0, R102, R4, RZ ;  /* 0x0000000466667210 */ /* 0x008fe20007f1e0ff */
[----:B------:R-:W-:-:S02]  /*4d090*/  IMAD.MOV.U32 R113, RZ, RZ, R112 ;  /* 0x000000ffff717224 */ /* 0x000fc400078e0070 */
[----:B------:R1:W-:Y:S01]  /*4d0a0*/  STL [R1+0x2234], R112 ;  /* 0x0022347001007387 */ /* 0x0003e20000100800 */
[----:B------:R-:W-:Y:S01]  /*4d0b0*/  IADD3 R105, P2, R105, R4, RZ ;  /* 0x0000000469697210 */ /* 0x000fe20007f5e0ff */
[----:B------:R-:W-:Y:S02]  /*4d0c0*/  IMAD.X R109, R109, 0x1, R0, P0 ;  /* 0x000000016d6d7824 */ /* 0x000fe400000e0600 */
[----:B------:R3:W-:Y:S01]  /*4d0d0*/  STL [R1+0x2240], R102 ;  /* 0x0022406601007387 */ /* 0x0007e20000100800 */
[----:B-1----:R-:W-:-:S03]  /*4d0e0*/  MOV R112, R111 ;  /* 0x0000006f00707202 */ /* 0x002fc60000000f00 */
[----:B------:R-:W-:Y:S01]  /*4d0f0*/  STL [R1+0x223c], R109 ;  /* 0x00223c6d01007387 */ /* 0x000fe20000100800 */
[----:B------:R-:W-:-:S03]  /*4d100*/  IMAD.X R106, R106, 0x1, R0, P2 ;  /* 0x000000016a6a7824 */ /* 0x000fc600010e0600 */
[----:B------:R1:W-:Y:S04]  /*4d110*/  LDGSTS.E [R3+0x30000], desc[UR60][R112.64], P1 ;  /* 0x3000000070037fae */ /* 0x0003e8000892187c */
[----:B------:R-:W-:Y:S01]  /*4d120*/  STL [R1+0x2248], R105 ;  /* 0x0022486901007387 */ /* 0x000fe20000100800 */
[----:B-1----:R-:W-:Y:S02]  /*4d130*/  IMAD.MOV.U32 R112, RZ, RZ, R102 ;  /* 0x000000ffff707224 */ /* 0x002fe400078e0066 */
[----:B------:R-:W-:Y:S01]  /*4d140*/  IMAD.MOV.U32 R113, RZ, RZ, R109 ;  /* 0x000000ffff717224 */ /* 0x000fe200078e006d */
[----:B---3--:R-:W3:Y:S04]  /*4d150*/  LDL.LU R102, [R1+0x2268] ;  /* 0x0022680001667983 */ /* 0x008ee80000300800 */
[----:B------:R1:W-:Y:S04]  /*4d160*/  LDGSTS.E [R3+0x34000], desc[UR60][R112.64], P1 ;  /* 0x3400000070037fae */ /* 0x0003e8000892187c */
[----:B------:R1:W-:Y:S02]  /*4d170*/  STL [R1+0x2244], R106 ;  /* 0x0022446a01007387 */ /* 0x0003e40000100800 */
[----:B-1----:R-:W-:-:S02]  /*4d180*/  MOV R113, R106 ;  /* 0x0000006a00717202 */ /* 0x002fc40000000f00 */
[----:B------:R-:W3:Y:S01]  /*4d190*/  LDL.LU R106, [R1+0x2264] ;  /* 0x00226400016a7983 */ /* 0x000ee20000300800 */
[----:B------:R-:W-:Y:S01]  /*4d1a0*/  IADD3 R11, P0, R11, R4, RZ ;  /* 0x000000040b0b7210 */ /* 0x000fe20007f1e0ff */
[----:B------:R-:W-:-:S04]  /*4d1b0*/  IMAD.MOV.U32 R112, RZ, RZ, R105 ;  /* 0x000000ffff707224 */ /* 0x000fc800078e0069 */
[----:B------:R-:W-:Y:S01]  /*4d1c0*/  IMAD.X R103, R103, 0x1, R0, P0 ;  /* 0x0000000167677824 */ /* 0x000fe200000e0600 */
[----:B------:R1:W-:Y:S04]  /*4d1d0*/  STL [R1+0x2250], R11 ;  /* 0x0022500b01007387 */ /* 0x0003e80000100800 */
[----:B------:R1:W-:Y:S04]  /*4d1e0*/  STL [R1+0x224c], R103 ;  /* 0x00224c6701007387 */ /* 0x0003e80000100800 */
[----:B------:R1:W-:Y:S04]  /*4d1f0*/  LDGSTS.E [R3+0x38000], desc[UR60][R112.64], P1 ;  /* 0x3800000070037fae */ /* 0x0003e8000892187c */
[----:B------:R-:W3:Y:S01]  /*4d200*/  LDL.LU R105, [R1+0x2270] ;  /* 0x0022700001697983 */ /* 0x000ee20000300800 */
[----:B-1----:R-:W-:-:S03]  /*4d210*/  IMAD.MOV.U32 R112, RZ, RZ, R11 ;  /* 0x000000ffff707224 */ /* 0x002fc600078e000b */
[----:B------:R-:W3:Y:S01]  /*4d220*/  LDL.LU R11, [R1+0x2278] ;  /* 0x00227800010b7983 */ /* 0x000ee20000300800 */
[----:B------:R-:W-:-:S03]  /*4d230*/  IMAD.MOV.U32 R113, RZ, RZ, R103 ;  /* 0x000000ffff717224 */ /* 0x000fc600078e0067 */
[----:B------:R-:W3:Y:S04]  /*4d240*/  LDL.LU R109, [R1+0x226c] ;  /* 0x00226c00016d7983 */ /* 0x000ee80000300800 */
[----:B------:R-:W3:Y:S01]  /*4d250*/  LDL.LU R103, [R1+0x2274] ;  /* 0x0022740001677983 */ /* 0x000ee20000300800 */
[----:B------:R-:W-:-:S03]  /*4d260*/  UISETP.GT.AND UP1, UPT, UR6, 0x6d, UPT ;  /* 0x0000006d0600788c */ /* 0x000fc6000bf24270 */
[----:B------:R-:W-:Y:S01]  /*4d270*/  LDGSTS.E [R3+0x3c000], desc[UR60][R112.64], P1 ;  /* 0x3c00000070037fae */ /* 0x000fe2000892187c */
[----:B------:R-:W-:-:S04]  /*4d280*/  USEL UR4, URZ, 0x4, !UP1 ;  /* 0x000000043f047887 */ /* 0x000fc8000c800000 */
[----:B------:R-:W-:-:S06]  /*4d290*/  USEL UR4, UR4, URZ, !UP0 ;  /* 0x0000003f04047287 */ /* 0x000fcc000c000000 */
[----:B------:R-:W-:Y:S02]  /*4d2a0*/  ISETP.NE.U32.AND P0, PT, RZ, UR4, PT ;  /* 0x00000004ff007c0c */ /* 0x000fe4000bf05070 */
[----:B----4-:R-:W-:-:S05]  /*4d2b0*/  IADD3 R108, P1, R108, R4, RZ ;  /* 0x000000046c6c7210 */ /* 0x010fca0007f3e0ff */
[--C-:B--2---:R-:W-:Y:S01]  /*4d2c0*/  IMAD.X R110, R110, 0x1, R0.reuse, P1 ;  /* 0x000000016e6e7824 */ /* 0x104fe200008e0600 */
[----:B------:R-:W-:Y:S01]  /*4d2d0*/  IADD3 R104, P2, R104, R4, RZ ;  /* 0x0000000468687210 */ /* 0x000fe20007f5e0ff */
[----:B------:R-:W-:Y:S03]  /*4d2e0*/  STL [R1+0x2258], R108 ;  /* 0x0022586c01007387 */ /* 0x000fe60000100800 */
[----:B------:R-:W-:Y:S01]  /*4d2f0*/  MOV R111, R110 ;  /* 0x0000006e006f7202 */ /* 0x000fe20000000f00 */
[----:B------:R-:W-:Y:S01]  /*4d300*/  IMAD.X R107, R107, 0x1, R0, P2 ;  /* 0x000000016b6b7824 */ /* 0x000fe200010e0600 */
[----:B------:R1:W-:Y:S01]  /*4d310*/  STL [R1+0x2254], R110 ;  /* 0x0022546e01007387 */ /* 0x0003e20000100800 */
[----:B------:R-:W-:Y:S02]  /*4d320*/  IMAD.MOV.U32 R114, RZ, RZ, R104 ;  /* 0x000000ffff727224 */ /* 0x000fe400078e0068 */
[----:B------:R-:W-:Y:S01]  /*4d330*/  IMAD.MOV.U32 R115, RZ, RZ, R107 ;  /* 0x000000ffff737224 */ /* 0x000fe200078e006b */
[----:B------:R2:W-:Y:S04]  /*4d340*/  STL [R1+0x2260], R104 ;  /* 0x0022606801007387 */ /* 0x0005e80000100800 */
[----:B------:R4:W-:Y:S01]  /*4d350*/  STL [R1+0x225c], R107 ;  /* 0x00225c6b01007387 */ /* 0x0009e20000100800 */
[----:B-1----:R-:W-:-:S03]  /*4d360*/  IMAD.MOV.U32 R110, RZ, RZ, R108 ;  /* 0x000000ffff6e7224 */ /* 0x002fc600078e006c */
[----:B------:R-:W4:Y:S04]  /*4d370*/  LDL.LU R113, [R1+0x2280] ;  /* 0x0022800001717983 */ /* 0x000f280000300800 */
[----:B------:R-:W-:Y:S04]  /*4d380*/  LDGSTS.E [R3+0x30004], desc[UR60][R110.64], P0 ;  /* 0x300040006e037fae */ /* 0x000fe8000812187c */
[----:B------:R-:W-:Y:S04]  /*4d390*/  LDGSTS.E [R3+0x34004], desc[UR60][R114.64], P0 ;  /* 0x3400400072037fae */ /* 0x000fe8000812187c */
[----:B------:R-:W4:Y:S04]  /*4d3a0*/  LDL.LU R111, [R1+0x2288] ;  /* 0x00228800016f7983 */ /* 0x000f280000300800 */
[----:B------:R-:W4:Y:S04]  /*4d3b0*/  LDL.LU R114, [R1+0x227c] ;  /* 0x00227c0001727983 */ /* 0x000f280000300800 */
[----:B------:R-:W4:Y:S04]  /*4d3c0*/  LDL.LU R112, [R1+0x2284] ;  /* 0x0022840001707983 */ /* 0x000f280000300800 */
[----:B--2---:R-:W2:Y:S01]  /*4d3d0*/  LDL.LU R104, [R1+0x2290] ;  /* 0x0022900001687983 */ /* 0x004ea20000300800 */
[----:B---3--:R-:W-:-:S05]  /*4d3e0*/  IADD3 R102, P1, R102, R4, RZ ;  /* 0x0000000466667210 */ /* 0x008fca0007f3e0ff */
[----:B------:R-:W-:Y:S01]  /*4d3f0*/  STL [R1+0x2268], R102 ;  /* 0x0022686601007387 */ /* 0x000fe20000100800 */
[----:B------:R-:W-:-:S05]  /*4d400*/  IMAD.X R106, R106, 0x1, R0, P1 ;  /* 0x000000016a6a7824 */ /* 0x000fca00008e0600 */
[----:B------:R1:W-:Y:S04]  /*4d410*/  STL [R1+0x2264], R106 ;  /* 0x0022646a01007387 */ /* 0x0003e80000100800 */
[----:B------:R-:W3:Y:S01]  /*4d420*/  LDL.LU R110, [R1+0x228c] ;  /* 0x00228c00016e7983 */ /* 0x000ee20000300800 */
[----:B----4-:R-:W-:Y:S01]  /*4d430*/  IMAD.MOV.U32 R107, RZ, RZ, R106 ;  /* 0x000000ffff6b7224 */ /* 0x010fe200078e006a */
[----:B-1----:R-:W-:-:S05]  /*4d440*/  MOV R106, R102 ;  /* 0x00000066006a7202 */ /* 0x002fca0000000f00 */
[----:B------:R-:W-:Y:S01]  /*4d450*/  LDGSTS.E [R3+0x38004], desc[UR60][R106.64], P0 ;  /* 0x380040006a037fae */ /* 0x000fe2000812187c */
[----:B------:R-:W-:-:S03]  /*4d460*/  IADD3 R105, P2, R105, R4, RZ ;  /* 0x0000000469697210 */ /* 0x000fc60007f5e0ff */
[----:B------:R-:W4:Y:S04]  /*4d470*/  LDL.LU R107, [R1+0x2294] ;  /* 0x00229400016b7983 */ /* 0x000f280000300800 */
[----:B------:R-:W4:Y:S04]  /*4d480*/  LDL.LU R102, [R1+0x2298] ;  /* 0x0022980001667983 */ /* 0x000f280000300800 */
[----:B------:R-:W4:Y:S04]  /*4d490*/  LDL.LU R108, [R1+0x229c] ;  /* 0x00229c00016c7983 */ /* 0x000f280000300800 */
[----:B------:R-:W4:Y:S01]  /*4d4a0*/  LDL.LU R106, [R1+0x22a0] ;  /* 0x0022a000016a7983 */ /* 0x000f220000300800 */
[----:B------:R-:W-:Y:S01]  /*4d4b0*/  IADD3 R11, P3, R11, R4, RZ ;  /* 0x000000040b0b7210 */ /* 0x000fe20007f7e0ff */
[----:B------:R-:W-:-:S02]  /*4d4c0*/  IMAD.X R109, R109, 0x1, R0, P2 ;  /* 0x000000016d6d7824 */ /* 0x000fc400010e0600 */
[----:B------:R-:W-:Y:S02]  /*4d4d0*/  STL [R1+0x2270], R105 ;  /* 0x0022706901007387 */ /* 0x000fe40000100800 */
[----:B------:R-:W-:Y:S02]  /*4d4e0*/  IMAD.X R103, R103, 0x1, R0, P3 ;  /* 0x0000000167677824 */ /* 0x000fe400018e0600 */
[----:B------:R1:W-:Y:S01]  /*4d4f0*/  STL [R1+0x226c], R109 ;  /* 0x00226c6d01007387 */ /* 0x0003e20000100800 */
[----:B------:R-:W-:Y:S02]  /*4d500*/  IMAD.MOV.U32 R116, RZ, RZ, R105 ;  /* 0x000000ffff747224 */ /* 0x000fe400078e0069 */
[----:B------:R-:W-:Y:S01]  /*4d510*/  IMAD.MOV.U32 R117, RZ, RZ, R109 ;  /* 0x000000ffff757224 */ /* 0x000fe200078e006d */
[----:B------:R-:W-:Y:S04]  /*4d520*/  STL [R1+0x2278], R11 ;  /* 0x0022780b01007387 */ /* 0x000fe80000100800 */
[----:B------:R1:W-:Y:S04]  /*4d530*/  STL [R1+0x2274], R103 ;  /* 0x0022746701007387 */ /* 0x0003e80000100800 */
[----:B-1----:R-:W4:Y:S04]  /*4d540*/  LDL.LU R109, [R1+0x22a4] ;  /* 0x0022a400016d7983 */ /* 0x002f280000300800 */
[----:B------:R-:W4:Y:S04]  /*4d550*/  LDL.LU R105, [R1+0x22a8] ;  /* 0x0022a80001697983 */ /* 0x000f280000300800 */
[----:B------:R1:W-:Y:S02]  /*4d560*/  LDGSTS.E [R3+0x3c004], desc[UR60][R116.64], P0 ;  /* 0x3c00400074037fae */ /* 0x0003e4000812187c */
[----:B-1----:R-:W-:Y:S01]  /*4d570*/  MOV R117, R103 ;  /* 0x0000006700757202 */ /* 0x002fe20000000f00 */
[----:B------:R-:W-:Y:S01]  /*4d580*/  IMAD.MOV.U32 R116, RZ, RZ, R11 ;  /* 0x000000ffff747224 */ /* 0x000fe200078e000b */
        /* <DEDUP_REMOVED lines=8> */
[----:B------:R-:W-:-:S04]  /*4d610*/  USEL UR4, UR4, URZ, !UP0 ;  /* 0x0000003f04047287 */ /* 0x000fc8000c000000 */
[----:B------:R-:W-:Y:S01]  /*4d620*/  LDGSTS.E [R3+0x30008], desc[UR60][R116.64], P1 ;  /* 0x3000800074037fae */ /* 0x000fe2000892187c */
[----:B------:R-:W-:-:S05]  /*4d630*/  IADD3 R113, P0, R113, R4, RZ ;  /* 0x0000000471717210 */ /* 0x000fca0007f1e0ff */
[----:B------:R-:W-:Y:S01]  /*4d640*/  STL [R1+0x2280], R113 ;  /* 0x0022807101007387 */ /* 0x000fe20000100800 */
[----:B------:R-:W-:Y:S01]  /*4d650*/  IADD3 R111, P2, R111, R4, RZ ;  /* 0x000000046f6f7210 */ /* 0x000fe20007f5e0ff */
[----:B------:R-:W-:-:S04]  /*4d660*/  IMAD.X R114, R114, 0x1, R0, P0 ;  /* 0x0000000172727824 */ /* 0x000fc800000e0600 */
[----:B------:R-:W-:Y:S01]  /*4d670*/  IMAD.X R112, R112, 0x1, R0, P2 ;  /* 0x0000000170707824 */ /* 0x000fe200010e0600 */
[----:B--2---:R-:W-:Y:S01]  /*4d680*/  IADD3 R104, P0, R104, R4, RZ ;  /* 0x0000000468687210 */ /* 0x004fe20007f1e0ff */
        /* <DEDUP_REMOVED lines=8> */
[----:B--2---:R-:W-:-:S05]  /*4d710*/  MOV R112, R111 ;  /* 0x0000006f00707202 */ /* 0x004fca0000000f00 */
[----:B------:R1:W-:Y:S01]  /*4d720*/  LDGSTS.E [R3+0x38008], desc[UR60][R112.64], P1 ;  /* 0x3800800070037fae */ /* 0x0003e2000892187c */
[----:B---3--:R-:W-:-:S04]  /*4d730*/  IMAD.X R110, R110, 0x1, R0, P0 ;  /* 0x000000016e6e7824 */ /* 0x008fc800000e0600 */
[----:B------:R-:W-:Y:S01]  /*4d740*/  IMAD.MOV.U32 R111, RZ, RZ, R110 ;  /* 0x000000ffff6f7224 */ /* 0x000fe200078e006e */
[----:B------:R2:W-:Y:S01]  /*4d750*/  STL [R1+0x228c], R110 ;  /* 0x00228c6e01007387 */ /* 0x0005e20000100800 */
[----:B------:R-:W-:Y:S01]  /*4d760*/  ISETP.NE.U32.AND P0, PT, RZ, UR4, PT ;  /* 0x00000004ff007c0c */ /* 0x000fe2000bf05070 */
[----:B--2---:R-:W-:-:S05]  /*4d770*/  IMAD.MOV.U32 R110, RZ, RZ, R104 ;  /* 0x000000ffff6e7224 */ /* 0x004fca00078e0068 */
[----:B------:R-:W-:Y:S01]  /*4d780*/  LDGSTS.E [R3+0x3c008], desc[UR60][R110.64], P1 ;  /* 0x3c0080006e037fae */ /* 0x000fe2000892187c */
[----:B----4-:R-:W-:-:S03]  /*4d790*/  IADD3 R102, P1, R102, R4, RZ ;  /* 0x0000000466667210 */ /* 0x010fc60007f3e0ff */
[----:B------:R-:W2:Y:S02]  /*4d7a0*/  LDL.LU R110, [R1+0x16b4] ;  /* 0x0016b400016e7983 */ /* 0x000ea40000300800 */
[--C-:B------:R-:W-:Y:S01]  /*4d7b0*/  IMAD.X R107, R107, 0x1, R0.reuse, P1 ;  /* 0x000000016b6b7824 */ /* 0x100fe200008e0600 */
[----:B------:R-:W-:Y:S01]  /*4d7c0*/  IADD3 R106, P2, R106, R4, RZ ;  /* 0x000000046a6a7210 */ /* 0x000fe20007f5e0ff */
[----:B------:R-:W3:Y:S01]  /*4d7d0*/  LDL.LU R104, [R1+0x16b8] ;  /* 0x0016b80001687983 */ /* 0x000ee20000300800 */
[----:B-1----:R-:W-:Y:S01]  /*4d7e0*/  MOV R112, R102 ;  /* 0x0000006600707202 */ /* 0x002fe20000000f00 */
[----:B------:R-:W-:Y:S02]  /*4d7f0*/  IMAD.MOV.U32 R113, RZ, RZ, R107 ;  /* 0x000000ffff717224 */ /* 0x000fe400078e006b */
[----:B------:R-:W-:Y:S01]  /*4d800*/  IMAD.X R108, R108, 0x1, R0, P2 ;  /* 0x000000016c6c7824 */ /* 0x000fe200010e0600 */
[----:B------:R-:W-:Y:S04]  /*4d810*/  STL [R1+0x2298], R102 ;  /* 0x0022986601007387 */ /* 0x000fe80000100800 */
[----:B------:R1:W-:Y:S04]  /*4d820*/  STL [R1+0x2294], R107 ;  /* 0x0022946b01007387 */ /* 0x0003e80000100800 */
[----:B------:R-:W-:Y:S04]  /*4d830*/  STL [R1+0x22a0], R106 ;  /* 0x0022a06a01007387 */ /* 0x000fe80000100800 */
[----:B------:R4:W-:Y:S04]  /*4d840*/  LDGSTS.E [R3+0x3000c], desc[UR60][R112.64], P0 ;  /* 0x3000c00070037fae */ /* 0x0009e8000812187c */
[----:B-1----:R-:W2:Y:S04]  /*4d850*/  LDL.LU R107, [R1+0x16c0] ;  /* 0x0016c000016b7983 */ /* 0x002ea80000300800 */
[----:B------:R1:W-:Y:S04]  /*4d860*/  STL [R1+0x229c], R108 ;  /* 0x00229c6c01007387 */ /* 0x0003e80000100800 */
[----:B------:R-:W2:Y:S01]  /*4d870*/  LDL.LU R102, [R1+0x16c8] ;  /* 0x0016c80001667983 */ /* 0x000ea20000300800 */
[----:B----4-:R-:W-:Y:S01]  /*4d880*/  IMAD.MOV.U32 R113, RZ, RZ, R108 ;  /* 0x000000ffff717224 */ /* 0x010fe200078e006c */
[----:B------:R-:W-:Y:S01]  /*4d890*/  IADD3 R105, P1, R105, R4, RZ ;  /* 0x0000000469697210 */ /* 0x000fe20007f3e0ff */
[----:B------:R-:W-:Y:S01]  /*4d8a0*/  IMAD.MOV.U32 R112, RZ, RZ, R106 ;  /* 0x000000ffff707224 */ /* 0x000fe200078e006a */
[----:B-1----:R-:W4:Y:S04]  /*4d8b0*/  LDL.LU R108, [R1+0x16bc] ;  /* 0x0016bc00016c7983 */ /* 0x002f280000300800 */
[----:B------:R-:W4:Y:S01]  /*4d8c0*/  LDL.LU R106, [R1+0x16c4] ;  /* 0x0016c400016a7983 */ /* 0x000f220000300800 */
[----:B------:R-:W-:-:S03]  /*4d8d0*/  IMAD.X R109, R109, 0x1, R0, P1 ;  /* 0x000000016d6d7824 */ /* 0x000fc600008e0600 */
[----:B------:R1:W-:Y:S01]  /*4d8e0*/  LDGSTS.E [R3+0x3400c], desc[UR60][R112.64], P0 ;  /* 0x3400c00070037fae */ /* 0x0003e2000812187c */
[----:B------:R-:W-:-:S03]  /*4d8f0*/  IADD3 R11, P2, R11, R4, RZ ;  /* 0x000000040b0b7210 */ /* 0x000fc60007f5e0ff */
[----:B------:R1:W-:Y:S02]  /*4d900*/  STL [R1+0x22a8], R105 ;  /* 0x0022a86901007387 */ /* 0x0003e40000100800 */
[----:B------:R-:W-:Y:S02]  /*4d910*/  IMAD.X R103, R103, 0x1, R0, P2 ;  /* 0x0000000167677824 */ /* 0x000fe400010e0600 */
[----:B------:R-:W-:Y:S01]  /*4d920*/  STL [R1+0x22a4], R109 ;  /* 0x0022a46d01007387 */ /* 0x000fe20000100800 */
[----:B-1----:R-:W-:Y:S01]  /*4d930*/  MOV R112, R105 ;  /* 0x0000006900707202 */ /* 0x002fe20000000f00 */
[----:B------:R-:W-:Y:S02]  /*4d940*/  IMAD.MOV.U32 R113, RZ, RZ, R109 ;  /* 0x000000ffff717224 */ /* 0x000fe400078e006d */
[----:B------:R1:W-:Y:S04]  /*4d950*/  STL [R1+0x22b0], R11 ;  /* 0x0022b00b01007387 */ /* 0x0003e80000100800 */
[----:B------:R1:W-:Y:S04]  /*4d960*/  LDGSTS.E [R3+0x3800c], desc[UR60][R112.64], P0 ;  /* 0x3800c00070037fae */ /* 0x0003e8000812187c */
[----:B------:R1:W-:Y:S04]  /*4d970*/  STL [R1+0x22ac], R103 ;  /* 0x0022ac6701007387 */ /* 0x0003e80000100800 */
[----:B------:R-:W4:Y:S01]  /*4d980*/  LDL.LU R105, [R1+0x16cc] ;  /* 0x0016cc0001697983 */ /* 0x000f220000300800 */
[----:B-1----:R-:W-:-:S03]  /*4d990*/  IMAD.MOV.U32 R112, RZ, RZ, R11 ;  /* 0x000000ffff707224 */ /* 0x002fc600078e000b */
[----:B------:R-:W4:Y:S01]  /*4d9a0*/  LDL.LU R11, [R1+0x16d0] ;  /* 0x0016d000010b7983 */ /* 0x000f220000300800 */
[----:B------:R-:W-:-:S03]  /*4d9b0*/  IMAD.MOV.U32 R113, RZ, RZ, R103 ;  /* 0x000000ffff717224 */ /* 0x000fc600078e0067 */
[----:B------:R-:W4:Y:S04]  /*4d9c0*/  LDL.LU R109, [R1+0x16d4] ;  /* 0x0016d400016d7983 */ /* 0x000f280000300800 */
[----:B------:R-:W4:Y:S04]  /*4d9d0*/  LDL.LU R103, [R1+0x16d8] ;  /* 0x0016d80001677983 */ /* 0x000f280000300800 */
[----:B------:R1:W-:Y:S04]  /*4d9e0*/  LDGSTS.E [R3+0x3c00c], desc[UR60][R112.64], P0 ;  /* 0x3c00c00070037fae */ /* 0x0003e8000812187c */
[----:B------:R-:W4:Y:S04]  /*4d9f0*/  LDL.LU R112, [R1+0x16dc] ;  /* 0x0016dc0001707983 */ /* 0x000f280000300800 */
[----:B------:R-:W4:Y:S01]  /*4da00*/  LDL.LU R111, [R1+0x16e0] ;  /* 0x0016e000016f7983 */ /* 0x000f220000300800 */
[----:B------:R-:W-:-:S04]  /*4da10*/  UISETP.GT.AND UP1, UPT, UR6, 0x10, UPT ;  /* 0x000000100600788c */ /* 0x000fc8000bf24270 */
[----:B------:R-:W-:-:S04]  /*4da20*/  USEL UR4, URZ, 0x4, !UP1 ;  /* 0x000000043f047887 */ /* 0x000fc8000c800000 */
[----:B------:R-:W-:Y:S01]  /*4da30*/  USEL UR4, UR4, URZ, !UP0 ;  /* 0x0000003f04047287 */ /* 0x000fe2000c000000 */
[----:B-1----:R-:W-:-:S05]  /*4da40*/  LOP3.LUT R3, R7, 0x40, RZ, 0x3c, !PT ;  /* 0x0000004007037812 */ /* 0x002fca00078e3cff */
[----:B------:R-:W-:Y:S01]  /*4da50*/  ISETP.NE.U32.AND P0, PT, RZ, UR4, PT ;  /* 0x00000004ff007c0c */ /* 0x000fe2000bf05070 */
[----:B------:R-:W-:Y:S01]  /*4da60*/  VIADD R3, R3, UR5 ;  /* 0x0000000503037c36 */ /* 0x000fe20008000000 */
[----:B---3--:R-:W-:-:S05]  /*4da70*/  IADD3 R104, P1, R104, R4, RZ ;  /* 0x0000000468687210 */ /* 0x008fca0007f3e0ff */
[----:B--2---:R-:W-:Y:S01]  /*4da80*/  IMAD.X R110, R110, 0x1, R0, P1 ;  /* 0x000000016e6e7824 */ /* 0x004fe200008e0600 */
[----:B------:R1:W-:Y:S01]  /*4da90*/  STL [R1+0x16b8], R104 ;  /* 0x0016b86801007387 */ /* 0x0003e20000100800 */
[----:B------:R-:W-:Y:S02]  /*4daa0*/  MOV R114, R104 ;  /* 0x0000006800727202 */ /* 0x000fe40000000f00 */
[----:B------:R-:W-:Y:S01]  /*4dab0*/  IMAD.MOV.U32 R115, RZ, RZ, R110 ;  /* 0x000000ffff737224 */ /* 0x000fe200078e006e */
[----:B------:R-:W-:Y:S04]  /*4dac0*/  STL [R1+0x16b4], R110 ;  /* 0x0016b46e01007387 */ /* 0x000fe80000100800 */
[----:B------:R2:W-:Y:S04]  /*4dad0*/  LDGSTS.E [R3], desc[UR60][R114.64], P0 ;  /* 0x0000000072037fae */ /* 0x0005e8000812187c */
[----:B-1----:R-:W3:Y:S01]  /*4dae0*/  LDL.LU R104, [R1+0x16e8] ;  /* 0x0016e80001687983 */ /* 0x002ee20000300800 */
[----:B------:R-:W-:-:S02]  /*4daf0*/  IADD3 R107, P1, R107, R4, RZ ;  /* 0x000000046b6b7210 */ /* 0x000fc40007f3e0ff */
[----:B------:R-:W-:-:S03]  /*4db00*/  IADD3 R102, P2, R102, R4, RZ ;  /* 0x0000000466667210 */ /* 0x000fc60007f5e0ff */
[----:B------:R1:W-:Y:S01]  /*4db10*/  STL [R1+0x16c0], R107 ;  /* 0x0016c06b01007387 */ /* 0x0003e20000100800 */
[--C-:B----4-:R-:W-:Y:S02]  /*4db20*/  IMAD.X R108, R108, 0x1, R0.reuse, P1 ;  /* 0x000000016c6c7824 */ /* 0x110fe400008e0600 */
[----:B------:R-:W-:-:S03]  /*4db30*/  IMAD.X R106, R106, 0x1, R0, P2 ;  /* 0x000000016a6a7824 */ /* 0x000fc600010e0600 */
[----:B------:R4:W-:Y:S01]  /*4db40*/  STL [R1+0x16bc], R108 ;  /* 0x0016bc6c01007387 */ /* 0x0009e20000100800 */
[----:B--2---:R-:W-:-:S03]  /*4db50*/  IMAD.MOV.U32 R114, RZ, RZ, R107 ;  /* 0x000000ffff727224 */ /* 0x004fc600078e006b */
[----:B------:R-:W-:Y:S01]  /*4db60*/  STL [R1+0x16c8], R102 ;  /* 0x0016c86601007387 */ /* 0x000fe20000100800 */
[----:B------:R-:W-:-:S03]  /*4db70*/  IMAD.MOV.U32 R115, RZ, RZ, R108 ;  /* 0x000000ffff737224 */ /* 0x000fc600078e006c */
[----:B------:R2:W-:Y:S04]  /*4db80*/  STL [R1+0x16c4], R106 ;  /* 0x0016c46a01007387 */ /* 0x0005e80000100800 */
[----:B-1----:R-:W3:Y:S04]  /*4db90*/  LDL.LU R107, [R1+0x16e4] ;  /* 0x0016e400016b7983 */ /* 0x002ee80000300800 */
[----:B------:R1:W-:Y:S04]  /*4dba0*/  LDGSTS.E [R3+0x4000], desc[UR60][R114.64], P0 ;  /* 0x0400000072037fae */ /* 0x0003e8000812187c */
[----:B----4-:R-:W4:Y:S01]  /*4dbb0*/  LDL.LU R108, [R1+0x16ec] ;  /* 0x0016ec00016c7983 */ /* 0x010f220000300800 */
[----:B-1----:R-:W-:-:S03]  /*4dbc0*/  IMAD.MOV.U32 R115, RZ, RZ, R106 ;  /* 0x000000ffff737224 */ /* 0x002fc600078e006a */
[----:B--2---:R-:W2:Y:S01]  /*4dbd0*/  LDL.LU R106, [R1+0x16f0] ;  /* 0x0016f000016a7983 */ /* 0x004ea20000300800 */
[----:B------:R-:W-:-:S03]  /*4dbe0*/  MOV R114, R102 ;  /* 0x0000006600727202 */ /* 0x000fc60000000f00 */
[----:B------:R-:W4:Y:S01]  /*4dbf0*/  LDL.LU R110, [R1+0x16f4] ;  /* 0x0016f400016e7983 */ /* 0x000f220000300800 */
[----:B------:R-:W-:-:S03]  /*4dc00*/  IADD3 R11, P1, R11, R4, RZ ;  /* 0x000000040b0b7210 */ /* 0x000fc60007f3e0ff */
[----:B------:R-:W4:Y:S02]  /*4dc10*/  LDL.LU R102, [R1+0x16f8] ;  /* 0x0016f80001667983 */ /* 0x000f240000300800 */
[----:B------:R-:W-:Y:S02]  /*4dc20*/  IMAD.X R105, R105, 0x1, R0, P1 ;  /* 0x0000000169697824 */ /* 0x000fe400008e0600 */
[----:B------:R1:W-:Y:S01]  /*4dc30*/  LDGSTS.E [R3+0x8000], desc[UR60][R114.64], P0 ;  /* 0x0800000072037fae */ /* 0x0003e2000812187c */
[----:B------:R-:W-:-:S03]  /*4dc40*/  IADD3 R103, P1, R103, R4, RZ ;  /* 0x0000000467677210 */ /* 0x000fc60007f3e0ff */
[----:B------:R-:W-:Y:S02]  /*4dc50*/  STL [R1+0x16d0], R11 ;  /* 0x0016d00b01007387 */ /* 0x000fe40000100800 */
[----:B------:R-:W-:Y:S02]  /*4dc60*/  IMAD.X R109, R109, 0x1, R0, P1 ;  /* 0x000000016d6d7824 */ /* 0x000fe400008e0600 */
[----:B------:R1:W-:Y:S02]  /*4dc70*/  STL [R1+0x16cc], R105 ;  /* 0x0016cc6901007387 */ /* 0x0003e40000100800 */
[----:B-1----:R-:W-:Y:S02]  /*4dc80*/  IMAD.MOV.U32 R114, RZ, RZ, R11 ;  /* 0x000000ffff727224 */ /* 0x002fe400078e000b */
[----:B------:R-:W-:Y:S02]  /*4dc90*/  IMAD.MOV.U32 R115, RZ, RZ, R105 ;  /* 0x000000ffff737224 */ /* 0x000fe400078e0069 */
[----:B------:R-:W4:Y:S01]  /*4dca0*/  LDL.LU R105, [R1+0x1700] ;  /* 0x0017000001697983 */ /* 0x000f220000300800 */
[----:B------:R-:W-:-:S03]  /*4dcb0*/  IADD3 R111, P2, R111, R4, RZ ;  /* 0x000000046f6f7210 */ /* 0x000fc60007f5e0ff */
[----:B------:R-:W4:Y:S01]  /*4dcc0*/  LDL.LU R11, [R1+0x1708] ;  /* 0x00170800010b7983 */ /* 0x000f220000300800 */
[----:B------:R-:W-:-:S03]  /*4dcd0*/  IADD3.X R112, R112, R0, RZ, P2, !PT ;  /* 0x0000000070707210 */ /* 0x000fc600017fe4ff */
[----:B------:R-:W-:Y:S04]  /*4dce0*/  STL [R1+0x16d8], R103 ;  /* 0x0016d86701007387 */ /* 0x000fe80000100800 */
[----:B------:R1:W-:Y:S04]  /*4dcf0*/  LDGSTS.E [R3+0xc000], desc[UR60][R114.64], P0 ;  /* 0x0c00000072037fae */ /* 0x0003e8000812187c */
[----:B------:R1:W-:Y:S04]  /*4dd00*/  STL [R1+0x16d4], R109 ;  /* 0x0016d46d01007387 */ /* 0x0003e80000100800 */
[----:B------:R-:W-:Y:S01]  /*4dd10*/  STL [R1+0x16e0], R111 ;  /* 0x0016e06f01007387 */ /* 0x000fe20000100800 */
[----:B-1----:R-:W-:-:S03]  /*4dd20*/  IMAD.MOV.U32 R115, RZ, RZ, R109 ;  /* 0x000000ffff737224 */ /* 0x002fc600078e006d */
[----:B------:R-:W4:Y:S01]  /*4dd30*/  LDL.LU R109, [R1+0x16fc] ;  /* 0x0016fc00016d7983 */ /* 0x000f220000300800 */
[----:B------:R-:W-:-:S03]  /*4dd40*/  IMAD.MOV.U32 R114, RZ, RZ, R103 ;  /* 0x000000ffff727224 */ /* 0x000fc600078e0067 */
[----:B------:R1:W-:Y:S04]  /*4dd50*/  STL [R1+0x16dc], R112 ;  /* 0x0016dc7001007387 */ /* 0x0003e80000100800 */
[----:B------:R-:W4:Y:S01]  /*4dd60*/  LDL.LU R103, [R1+0x1704] ;  /* 0x0017040001677983 */ /* 0x000f220000300800 */
[----:B------:R-:W-:-:S04]  /*4dd70*/  UISETP.GT.AND UP1, UPT, UR6, 0x11, UPT ;  /* 0x000000110600788c */ /* 0x000fc8000bf24270 */
[----:B------:R-:W-:-:S04]  /*4dd80*/  USEL UR4, URZ, 0x4, !UP1 ;  /* 0x000000043f047887 */ /* 0x000fc8000c800000 */
[----:B------:R-:W-:-:S06]  /*4dd90*/  USEL UR4, UR4, URZ, !UP0 ;  /* 0x0000003f04047287 */ /* 0x000fcc000c000000 */
[----:B------:R-:W-:Y:S01]  /*4dda0*/  ISETP.NE.U32.AND P0, PT, RZ, UR4, PT ;  /* 0x00000004ff007c0c */ /* 0x000fe2000bf05070 */
[----:B------:R-:W-:Y:S02]  /*4ddb0*/  IMAD.MOV.U32 R113, RZ, RZ, R112 ;  /* 0x000000ffff717224 */ /* 0x000fe400078e0070 */
[----:B-1----:R-:W-:Y:S01]  /*4ddc0*/  IMAD.MOV.U32 R112, RZ, RZ, R111 ;  /* 0x000000ffff707224 */ /* 0x002fe200078e006f */
[----:B------:R-:W-:-:S09]  /*4ddd0*/  UISETP.GT.AND UP1, UPT, UR6, 0x12, UPT ;  /* 0x000000120600788c */ /* 0x000fd2000bf24270 */
[----:B------:R-:W-:Y:S04]  /*4dde0*/  LDGSTS.E [R3+0x4], desc[UR60][R114.64], P0 ;  /* 0x0000400072037fae */ /* 0x000fe8000812187c */
[----:B------:R1:W-:Y:S01]  /*4ddf0*/  LDGSTS.E [R3+0x4004], desc[UR60][R112.64], P0 ;  /* 0x0400400070037fae */ /* 0x0003e2000812187c */
[----:B------:R-:W-:-:S04]  /*4de00*/  USEL UR4, URZ, 0x4, !UP1 ;  /* 0x000000043f047887 */ /* 0x000fc8000c800000 */
[----:B------:R-:W-:Y:S01]  /*4de10*/  USEL UR4, UR4, URZ, !UP0 ;  /* 0x0000003f04047287 */ /* 0x000fe2000c000000 */
[----:B---3--:R-:W-:-:S04]  /*4de20*/  IADD3 R104, P1, R104, R4, RZ ;  /* 0x0000000468687210 */ /* 0x008fc80007f3e0ff */
[----:B-1----:R-:W-:Y:S01]  /*4de30*/  MOV R112, R104 ;  /* 0x0000006800707202 */ /* 0x002fe20000000f00 */
[----:B------:R1:W-:Y:S01]  /*4de40*/  STL [R1+0x16e8], R104 ;  /* 0x0016e86801007387 */ /* 0x0003e20000100800 */
[----:B------:R-:W-:-:S05]  /*4de50*/  IMAD.X R107, R107, 0x1, R0, P1 ;  /* 0x000000016b6b7824 */ /* 0x000fca00008e0600 */
[----:B------:R3:W-:Y:S04]  /*4de60*/  STL [R1+0x16e4], R107 ;  /* 0x0016e46b01007387 */ /* 0x0007e80000100800 */
[----:B-1----:R-:W4:Y:S01]  /*4de70*/  LDL.LU R104, [R1+0x1710] ;  /* 0x0017100001687983 */ /* 0x002f220000300800 */
[----:B------:R-:W-:-:S03]  /*4de80*/  IMAD.MOV.U32 R113, RZ, RZ, R107 ;  /* 0x000000ffff717224 */ /* 0x000fc600078e006b */
[----:B---3--:R-:W3:Y:S01]  /*4de90*/  LDL.LU R107, [R1+0x170c] ;  /* 0x00170c00016b7983 */ /* 0x008ee20000300800 */
[----:B--2---:R-:W-:-:S03]  /*4dea0*/  IADD3 R106, P2, R106, R4, RZ ;  /* 0x000000046a6a7210 */ /* 0x004fc60007f5e0ff */
[----:B------:R1:W-:Y:S02]  /*4deb0*/  LDGSTS.E [R3+0x8004], desc[UR60][R112.64], P0 ;  /* 0x0800400070037fae */ /* 0x0003e4000812187c */
[----:B----4-:R-:W-:Y:S01]  /*4dec0*/  IMAD.X R108, R108, 0x1, R0, P2 ;  /* 0x000000016c6c7824 */ /* 0x010fe200010e0600 */
[----:B------:R-:W-:Y:S01]  /*4ded0*/  IADD3 R102, P3, R102, R4, RZ ;  /* 0x0000000466667210 */ /* 0x000fe20007f7e0ff */
[----:B------:R2:W-:Y:S01]  /*4dee0*/  STL [R1+0x16f0], R106 ;  /* 0x0016f06a01007387 */ /* 0x0005e20000100800 */
[----:B-1----:R-:W-:Y:S02]  /*4def0*/  IMAD.MOV.U32 R112, RZ, RZ, R106 ;  /* 0x000000ffff707224 */ /* 0x002fe400078e006a */
[----:B------:R-:W-:Y:S01]  /*4df00*/  IMAD.MOV.U32 R113, RZ, RZ, R108 ;  /* 0x000000ffff717224 */ /* 0x000fe200078e006c */
[----:B------:R1:W-:Y:S01]  /*4df10*/  STL [R1+0x16ec], R108 ;  /* 0x0016ec6c01007387 */ /* 0x0003e20000100800 */
[----:B------:R-:W-:Y:S01]  /*4df20*/  IMAD.X R110, R110, 0x1, R0, P3 ;  /* 0x000000016e6e7824 */ /* 0x000fe200018e0600 */
[----:B------:R-:W-:-:S02]  /*4df30*/  ISETP.NE.U32.AND P1, PT, RZ, UR4, PT ;  /* 0x00000004ff007c0c */ /* 0x000fc4000bf25070 */
[----:B------:R4:W-:Y:S04]  /*4df40*/  STL [R1+0x16f8], R102 ;  /* 0x0016f86601007387 */ /* 0x0009e80000100800 */
[----:B--2---:R-:W2:Y:S04]  /*4df50*/  LDL.LU R106, [R1+0x1718] ;  /* 0x00171800016a7983 */ /* 0x004ea80000300800 */
[----:B------:R-:W-:Y:S01]  /*4df60*/  LDGSTS.E [R3+0xc004], desc[UR60][R112.64], P0 ;  /* 0x0c00400070037fae */ /* 0x000fe2000812187c */
[----:B------:R-:W-:-:S03]  /*4df70*/  IADD3 R105, P0, R105, R4, RZ ;  /* 0x0000000469697210 */ /* 0x000fc60007f1e0ff */
[----:B------:R-:W-:Y:S01]  /*4df80*/  STL [R1+0x16f4], R110 ;  /* 0x0016f46e01007387 */ /* 0x000fe20000100800 */
[----:B------:R-:W-:-:S03]  /*4df90*/  IADD3 R11, P2, R11, R4, RZ ;  /* 0x000000040b0b7210 */ /* 0x000fc60007f5e0ff */
[----:B------:R-:W2:Y:S01]  /*4dfa0*/  LDL.LU R111, [R1+0x1720] ;  /* 0x00172000016f7983 */ /* 0x000ea20000300800 */
[----:B------:R-:W-:-:S03]  /*4dfb0*/  MOV R114, R102 ;  /* 0x0000006600727202 */ /* 0x000fc60000000f00 */
[----:B-1----:R-:W2:Y:S01]  /*4dfc0*/  LDL.LU R108, [R1+0x1714] ;  /* 0x00171400016c7983 */ /* 0x002ea20000300800 */
[----:B------:R-:W-:-:S03]  /*4dfd0*/  IMAD.MOV.U32 R115, RZ, RZ, R110 ;  /* 0x000000ffff737224 */ /* 0x000fc600078e006e */
[----:B------:R-:W2:Y:S04]  /*4dfe0*/  LDL.LU R112, [R1+0x171c] ;  /* 0x00171c0001707983 */ /* 0x000ea80000300800 */
[----:B----4-:R-:W4:Y:S04]  /*4dff0*/  LDL.LU R102, [R1+0x1728] ;  /* 0x0017280001667983 */ /* 0x010f280000300800 */
[----:B------:R1:W-:Y:S01]  /*4e000*/  STL [R1+0x1700], R105 ;  /* 0x0017006901007387 */ /* 0x0003e20000100800 */
[----:B------:R-:W-:-:S03]  /*4e010*/  IMAD.X R109, R109, 0x1, R0, P0 ;  /* 0x000000016d6d7824 */ /* 0x000fc600000e0600 */
[----:B------:R1:W-:Y:S04]  /*4e020*/  LDGSTS.E [R3+0x8], desc[UR60][R114.64], P1 ;  /* 0x0000800072037fae */ /* 0x0003e8000892187c */
[----:B------:R1:W-:Y:S01]  /*4e030*/  STL [R1+0x16fc], R109 ;  /* 0x0016fc6d01007387 */ /* 0x0003e20000100800 */
[----:B------:R-:W-:-:S03]  /*4e040*/  IMAD.X R103, R103, 0x1, R0, P2 ;  /* 0x0000000167677824 */ /* 0x000fc600010e0600 */
[----:B------:R-:W-:Y:S01]  /*4e050*/  STL [R1+0x1708], R11 ;  /* 0x0017080b01007387 */ /* 0x000fe20000100800 */
[----:B-1----:R-:W-:-:S03]  /*4e060*/  IMAD.MOV.U32 R114, RZ, RZ, R105 ;  /* 0x000000ffff727224 */ /* 0x002fc600078e0069 */
[----:B------:R1:W-:Y:S01]  /*4e070*/  STL [R1+0x1704], R103 ;  /* 0x0017046701007387 */ /* 0x0003e20000100800 */
[----:B------:R-:W-:-:S03]  /*4e080*/  IMAD.MOV.U32 R115, RZ, RZ, R109 ;  /* 0x000000ffff737224 */ /* 0x000fc600078e006d */
[----:B------:R-:W4:Y:S04]  /*4e090*/  LDL.LU R105, [R1+0x1724] ;  /* 0x0017240001697983 */ /* 0x000f280000300800 */
[----:B------:R1:W-:Y:S04]  /*4e0a0*/  LDGSTS.E [R3+0x4008], desc[UR60][R114.64], P1 ;  /* 0x0400800072037fae */ /* 0x0003e8000892187c */
[----:B------:R-:W4:Y:S01]  /*4e0b0*/  LDL.LU R109, [R1+0x172c] ;  /* 0x00172c00016d7983 */ /* 0x000f220000300800 */
[----:B-1----:R-:W-:-:S03]  /*4e0c0*/  IMAD.MOV.U32 R115, RZ, RZ, R103 ;  /* 0x000000ffff737224 */ /* 0x002fc600078e0067 */
        /* <DEDUP_REMOVED lines=8> */
[----:B------:R-:W-:-:S05]  /*4e150*/  IADD3 R104, P0, R104, R4, RZ ;  /* 0x0000000468687210 */ /* 0x000fca0007f1e0ff */
[----:B---3--:R-:W-:Y:S02]  /*4e160*/  IMAD.X R107, R107, 0x1, R0, P0 ;  /* 0x000000016b6b7824 */ /* 0x008fe400000e0600 */
[----:B-1----:R-:W-:Y:S02]  /*4e170*/  IMAD.MOV.U32 R114, RZ, RZ, R104 ;  /* 0x000000ffff727224 */ /* 0x002fe400078e0068 */
[----:B------:R-:W-:-:S05]  /*4e180*/  IMAD.MOV.U32 R115, RZ, RZ, R107 ;  /* 0x000000ffff737224 */ /* 0x000fca00078e006b */
[----:B------:R1:W-:Y:S01]  /*4e190*/  LDGSTS.E [R3+0xc008], desc[UR60][R114.64], P1 ;  /* 0x0c00800072037fae */ /* 0x0003e2000892187c */
[----:B------:R-:W-:-:S03]  /*4e1a0*/  ISETP.NE.U32.AND P0, PT, RZ, UR4, PT ;  /* 0x00000004ff007c0c */ /* 0x000fc6000bf05070 */
[----:B------:R-:W-:Y:S04]  /*4e1b0*/  STL [R1+0x1710], R104 ;  /* 0x0017106801007387 */ /* 0x000fe80000100800 */
[----:B------:R3:W-:Y:S01]  /*4e1c0*/  STL [R1+0x170c], R107 ;  /* 0x00170c6b01007387 */ /* 0x0007e20000100800 */
[----:B--2---:R-:W-:-:S03]  /*4e1d0*/  IADD3 R106, P1, R106, R4, RZ ;  /* 0x000000046a6a7210 */ /* 0x004fc60007f3e0ff */
[----:B---3--:R-:W2:Y:S04]  /*4e1e0*/  LDL.LU R107, [R1+0x1ac0] ;  /* 0x001ac000016b7983 */ /* 0x008ea80000300800 */
[----:B------:R-:W3:Y:S01]  /*4e1f0*/  LDL.LU R104, [R1+0x1ac8] ;  /* 0x001ac80001687983 */ /* 0x000ee20000300800 */
[----:B------:R-:W-:Y:S01]  /*4e200*/  IADD3 R111, P2, R111, R4, RZ ;  /* 0x000000046f6f7210 */ /* 0x000fe20007f5e0ff */
[----:B------:R-:W-:Y:S02]  /*4e210*/  IMAD.X R108, R108, 0x1, R0, P1 ;  /* 0x000000016c6c7824 */ /* 0x000fe400008e0600 */
[----:B------:R-:W-:Y:S01]  /*4e220*/  STL [R1+0x1718], R106 ;  /* 0x0017186a01007387 */ /* 0x000fe20000100800 */
[----:B------:R-:W-:-:S03]  /*4e230*/  IADD3.X R112, R112, R0, RZ, P2, !PT ;  /* 0x0000000070707210 */ /* 0x000fc600017fe4ff */
[----:B------:R4:W-:Y:S01]  /*4e240*/  STL [R1+0x1714], R108 ;  /* 0x0017146c01007387 */ /* 0x0009e20000100800 */
[----:B-1----:R-:W-:Y:S01]  /*4e250*/  IMAD.MOV.U32 R115, RZ, RZ, R108 ;  /* 0x000000ffff737224 */ /* 0x002fe200078e006c */
[----:B----4-:R-:W-:Y:S02]  /*4e260*/  IADD3 R102, P1, R102, R4, RZ ;  /* 0x0000000466667210 */ /* 0x010fe40007f3e0ff */
[----:B------:R-:W-:Y:S01]  /*4e270*/  STL [R1+0x1720], R111 ;  /* 0x0017206f01007387 */ /* 0x000fe20000100800 */
[----:B------:R-:W-:Y:S02]  /*4e280*/  IMAD.MOV.U32 R114, RZ, RZ, R106 ;  /* 0x000000ffff727224 */ /* 0x000fe400078e006a */
[----:B------:R-:W-:Y:S01]  /*4e290*/  IMAD.MOV.U32 R113, RZ, RZ, R112 ;  /* 0x000000ffff717224 */ /* 0x000fe200078e0070 */
[----:B------:R-:W4:Y:S04]  /*4e2a0*/  LDL.LU R108, [R1+0x1abc] ;  /* 0x001abc00016c7983 */ /* 0x000f280000300800 */
[----:B------:R1:W-:Y:S04]  /*4e2b0*/  STL [R1+0x171c], R112 ;  /* 0x00171c7001007387 */ /* 0x0003e80000100800 */
[----:B------:R-:W4:Y:S04]  /*4e2c0*/  LDL.LU R106, [R1+0x1ac4] ;  /* 0x001ac400016a7983 */ /* 0x000f280000300800 */
[----:B------:R-:W-:Y:S01]  /*4e2d0*/  LDGSTS.E [R3+0xc], desc[UR60][R114.64], P0 ;  /* 0x0000c00072037fae */ /* 0x000fe2000812187c */
[----:B-1----:R-:W-:-:S02]  /*4e2e0*/  IMAD.MOV.U32 R112, RZ, RZ, R111 ;  /* 0x000000ffff707224 */ /* 0x002fc400078e006f */
[----:B------:R-:W-:-:S03]  /*4e2f0*/  IMAD.X R105, R105, 0x1, R0, P1 ;  /* 0x0000000169697824 */ /* 0x000fc600008e0600 */
[----:B------:R1:W-:Y:S04]  /*4e300*/  LDGSTS.E [R3+0x400c], desc[UR60][R112.64], P0 ;  /* 0x0400c00070037fae */ /* 0x0003e8000812187c */
[----:B------:R1:W-:Y:S04]  /*4e310*/  STL [R1+0x1728], R102 ;  /* 0x0017286601007387 */ /* 0x0003e80000100800 */
[----:B------:R1:W-:Y:S02]  /*4e320*/  STL [R1+0x1724], R105 ;  /* 0x0017246901007387 */ /* 0x0003e40000100800 */
[----:B-1----:R-:W-:-:S02]  /*4e330*/  MOV R112, R102 ;  /* 0x0000006600707202 */ /* 0x002fc40000000f00 */
[----:B------:R-:W4:Y:S01]  /*4e340*/  LDL.LU R102, [R1+0x1ad0] ;  /* 0x001ad00001667983 */ /* 0x000f220000300800 */
[----:B------:R-:W-:Y:S01]  /*4e350*/  IMAD.MOV.U32 R113, RZ, RZ, R105 ;  /* 0x000000ffff717224 */ /* 0x000fe200078e0069 */
[-C--:B------:R-:W-:Y:S02]  /*4e360*/  IADD3 R103, P2, R103, R4.reuse, RZ ;  /* 0x0000000467677210 */ /* 0x080fe40007f5e0ff */
[----:B------:R-:W4:Y:S03]  /*4e370*/  LDL.LU R105, [R1+0x1acc] ;  /* 0x001acc0001697983 */ /* 0x000f260000300800 */
[--C-:B------:R-:W-:Y:S01]  /*4e380*/  IMAD.X R109, R109, 0x1, R0.reuse, P2 ;  /* 0x000000016d6d7824 */ /* 0x100fe200010e0600 */
[----:B------:R-:W-:Y:S01]  /*4e390*/  IADD3 R11, P3, R11, R4, RZ ;  /* 0x000000040b0b7210 */ /* 0x000fe20007f7e0ff */
[----:B------:R1:W-:Y:S04]  /*4e3a0*/  STL [R1+0x1730], R103 ;  /* 0x0017306701007387 */ /* 0x0003e80000100800 */
[----:B------:R1:W-:Y:S01]  /*4e3b0*/  LDGSTS.E [R3+0x800c], desc[UR60][R112.64], P0 ;  /* 0x0800c00070037fae */ /* 0x0003e2000812187c */
[----:B------:R-:W-:-:S03]  /*4e3c0*/  IMAD.X R110, R110, 0x1, R0, P3 ;  /* 0x000000016e6e7824 */ /* 0x000fc600018e0600 */
[----:B------:R1:W-:Y:S04]  /*4e3d0*/  STL [R1+0x172c], R109 ;  /* 0x00172c6d01007387 */ /* 0x0003e80000100800 */
[----:B------:R1:W-:Y:S02]  /*4e3e0*/  STL [R1+0x1ab8], R11 ;  /* 0x001ab80b01007387 */ /* 0x0003e40000100800 */
[----:B-1----:R-:W-:Y:S02]  /*4e3f0*/  IMAD.MOV.U32 R112, RZ, RZ, R103 ;  /* 0x000000ffff707224 */ /* 0x002fe400078e0067 */
        /* <DEDUP_REMOVED lines=17> */
[----:B------:R2:W-:Y:S01]  /*4e510*/  STL [R1+0x1ac0], R107 ;  /* 0x001ac06b01007387 */ /* 0x0005e20000100800 */
[----:B-1----:R-:W-:Y:S02]  /*4e520*/  IMAD.MOV.U32 R114, RZ, RZ, R107 ;  /* 0x000000ffff727224 */ /* 0x002fe400078e006b */
[----:B----4-:R-:W-:-:S05]  /*4e530*/  IMAD.X R108, R108, 0x1, R0, P0 ;  /* 0x000000016c6c7824 */ /* 0x010fca00000e0600 */
[----:B------:R1:W-:Y:S01]  /*4e540*/  STL [R1+0x1abc], R108 ;  /* 0x001abc6c01007387 */ /* 0x0003e20000100800 */
[----:B------:R-:W-:-:S03]  /*4e550*/  IMAD.X R106, R106, 0x1, R0, P2 ;  /* 0x000000016a6a7824 */ /* 0x000fc600010e0600 */
[----:B------:R-:W-:Y:S01]  /*4e560*/  STL [R1+0x1ac8], R104 ;  /* 0x001ac86801007387 */ /* 0x000fe20000100800 */
[----:B------:R-:W-:-:S03]  /*4e570*/  IMAD.MOV.U32 R115, RZ, RZ, R108 ;  /* 0x000000ffff737224 */ /* 0x000fc600078e006c */
[----:B------:R3:W-:Y:S01]  /*4e580*/  STL [R1+0x1ac4], R106 ;  /* 0x001ac46a01007387 */ /* 0x0007e20000100800 */
[----:B--2---:R-:W-:-:S03]  /*4e590*/  MOV R107, R106 ;  /* 0x0000006a006b7202 */ /* 0x004fc60000000f00 */
[----:B-1----:R-:W2:Y:S04]  /*4e5a0*/  LDL.LU R108, [R1+0x1ae4] ;  /* 0x001ae400016c7983 */ /* 0x002ea80000300800 */
[----:B------:R1:W-:Y:S01]  /*4e5b0*/  LDGSTS.E [R3+0x14000], desc[UR60][R114.64], P1 ;  /* 0x1400000072037fae */ /* 0x0003e2000892187c */
[----:B---3--:R-:W-:-:S03]  /*4e5c0*/  IMAD.MOV.U32 R106, RZ, RZ, R104 ;  /* 0x000000ffff6a7224 */ /* 0x008fc600078e0068 */
[----:B------:R-:W3:Y:S04]  /*4e5d0*/  LDL.LU R110, [R1+0x1aec] ;  /* 0x001aec00016e7983 */ /* 0x000ee80000300800 */
[----:B------:R-:W-:Y:S01]  /*4e5e0*/  LDGSTS.E [R3+0x18000], desc[UR60][R106.64], P1 ;  /* 0x180000006a037fae */ /* 0x000fe2000892187c */
[----:B------:R-:W-:-:S05]  /*4e5f0*/  IADD3 R102, P0, R102, R4, RZ ;  /* 0x0000000466667210 */ /* 0x000fca0007f1e0ff */
[----:B------:R-:W-:Y:S01]  /*4e600*/  IMAD.X R105, R105, 0x1, R0, P0 ;  /* 0x0000000169697824 */ /* 0x000fe200000e0600 */
[----:B------:R-:W4:Y:S01]  /*4e610*/  LDL.LU R106, [R1+0x1af0] ;  /* 0x001af000016a7983 */ /* 0x000f220000300800 */
[----:B-1----:R-:W-:Y:S02]  /*4e620*/  IMAD.MOV.U32 R114, RZ, RZ, R102 ;  /* 0x000000ffff727224 */ /* 0x002fe400078e0066 */
[----:B------:R-:W-:Y:S01]  /*4e630*/  IMAD.MOV.U32 R115, RZ, RZ, R105 ;  /* 0x000000ffff737224 */ /* 0x000fe200078e0069 */
[----:B------:R-:W3:Y:S04]  /*4e640*/  LDL.LU R107, [R1+0x1af4] ;  /* 0x001af400016b7983 */ /* 0x000ee80000300800 */
[----:B------:R-:W3:Y:S04]  /*4e650*/  LDL.LU R104, [R1+0x1af8] ;  /* 0x001af80001687983 */ /* 0x000ee80000300800 */
[----:B------:R1:W-:Y:S04]  /*4e660*/  LDGSTS.E [R3+0x1c000], desc[UR60][R114.64], P1 ;  /* 0x1c00000072037fae */ /* 0x0003e8000892187c */
[----:B------:R-:W-:Y:S01]  /*4e670*/  STL [R1+0x1ad0], R102 ;  /* 0x001ad06601007387 */ /* 0x000fe20000100800 */
[----:B------:R-:W-:-:S03]  /*4e680*/  IADD3 R103, P1, R103, R4, RZ ;  /* 0x0000000467677210 */ /* 0x000fc60007f3e0ff */
[----:B------:R1:W-:Y:S01]  /*4e690*/  STL [R1+0x1acc], R105 ;  /* 0x001acc6901007387 */ /* 0x0003e20000100800 */
[----:B------:R-:W-:-:S03]  /*4e6a0*/  IADD3 R111, P2, R111, R4, RZ ;  /* 0x000000046f6f7210 */ /* 0x000fc60007f5e0ff */
[----:B-1----:R-:W3:Y:S01]  /*4e6b0*/  LDL.LU R105, [R1+0x1b00] ;  /* 0x001b000001697983 */ /* 0x002ee20000300800 */
[----:B------:R-:W-:-:S03]  /*4e6c0*/  IMAD.X R109, R109, 0x1, R0, P1 ;  /* 0x000000016d6d7824 */ /* 0x000fc600008e0600 */
[----:B------:R-:W3:Y:S01]  /*4e6d0*/  LDL.LU R102, [R1+0x1b08] ;  /* 0x001b080001667983 */ /* 0x000ee20000300800 */
[----:B------:R-:W-:-:S03]  /*4e6e0*/  IMAD.MOV.U32 R115, RZ, RZ, R109 ;  /* 0x000000ffff737224 */ /* 0x000fc600078e006d */
[----:B------:R-:W-:Y:S01]  /*4e6f0*/  STL [R1+0x1ad8], R103 ;  /* 0x001ad86701007387 */ /* 0x000fe20000100800 */
[----:B------:R-:W-:-:S03]  /*4e700*/  IMAD.MOV.U32 R114, RZ, RZ, R103 ;  /* 0x000000ffff727224 */ /* 0x000fc600078e0067 */
[----:B------:R1:W-:Y:S01]  /*4e710*/  STL [R1+0x1ad4], R109 ;  /* 0x001ad46d01007387 */ /* 0x0003e20000100800 */
[----:B------:R-:W-:-:S03]  /*4e720*/  IADD3.X R112, R112, R0, RZ, P2, !PT ;  /* 0x0000000070707210 */ /* 0x000fc600017fe4ff */
[----:B------:R-:W-:Y:S04]  /*4e730*/  STL [R1+0x1ae0], R111 ;  /* 0x001ae06f01007387 */ /* 0x000fe80000100800 */
[----:B-1----:R-:W3:Y:S04]  /*4e740*/  LDL.LU R109, [R1+0x1afc] ;  /* 0x001afc00016d7983 */ /* 0x002ee80000300800 */
[----:B------:R1:W-:Y:S04]  /*4e750*/  STL [R1+0x1adc], R112 ;  /* 0x001adc7001007387 */ /* 0x0003e80000100800 */
[----:B------:R-:W3:Y:S01]  /*4e760*/  LDL.LU R103, [R1+0x1b04] ;  /* 0x001b040001677983 */ /* 0x000ee20000300800 */
        /* <DEDUP_REMOVED lines=14> */
[----:B--2---:R-:W-:-:S05]  /*4e850*/  IMAD.X R108, R108, 0x1, R0, P1 ;  /* 0x000000016c6c7824 */ /* 0x004fca00008e0600 */
[----:B------:R1:W-:Y:S01]  /*4e860*/  STL [R1+0x1ae4], R108 ;  /* 0x001ae46c01007387 */ /* 0x0003e20000100800 */
[----:B------:R-:W-:-:S03]  /*4e870*/  IMAD.MOV.U32 R113, RZ, RZ, R108 ;  /* 0x000000ffff717224 */ /* 0x000fc600078e006c */
[----:B------:R-:W2:Y:S01]  /*4e880*/  LDL.LU R11, [R1+0x1b10] ;  /* 0x001b1000010b7983 */ /* 0x000ea20000300800 */
[----:B----4-:R-:W-:-:S03]  /*4e890*/  IADD3 R106, P2, R106, R4, RZ ;  /* 0x000000046a6a7210 */ /* 0x010fc60007f5e0ff */
[----:B-1----:R-:W4:Y:S02]  /*4e8a0*/  LDL.LU R108, [R1+0x1b0c] ;  /* 0x001b0c00016c7983 */ /* 0x002f240000300800 */
[----:B---3--:R-:W-:Y:S01]  /*4e8b0*/  IMAD.X R110, R110, 0x1, R0, P2 ;  /* 0x000000016e6e7824 */ /* 0x008fe200010e0600 */
[----:B------:R-:W-:Y:S01]  /*4e8c0*/  IADD3 R104, P3, R104, R4, RZ ;  /* 0x0000000468687210 */ /* 0x000fe20007f7e0ff */
[----:B------:R-:W-:Y:S02]  /*4e8d0*/  STL [R1+0x1af0], R106 ;  /* 0x001af06a01007387 */ /* 0x000fe40000100800 */
[----:B------:R-:W-:Y:S02]  /*4e8e0*/  IMAD.MOV.U32 R111, RZ, RZ, R110 ;  /* 0x000000ffff6f7224 */ /* 0x000fe400078e006e */
[----:B------:R1:W-:Y:S01]  /*4e8f0*/  STL [R1+0x1aec], R110 ;  /* 0x001aec6e01007387 */ /* 0x0003e20000100800 */
[----:B------:R-:W-:Y:S01]  /*4e900*/  IMAD.X R107, R107, 0x1, R0, P3 ;  /* 0x000000016b6b7824 */ /* 0x000fe200018e0600 */
[----:B------:R-:W-:-:S02]  /*4e910*/  ISETP.NE.U32.AND P1, PT, RZ, UR4, PT ;  /* 0x00000004ff007c0c */ /* 0x000fc4000bf25070 */
[----:B------:R-:W-:Y:S01]  /*4e920*/  LDGSTS.E [R3+0x18004], desc[UR60][R112.64], P0 ;  /* 0x1800400070037fae */ /* 0x000fe2000812187c */
[----:B-1----:R-:W-:-:S03]  /*4e930*/  IMAD.MOV.U32 R110, RZ, RZ, R106 ;  /* 0x000000ffff6e7224 */ /* 0x002fc600078e006a */
[----:B------:R-:W-:Y:S04]  /*4e940*/  STL [R1+0x1af8], R104 ;  /* 0x001af86801007387 */ /* 0x000fe80000100800 */
[----:B------:R1:W-:Y:S04]  /*4e950*/  LDGSTS.E [R3+0x1c004], desc[UR60][R110.64], P0 ;  /* 0x1c0040006e037fae */ /* 0x0003e8000812187c */
[----:B------:R3:W-:Y:S01]  /*4e960*/  STL [R1+0x1af4], R107 ;  /* 0x001af46b01007387 */ /* 0x0007e20000100800 */
[----:B------:R-:W-:-:S03]  /*4e970*/  IADD3 R105, P0, R105, R4, RZ ;  /* 0x0000000469697210 */ /* 0x000fc60007f1e0ff */
[----:B------:R-:W4:Y:S01]  /*4e980*/  LDL.LU R113, [R1+0x1b18] ;  /* 0x001b180001717983 */ /* 0x000f220000300800 */
[----:B------:R-:W-:-:S03]  /*4e990*/  IADD3 R102, P2, R102, R4, RZ ;  /* 0x0000000466667210 */ /* 0x000fc60007f5e0ff */
[----:B------:R-:W4:Y:S01]  /*4e9a0*/  LDL.LU R106, [R1+0x1b20] ;  /* 0x001b2000016a7983 */ /* 0x000f220000300800 */
[----:B-1----:R-:W-:Y:S01]  /*4e9b0*/  MOV R110, R104 ;  /* 0x00000068006e7202 */ /* 0x002fe20000000f00 */
[----:B------:R-:W-:Y:S02]  /*4e9c0*/  IMAD.MOV.U32 R111, RZ, RZ, R107 ;  /* 0x000000ffff6f7224 */ /* 0x000fe400078e006b */
[----:B------:R-:W4:Y:S04]  /*4e9d0*/  LDL.LU R114, [R1+0x1b14] ;  /* 0x001b140001727983 */ /* 0x000f280000300800 */
[----:B---3--:R-:W3:Y:S04]  /*4e9e0*/  LDL.LU R107, [R1+0x1b1c] ;  /* 0x001b1c00016b7983 */ /* 0x008ee80000300800 */
[----:B------:R-:W3:Y:S01]  /*4e9f0*/  LDL.LU R104, [R1+0x1b28] ;  /* 0x001b280001687983 */ /* 0x000ee20000300800 */
[----:B------:R-:W-:-:S03]  /*4ea00*/  IMAD.X R109, R109, 0x1, R0, P0 ;  /* 0x000000016d6d7824 */ /* 0x000fc600000e0600 */
[----:B------:R1:W-:Y:S04]  /*4ea10*/  STL [R1+0x1b00], R105 ;  /* 0x001b006901007387 */ /* 0x0003e80000100800 */
[----:B------:R-:W-:Y:S01]  /*4ea20*/  STL [R1+0x1afc], R109 ;  /* 0x001afc6d01007387 */ /* 0x000fe20000100800 */
[----:B------:R-:W-:-:S03]  /*4ea30*/  IMAD.X R103, R103, 0x1, R0, P2 ;  /* 0x0000000167677824 */ /* 0x000fc600010e0600 */
[----:B------:R1:W-:Y:S04]  /*4ea40*/  LDGSTS.E [R3+0x10008], desc[UR60][R110.64], P1 ;  /* 0x100080006e037fae */ /* 0x0003e8000892187c */
[----:B------:R-:W-:Y:S04]  /*4ea50*/  STL [R1+0x1b08], R102 ;  /* 0x001b086601007387 */ /* 0x000fe80000100800 */
[----:B------:R1:W-:Y:S02]  /*4ea60*/  STL [R1+0x1b04], R103 ;  /* 0x001b046701007387 */ /* 0x0003e40000100800 */
[----:B-1----:R-:W-:-:S02]  /*4ea70*/  IMAD.MOV.U32 R110, RZ, RZ, R105 ;  /* 0x000000ffff6e7224 */ /* 0x002fc400078e0069 */
[----:B------:R-:W3:Y:S01]  /*4ea80*/  LDL.LU R105, [R1+0x1b24] ;  /* 0x001b240001697983 */ /* 0x000ee20000300800 */
[----:B------:R-:W-:-:S05]  /*4ea90*/  IMAD.MOV.U32 R111, RZ, RZ, R109 ;  /* 0x000000ffff6f7224 */ /* 0x000fca00078e006d */
[----:B------:R-:W-:Y:S04]  /*4eaa0*/  LDGSTS.E [R3+0x14008], desc[UR60][R110.64], P1 ;  /* 0x140080006e037fae */ /* 0x000fe8000892187c */
[----:B------:R-:W-:Y:S04]  /*4eab0*/  LDGSTS.E [R3+0x18008], desc[UR60][R102.64], P1 ;  /* 0x1800800066037fae */ /* 0x000fe8000892187c */
[----:B------:R-:W3:Y:S04]  /*4eac0*/  LDL.LU R103, [R1+0x1b2c] ;  /* 0x001b2c0001677983 */ /* 0x000ee80000300800 */
[----:B------:R-:W3:Y:S04]  /*4ead0*/  LDL.LU R102, [R1+0x1b30] ;  /* 0x001b300001667983 */ /* 0x000ee80000300800 */
[----:B------:R-:W3:Y:S04]  /*4eae0*/  LDL.LU R112, [R1+0x1eb4] ;  /* 0x001eb40001707983 */ /* 0x000ee80000300800 */
[----:B------:R-:W3:Y:S01]  /*4eaf0*/  LDL.LU R111, [R1+0x1eb8] ;  /* 0x001eb800016f7983 */ /* 0x000ee20000300800 */
[----:B------:R-:W-:-:S04]  /*4eb00*/  UISETP.GT.AND UP1, UPT, UR6, 0x33, UPT ;  /* 0x000000330600788c */ /* 0x000fc8000bf24270 */
[----:B------:R-:W-:-:S04]  /*4eb10*/  USEL UR4, URZ, 0x4, !UP1 ;  /* 0x000000043f047887 */ /* 0x000fc8000c800000 */
[----:B------:R-:W-:Y:S01]  /*4eb20*/  USEL UR4, UR4, URZ, !UP0 ;  /* 0x0000003f04047287 */ /* 0x000fe2000c000000 */
[----:B--2---:R-:W-:-:S05]  /*4eb30*/  IADD3 R11, P0, R11, R4, RZ ;  /* 0x000000040b0b7210 */ /* 0x004fca0007f1e0ff */
[----:B------:R-:W-:Y:S01]  /*4eb40*/  STL [R1+0x1b10], R11 ;  /* 0x001b100b01007387 */ /* 0x000fe20000100800 */
[----:B----4-:R-:W-:-:S05]  /*4eb50*/  IADD3.X R108, R108, R0, RZ, P0, !PT ;  /* 0x000000006c6c7210 */ /* 0x010fca00007fe4ff */
[----:B------:R1:W-:Y:S01]  /*4eb60*/  STL [R1+0x1b0c], R108 ;  /* 0x001b0c6c01007387 */ /* 0x0003e20000100800 */
[----:B------:R-:W-:Y:S01]  /*4eb70*/  IMAD.MOV.U32 R109, RZ, RZ, R108 ;  /* 0x000000ffff6d7224 */ /* 0x000fe200078e006c */
[----:B------:R-:W-:Y:S02]  /*4eb80*/  ISETP.NE.U32.AND P0, PT, RZ, UR4, PT ;  /* 0x00000004ff007c0c */ /* 0x000fe4000bf05070 */
[----:B------:R-:W2:Y:S01]  /*4eb90*/  LDL.LU R110, [R1+0x1ebc] ;  /* 0x001ebc00016e7983 */ /* 0x000ea20000300800 */
[----:B-1----:R-:W-:-:S05]  /*4eba0*/  IMAD.MOV.U32 R108, RZ, RZ, R11 ;  /* 0x000000ffff6c7224 */ /* 0x002fca00078e000b */
[----:B------:R-:W-:Y:S04]  /*4ebb0*/  LDGSTS.E [R3+0x1c008], desc[UR60][R108.64], P1 ;  /* 0x1c0080006c037fae */ /* 0x000fe8000892187c */
[----:B------:R-:W4:Y:S01]  /*4ebc0*/  LDL.LU R109, [R1+0x1ec0] ;  /* 0x001ec000016d7983 */ /* 0x000f220000300800 */
[----:B------:R-:W-:-:S03]  /*4ebd0*/  IADD3 R113, P1, R113, R4, RZ ;  /* 0x0000000471717210 */ /* 0x000fc60007f3e0ff */
[----:B------:R-:W2:Y:S01]  /*4ebe0*/  LDL.LU R108, [R1+0x1ec4] ;  /* 0x001ec400016c7983 */ /* 0x000ea20000300800 */
[----:B------:R-:W-:-:S03]  /*4ebf0*/  IADD3 R106, P2, R106, R4, RZ ;  /* 0x000000046a6a7210 */ /* 0x000fc60007f5e0ff */
[----:B------:R-:W2:Y:S01]  /*4ec00*/  LDL.LU R11, [R1+0x1ec8] ;  /* 0x001ec800010b7983 */ /* 0x000ea20000300800 */
[----:B------:R-:W-:-:S03]  /*4ec10*/  IMAD.X R114, R114, 0x1, R0, P1 ;  /* 0x0000000172727824 */ /* 0x000fc600008e0600 */
[----:B------:R-:W-:Y:S01]  /*4ec20*/  STL [R1+0x1b18], R113 ;  /* 0x001b187101007387 */ /* 0x000fe20000100800 */
[----:B------:R-:W-:-:S03]  /*4ec30*/  IMAD.MOV.U32 R115, RZ, RZ, R114 ;  /* 0x000000ffff737224 */ /* 0x000fc600078e0072 */
[----:B------:R1:W-:Y:S01]  /*4ec40*/  STL [R1+0x1b14], R114 ;  /* 0x001b147201007387 */ /* 0x0003e20000100800 */
[----:B---3--:R-:W-:Y:S01]  /*4ec50*/  IADD3 R104, P1, R104, R4, RZ ;  /* 0x0000000468687210 */ /* 0x008fe20007f3e0ff */
[----:B------:R-:W-:Y:S02]  /*4ec60*/  IMAD.X R107, R107, 0x1, R0, P2 ;  /* 0x000000016b6b7824 */ /* 0x000fe400010e0600 */
[----:B------:R3:W-:Y:S01]  /*4ec70*/  STL [R1+0x1b20], R106 ;  /* 0x001b206a01007387 */ /* 0x0007e20000100800 */
[----:B-1----:R-:W-:-:S03]  /*4ec80*/  MOV R114, R113 ;  /* 0x0000007100727202 */ /* 0x002fc60000000f00 */
[----:B------:R1:W-:Y:S04]  /*4ec90*/  STL [R1+0x1b1c], R107 ;  /* 0x001b1c6b01007387 */ /* 0x0003e80000100800 */
[----:B------:R-:W-:Y:S04]  /*4eca0*/  LDGSTS.E [R3+0x1000c], desc[UR60][R114.64], P0 ;  /* 0x1000c00072037fae */ /* 0x000fe8000812187c */
[----:B------:R3:W-:Y:S04]  /*4ecb0*/  LDGSTS.E [R3+0x1400c], desc[UR60][R106.64], P0 ;  /* 0x1400c0006a037fae */ /* 0x0007e8000812187c */
[----:B------:R1:W-:Y:S01]  /*4ecc0*/  STL [R1+0x1b28], R104 ;  /* 0x001b286801007387 */ /* 0x0003e20000100800 */
[----:B------:R-:W-:-:S02]  /*4ecd0*/  IMAD.X R105, R105, 0x1, R0, P1 ;  /* 0x0000000169697824 */ /* 0x000fc400008e0600 */
[----:B---3--:R-:W-:Y:S02]  /*4ece0*/  IMAD.MOV.U32 R106, RZ, RZ, R104 ;  /* 0x000000ffff6a7224 */ /* 0x008fe400078e0068 */
[----:B-1----:R-:W-:Y:S01]  /*4ecf0*/  IMAD.MOV.U32 R107, RZ, RZ, R105 ;  /* 0x000000ffff6b7224 */ /* 0x002fe200078e0069 */
[----:B------:R1:W-:Y:S04]  /*4ed00*/  STL [R1+0x1b24], R105 ;  /* 0x001b246901007387 */ /* 0x0003e80000100800 */
[----:B------:R-:W3:Y:S04]  /*4ed10*/  LDL.LU R104, [R1+0x1ed0] ;  /* 0x001ed00001687983 */ /* 0x000ee80000300800 */
[----:B------:R-:W-:Y:S04]  /*4ed20*/  LDGSTS.E [R3+0x1800c], desc[UR60][R106.64], P0 ;  /* 0x1800c0006a037fae */ /* 0x000fe8000812187c */
[----:B------:R-:W3:Y:S01]  /*4ed30*/  LDL.LU R106, [R1+0x1ecc] ;  /* 0x001ecc00016a7983 */ /* 0x000ee20000300800 */
[----:B------:R-:W-:-:S05]  /*4ed40*/  IADD3 R102, P2, R102, R4, RZ ;  /* 0x0000000466667210 */ /* 0x000fca0007f5e0ff */
[--C-:B------:R-:W-:Y:S01]  /*4ed50*/  IMAD.X R103, R103, 0x1, R0.reuse, P2 ;  /* 0x0000000167677824 */ /* 0x100fe200010e0600 */
[----:B------:R-:W-:Y:S01]  /*4ed60*/  IADD3 R111, P3, R111, R4, RZ ;  /* 0x000000046f6f7210 */ /* 0x000fe20007f7e0ff */
[----:B------:R1:W-:Y:S04]  /*4ed70*/  STL [R1+0x1b30], R102 ;  /* 0x001b306601007387 */ /* 0x0003e80000100800 */
[----:B------:R-:W-:Y:S01]  /*4ed80*/  IMAD.X R112, R112, 0x1, R0, P3 ;  /* 0x0000000170707824 */ /* 0x000fe200018e0600 */
[----:B------:R1:W-:Y:S01]  /*4ed90*/  STL [R1+0x1b2c], R103 ;  /* 0x001b2c6701007387 */ /* 0x0003e20000100800 */
[----:B------:R-:W-:-:S03]  /*4eda0*/  MOV R114, R102 ;  /* 0x0000006600727202 */ /* 0x000fc60000000f00 */
[----:B------:R-:W-:Y:S04]  /*4edb0*/  STL [R1+0x1eb8], R111 ;  /* 0x001eb86f01007387 */ /* 0x000fe80000100800 */
[----:B-1----:R-:W3:Y:S04]  /*4edc0*/  LDL.LU R105, [R1+0x1ed8] ;  /* 0x001ed80001697983 */ /* 0x002ee80000300800 */
[----:B------:R1:W-:Y:S04]  /*4edd0*/  STL [R1+0x1eb4], R112 ;  /* 0x001eb47001007387 */ /* 0x0003e80000100800 */
[----:B------:R-:W3:Y:S01]  /*4ede0*/  LDL.LU R102, [R1+0x1ee0] ;  /* 0x001ee00001667983 */ /* 0x000ee20000300800 */
[----:B------:R-:W-:-:S03]  /*4edf0*/  IMAD.MOV.U32 R115, RZ, RZ, R103 ;  /* 0x000000ffff737224 */ /* 0x000fc600078e0067 */
[----:B------:R-:W3:Y:S04]  /*4ee00*/  LDL.LU R107, [R1+0x1ed4] ;  /* 0x001ed400016b7983 */ /* 0x000ee80000300800 */
[----:B------:R-:W3:Y:S01]  /*4ee10*/  LDL.LU R103, [R1+0x1edc] ;  /* 0x001edc0001677983 */ /* 0x000ee20000300800 */
[----:B------:R-:W-:-:S03]  /*4ee20*/  UISETP.GT.AND UP1, UPT, UR6, 0x50, UPT ;  /* 0x000000500600788c */ /* 0x000fc6000bf24270 */
[----:B------:R3:W-:Y:S01]  /*4ee30*/  LDGSTS.E [R3+0x1c00c], desc[UR60][R114.64], P0 ;  /* 0x1c00c00072037fae */ /* 0x0007e2000812187c */
[----:B------:R-:W-:-:S04]  /*4ee40*/  USEL UR4, URZ, 0x4, !UP1 ;  /* 0x000000043f047887 */ /* 0x000fc8000c800000 */
[----:B------:R-:W-:-:S06]  /*4ee50*/  USEL UR4, UR4, URZ, !UP0 ;  /* 0x0000003f04047287 */ /* 0x000fcc000c000000 */
[----:B------:R-:W-:Y:S01]  /*4ee60*/  ISETP.NE.U32.AND P1, PT, RZ, UR4, PT ;  /* 0x00000004ff007c0c */ /* 0x000fe2000bf25070 */
[----:B------:R-:W-:Y:S02]  /*4ee70*/  IMAD.MOV.U32 R113, RZ, RZ, R112 ;  /* 0x000000ffff717224 */ /* 0x000fe400078e0070 */
[----:B-1----:R-:W-:Y:S01]  /*4ee80*/  IMAD.MOV.U32 R112, RZ, RZ, R111 ;  /* 0x000000ffff707224 */ /* 0x002fe200078e006f */
[----:B------:R-:W-:-:S09]  /*4ee90*/  UISETP.GT.AND UP1, UPT, UR6, 0x51, UPT ;  /* 0x000000510600788c */ /* 0x000fd2000bf24270 */
[----:B------:R-:W-:Y:S01]  /*4eea0*/  LDGSTS.E [R3+0x20000], desc[UR60][R112.64], P1 ;  /* 0x2000000070037fae */ /* 0x000fe2000892187c */
[----:B------:R-:W-:-:S04]  /*4eeb0*/  USEL UR4, URZ, 0x4, !UP1 ;  /* 0x000000043f047887 */ /* 0x000fc8000c800000 */
[----:B------:R-:W-:Y:S01]  /*4eec0*/  USEL UR4, UR4, URZ, !UP0 ;  /* 0x0000003f04047287 */ /* 0x000fe2000c000000 */
[----:B----4-:R-:W-:-:S05]  /*4eed0*/  IADD3 R109, P0, R109, R4, RZ ;  /* 0x000000046d6d7210 */ /* 0x010fca0007f1e0ff */
[--C-:B--2---:R-:W-:Y:S01]  /*4eee0*/  IMAD.X R110, R110, 0x1, R0.reuse, P0 ;  /* 0x000000016e6e7824 */ /* 0x104fe200000e0600 */
[----:B------:R-:W-:Y:S01]  /*4eef0*/  IADD3 R11, P2, R11, R4, RZ ;  /* 0x000000040b0b7210 */ /* 0x000fe20007f5e0ff */
[----:B------:R-:W-:Y:S03]  /*4ef00*/  STL [R1+0x1ec0], R109 ;  /* 0x001ec06d01007387 */ /* 0x000fe60000100800 */
[----:B------:R-:W-:Y:S01]  /*4ef10*/  MOV R111, R110 ;  /* 0x0000006e006f7202 */ /* 0x000fe20000000f00 */
[----:B------:R-:W-:Y:S01]  /*4ef20*/  IMAD.X R108, R108, 0x1, R0, P2 ;  /* 0x000000016c6c7824 */ /* 0x000fe200010e0600 */
[----:B------:R1:W-:Y:S04]  /*4ef30*/  STL [R1+0x1ebc], R110 ;  /* 0x001ebc6e01007387 */ /* 0x0003e80000100800 */
[----:B------:R-:W-:Y:S04]  /*4ef40*/  STL [R1+0x1ec8], R11 ;  /* 0x001ec80b01007387 */ /* 0x000fe80000100800 */
[----:B------:R2:W-:Y:S01]  /*4ef50*/  STL [R1+0x1ec4], R108 ;  /* 0x001ec46c01007387 */ /* 0x0005e20000100800 */
[----:B-1----:R-:W-:-:S02]  /*4ef60*/  IMAD.MOV.U32 R110, RZ, RZ, R109 ;  /* 0x000000ffff6e7224 */ /* 0x002fc400078e006d */
[----:B------:R-:W-:-:S03]  /*4ef70*/  IMAD.MOV.U32 R109, RZ, RZ, R108 ;  /* 0x000000ffff6d7224 */ /* 0x000fc600078e006c */
[----:B------:R-:W-:Y:S01]  /*4ef80*/  LDGSTS.E [R3+0x24000], desc[UR60][R110.64], P1 ;  /* 0x240000006e037fae */ /* 0x000fe2000892187c */
[----:B--2---:R-:W-:-:S05]  /*4ef90*/  IMAD.MOV.U32 R108, RZ, RZ, R11 ;  /* 0x000000ffff6c7224 */ /* 0x004fca00078e000b */
[----:B------:R-:W-:Y:S04]  /*4efa0*/  LDGSTS.E [R3+0x28000], desc[UR60][R108.64], P1 ;  /* 0x280000006c037fae */ /* 0x000fe8000892187c */
[----:B------:R-:W2:Y:S04]  /*4efb0*/  LDL.LU R111, [R1+0x1ee8] ;  /* 0x001ee800016f7983 */ /* 0x000ea80000300800 */
[----:B------:R-:W4:Y:S04]  /*4efc0*/  LDL.LU R112, [R1+0x1ee4] ;  /* 0x001ee40001707983 */ /* 0x000f280000300800 */
[----:B------:R-:W4:Y:S04]  /*4efd0*/  LDL.LU R110, [R1+0x1eec] ;  /* 0x001eec00016e7983 */ /* 0x000f280000300800 */
[----:B------:R-:W4:Y:S01]  /*4efe0*/  LDL.LU R109, [R1+0x1ef0] ;  /* 0x001ef000016d7983 */ /* 0x000f220000300800 */
[----:B---3--:R-:W-:-:S03]  /*4eff0*/  IADD3 R104, P0, R104, R4, RZ ;  /* 0x0000000468687210 */ /* 0x008fc60007f1e0ff */
[----:B------:R-:W3:Y:S02]  /*4f000*/  LDL.LU R108, [R1+0x1ef4] ;  /* 0x001ef400016c7983 */ /* 0x000ee40000300800 */
[----:B------:R-:W-:Y:S02]  /*4f010*/  IMAD.MOV.U32 R114, RZ, RZ, R104 ;  /* 0x000000ffff727224 */ /* 0x000fe400078e0068 */
[----:B------:R-:W3:Y:S01]  /*4f020*/  LDL.LU R11, [R1+0x1ef8] ;  /* 0x001ef800010b7983 */ /* 0x000ee20000300800 */
[----:B------:R-:W-:-:S05]  /*4f030*/  IMAD.X R106, R106, 0x1, R0, P0 ;  /* 0x000000016a6a7824 */ /* 0x000fca00000e0600 */
[----:B------:R-:W-:-:S05]  /*4f040*/  MOV R115, R106 ;  /* 0x0000006a00737202 */ /* 0x000fca0000000f00 */
[----:B------:R1:W-:Y:S01]  /*4f050*/  LDGSTS.E [R3+0x2c000], desc[UR60][R114.64], P1 ;  /* 0x2c00000072037fae */ /* 0x0003e2000892187c */
[----:B------:R-:W-:-:S03]  /*4f060*/  ISETP.NE.U32.AND P0, PT, RZ, UR4, PT ;  /* 0x00000004ff007c0c */ /* 0x000fc6000bf05070 */
[----:B------:R-:W-:Y:S01]  /*4f070*/  STL [R1+0x1ed0], R104 ;  /* 0x001ed06801007387 */ /* 0x000fe20000100800 */
[----:B------:R-:W-:-:S03]  /*4f080*/  IADD3 R105, P1, R105, R4, RZ ;  /* 0x0000000469697210 */ /* 0x000fc60007f3e0ff */
[----:B------:R1:W-:Y:S01]  /*4f090*/  STL [R1+0x1ecc], R106 ;  /* 0x001ecc6a01007387 */ /* 0x0003e20000100800 */
[----:B------:R-:W-:-:S03]  /*4f0a0*/  IADD3 R102, P2, R102, R4, RZ ;  /* 0x0000000466667210 */ /* 0x000fc60007f5e0ff */
[----:B-1----:R-:W3:Y:S01]  /*4f0b0*/  LDL.LU R106, [R1+0x1f00] ;  /* 0x001f0000016a7983 */ /* 0x002ee20000300800 */
[----:B------:R-:W-:-:S03]  /*4f0c0*/  IMAD.X R107, R107, 0x1, R0, P1 ;  /* 0x000000016b6b7824 */ /* 0x000fc600008e0600 */
[----:B------:R-:W3:Y:S01]  /*4f0d0*/  LDL.LU R104, [R1+0x1f08] ;  /* 0x001f080001687983 */ /* 0x000ee20000300800 */
[----:B------:R-:W-:-:S03]  /*4f0e0*/  IMAD.X R103, R103, 0x1, R0, P2 ;  /* 0x0000000167677824 */ /* 0x000fc600010e0600 */
[----:B------:R-:W-:Y:S01]  /*4f0f0*/  STL [R1+0x1ed8], R105 ;  /* 0x001ed86901007387 */ /* 0x000fe20000100800 */
[----:B------:R-:W-:-:S03]  /*4f100*/  IMAD.MOV.U32 R115, RZ, RZ, R107 ;  /* 0x000000ffff737224 */ /* 0x000fc600078e006b */
[----:B------:R1:W-:Y:S01]  /*4f110*/  STL [R1+0x1ed4], R107 ;  /* 0x001ed46b01007387 */ /* 0x0003e20000100800 */
[----:B------:R-:W-:-:S03]  /*4f120*/  IMAD.MOV.U32 R114, RZ, RZ, R105 ;  /* 0x000000ffff727224 */ /* 0x000fc600078e0069 */
[----:B------:R-:W-:Y:S04]  /*4f130*/  STL [R1+0x1ee0], R102 ;  /* 0x001ee06601007387 */ /* 0x000fe80000100800 */
[----:B------:R-:W-:Y:S04]  /*4f140*/  LDGSTS.E [R3+0x20004], desc[UR60][R114.64], P0 ;  /* 0x2000400072037fae */ /* 0x000fe8000812187c */
[----:B-1----:R-:W3:Y:S04]  /*4f150*/  LDL.LU R107, [R1+0x1efc] ;  /* 0x001efc00016b7983 */ /* 0x002ee80000300800 */
[----:B------:R1:W-:Y:S04]  /*4f160*/  STL [R1+0x1edc], R103 ;  /* 0x001edc6701007387 */ /* 0x0003e80000100800 */
[----:B------:R-:W3:Y:S04]  /*4f170*/  LDL.LU R105, [R1+0x1f04] ;  /* 0x001f040001697983 */ /* 0x000ee80000300800 */
[----:B------:R-:W-:Y:S04]  /*4f180*/  LDGSTS.E [R3+0x24004], desc[UR60][R102.64], P0 ;  /* 0x2400400066037fae */ /* 0x000fe8000812187c */
[----:B-1----:R-:W3:Y:S04]  /*4f190*/  LDL.LU R103, [R1+0x1f0c] ;  /* 0x001f0c0001677983 */ /* 0x002ee80000300800 */
[----:B------:R-:W3:Y:S01]  /*4f1a0*/  LDL.LU R102, [R1+0x1f10] ;  /* 0x001f100001667983 */ /* 0x000ee20000300800 */
[----:B------:R-:W-:-:S04]  /*4f1b0*/  UISETP.GT.AND UP1, UPT, UR6, 0x52, UPT ;  /* 0x000000520600788c */ /* 0x000fc8000bf24270 */
[----:B------:R-:W-:-:S04]  /*4f1c0*/  USEL UR4, URZ, 0x4, !UP1 ;  /* 0x000000043f047887 */ /* 0x000fc8000c800000 */
[----:B------:R-:W-:Y:S01]  /*4f1d0*/  USEL UR4, UR4, URZ, !UP0 ;  /* 0x0000003f04047287 */ /* 0x000fe2000c000000 */
[----:B--2---:R-:W-:-:S05]  /*4f1e0*/  IADD3 R111, P1, R111, R4, RZ ;  /* 0x000000046f6f7210 */ /* 0x004fca0007f3e0ff */
[--C-:B----4-:R-:W-:Y:S01]  /*4f1f0*/  IMAD.X R112, R112, 0x1, R0.reuse, P1 ;  /* 0x0000000170707824 */ /* 0x110fe200008e0600 */
[----:B------:R-:W-:Y:S01]  /*4f200*/  IADD3 R109, P2, R109, R4, RZ ;  /* 0x000000046d6d7210 */ /* 0x000fe20007f5e0ff */
[----:B------:R-:W-:Y:S03]  /*4f210*/  STL [R1+0x1ee8], R111 ;  /* 0x001ee86f01007387 */ /* 0x000fe60000100800 */
[----:B------:R-:W-:Y:S01]  /*4f220*/  MOV R113, R112 ;  /* 0x0000007000717202 */ /* 0x000fe20000000f00 */
[--C-:B------:R-:W-:Y:S01]  /*4f230*/  IMAD.X R110, R110, 0x1, R0.reuse, P2 ;  /* 0x000000016e6e7824 */ /* 0x100fe200010e0600 */
[----:B------:R1:W-:Y:S01]  /*4f240*/  STL [R1+0x1ee4], R112 ;  /* 0x001ee47001007387 */ /* 0x0003e20000100800 */
[----:B---3--:R-:W-:Y:S02]  /*4f250*/  IADD3 R11, P3, R11, R4, RZ ;  /* 0x000000040b0b7210 */ /* 0x008fe40007f7e0ff */
[----:B------:R-:W-:Y:S01]  /*4f260*/  ISETP.NE.U32.AND P1, PT, RZ, UR4, PT ;  /* 0x00000004ff007c0c */ /* 0x000fe2000bf25070 */
[----:B------:R-:W-:Y:S02]  /*4f270*/  STL [R1+0x1ef0], R109 ;  /* 0x001ef06d01007387 */ /* 0x000fe40000100800 */
[----:B------:R-:W-:-:S02]  /*4f280*/  IMAD.X R108, R108, 0x1, R0, P3 ;  /* 0x000000016c6c7824 */ /* 0x000fc400018e0600 */
[----:B------:R2:W-:Y:S01]  /*4f290*/  STL [R1+0x1eec], R110 ;  /* 0x001eec6e01007387 */ /* 0x0005e20000100800 */
[----:B-1----:R-:W-:Y:S02]  /*4f2a0*/  IMAD.MOV.U32 R112, RZ, RZ, R111 ;  /* 0x000000ffff707224 */ /* 0x002fe400078e006f */
[----:B------:R-:W-:Y:S01]  /*4f2b0*/  IMAD.MOV.U32 R111, RZ, RZ, R110 ;  /* 0x000000ffff6f7224 */ /* 0x000fe200078e006e */
[----:B------:R1:W-:Y:S04]  /*4f2c0*/  STL [R1+0x1ef8], R11 ;  /* 0x001ef80b01007387 */ /* 0x0003e80000100800 */
[----:B------:R3:W-:Y:S01]  /*4f2d0*/  LDGSTS.E [R3+0x28004], desc[UR60][R112.64], P0 ;  /* 0x2800400070037fae */ /* 0x0007e2000812187c */
[----:B--2---:R-:W-:-:S03]  /*4f2e0*/  IMAD.MOV.U32 R110, RZ, RZ, R109 ;  /* 0x000000ffff6e7224 */ /* 0x004fc600078e006d */
[----:B------:R2:W-:Y:S04]  /*4f2f0*/  STL [R1+0x1ef4], R108 ;  /* 0x001ef46c01007387 */ /* 0x0005e80000100800 */
[----:B------:R4:W-:Y:S01]  /*4f300*/  LDGSTS.E [R3+0x2c004], desc[UR60][R110.64], P0 ;  /* 0x2c0040006e037fae */ /* 0x0009e2000812187c */
[----:B---3--:R-:W-:Y:S01]  /*4f310*/  MOV R112, R11 ;  /* 0x0000000b00707202 */ /* 0x008fe20000000f00 */
[----:B------:R-:W-:-:S05]  /*4f320*/  IMAD.MOV.U32 R113, RZ, RZ, R108 ;  /* 0x000000ffff717224 */ /* 0x000fca00078e006c */
[----:B------:R3:W-:Y:S04]  /*4f330*/  LDGSTS.E [R3+0x20008], desc[UR60][R112.64], P1 ;  /* 0x2000800070037fae */ /* 0x0007e8000892187c */
[----:B------:R-:W4:Y:S04]  /*4f340*/  LDL.LU R111, [R1+0x1f18] ;  /* 0x001f1800016f7983 */ /* 0x000f280000300800 */
[----:B------:R-:W3:Y:S01]  /*4f350*/  LDL.LU R109, [R1+0x1f20] ;  /* 0x001f2000016d7983 */ /* 0x000ee20000300800 */
[----:B------:R-:W-:-:S03]  /*4f360*/  IADD3 R106, P0, R106, R4, RZ ;  /* 0x000000046a6a7210 */ /* 0x000fc60007f1e0ff */
[----:B------:R-:W3:Y:S01]  /*4f370*/  LDL.LU R112, [R1+0x1f14] ;  /* 0x001f140001707983 */ /* 0x000ee20000300800 */
[----:B------:R-:W-:-:S03]  /*4f380*/  IADD3 R104, P2, R104, R4, RZ ;  /* 0x0000000468687210 */ /* 0x000fc60007f5e0ff */
[----:B------:R-:W3:Y:S04]  /*4f390*/  LDL.LU R110, [R1+0x1f1c] ;  /* 0x001f1c00016e7983 */ /* 0x000ee80000300800 */
[----:B-1----:R-:W3:Y:S04]  /*4f3a0*/  LDL.LU R11, [R1+0x1f28] ;  /* 0x001f2800010b7983 */ /* 0x002ee80000300800 */
[----:B------:R1:W-:Y:S01]  /*4f3b0*/  STL [R1+0x1f00], R106 ;  /* 0x001f006a01007387 */ /* 0x0003e20000100800 */
[----:B------:R-:W-:-:S05]  /*4f3c0*/  IMAD.X R107, R107, 0x1, R0, P0 ;  /* 0x000000016b6b7824 */ /* 0x000fca00000e0600 */
[----:B------:R1:W-:Y:S01]  /*4f3d0*/  STL [R1+0x1efc], R107 ;  /* 0x001efc6b01007387 */ /* 0x0003e20000100800 */
[----:B------:R-:W-:-:S03]  /*4f3e0*/  IMAD.X R105, R105, 0x1, R0, P2 ;  /* 0x0000000169697824 */ /* 0x000fc600010e0600 */
[----:B------:R-:W-:Y:S04]  /*4f3f0*/  STL [R1+0x1f08], R104 ;  /* 0x001f086801007387 */ /* 0x000fe80000100800 */
[----:B------:R1:W-:Y:S04]  /*4f400*/  STL [R1+0x1f04], R105 ;  /* 0x001f046901007387 */ /* 0x0003e80000100800 */
[----:B--2---:R-:W2:Y:S04]  /*4f410*/  LDL.LU R108, [R1+0x1f24] ;  /* 0x001f2400016c7983 */ /* 0x004ea80000300800 */
[----:B------:R2:W-:Y:S04]  /*4f420*/  LDGSTS.E [R3+0x24008], desc[UR60][R106.64], P1 ;  /* 0x240080006a037fae */ /* 0x0005e8000892187c */
[----:B------:R2:W-:Y:S01]  /*4f430*/  LDGSTS.E [R3+0x28008], desc[UR60][R104.64], P1 ;  /* 0x2800800068037fae */ /* 0x0005e2000892187c */
[----:B------:R-:W-:-:S05]  /*4f440*/  IADD3 R102, P0, R102, R4, RZ ;  /* 0x0000000466667210 */ /* 0x000fca0007f1e0ff */
[----:B------:R-:W-:Y:S01]  /*4f450*/  IMAD.X R103, R103, 0x1, R0, P0 ;  /* 0x0000000167677824 */ /* 0x000fe200000e0600 */
[----:B------:R-:W-:Y:S04]  /*4f460*/  STL [R1+0x1f10], R102 ;  /* 0x001f106601007387 */ /* 0x000fe80000100800 */
[----:B------:R1:W-:Y:S04]  /*4f470*/  STL [R1+0x1f0c], R103 ;  /* 0x001f0c6701007387 */ /* 0x0003e80000100800 */
[----:B------:R-:W2:Y:S04]  /*4f480*/  LDL.LU R113, [R1+0x1f30] ;  /* 0x001f300001717983 */ /* 0x000ea80000300800 */
[----:B-1----:R-:W2:Y:S04]  /*4f490*/  LDL.LU R106, [R1+0x22b8] ;  /* 0x0022b800016a7983 */ /* 0x002ea80000300800 */
[----:B------:R-:W2:Y:S04]  /*4f4a0*/  LDL.LU R114, [R1+0x1f2c] ;  /* 0x001f2c0001727983 */ /* 0x000ea80000300800 */
[----:B------:R-:W2:Y:S04]  /*4f4b0*/  LDL.LU R107, [R1+0x22b4] ;  /* 0x0022b400016b7983 */ /* 0x000ea80000300800 */
[----:B------:R-:W2:Y:S04]  /*4f4c0*/  LDL.LU R105, [R1+0x22bc] ;  /* 0x0022bc0001697983 */ /* 0x000ea80000300800 */
[----:B------:R-:W2:Y:S04]  /*4f4d0*/  LDL.LU R104, [R1+0x22c0] ;  /* 0x0022c00001687983 */ /* 0x000ea80000300800 */
[----:B------:R1:W-:Y:S04]  /*4f4e0*/  LDGSTS.E [R3+0x2c008], desc[UR60][R102.64], P1 ;  /* 0x2c00800066037fae */ /* 0x0003e8000892187c */
[----:B------:R-:W2:Y:S04]  /*4f4f0*/  LDL.LU R103, [R1+0x22c4] ;  /* 0x0022c40001677983 */ /* 0x000ea80000300800 */
[----:B------:R-:W1:Y:S01]  /*4f500*/  LDL.LU R102, [R1+0x22c8] ;  /* 0x0022c80001667983 */ /* 0x000e620000300800 */
[----:B------:R-:W-:-:S04]  /*4f510*/  UISETP.GT.AND UP1, UPT, UR6, 0x53, UPT ;  /* 0x000000530600788c */ /* 0x000fc8000bf24270 */
[----:B------:R-:W-:-:S04]  /*4f520*/  USEL UR4, URZ, 0x4, !UP1 ;  /* 0x000000043f047887 */ /* 0x000fc8000c800000 */
[----:B------:R-:W-:-:S06]  /*4f530*/  USEL UR4, UR4, URZ, !UP0 ;  /* 0x0000003f04047287 */ /* 0x000fcc000c000000 */
[----:B------:R-:W-:Y:S01]  /*4f540*/  ISETP.NE.U32.AND P0, PT, RZ, UR4, PT ;  /* 0x00000004ff007c0c */ /* 0x000fe2000bf05070 */
[----:B------:R-:W-:-:S04]  /*4f550*/  UISETP.GT.AND UP1, UPT, UR6, 0x70, UPT ;  /* 0x000000700600788c */ /* 0x000fc8000bf24270 */
[----:B------:R-:W-:-:S04]  /*4f560*/  USEL UR4, URZ, 0x4, !UP1 ;  /* 0x000000043f047887 */ /* 0x000fc8000c800000 */
[----:B------:R-:W-:Y:S01]  /*4f570*/  USEL UR4, UR4, URZ, !UP0 ;  /* 0x0000003f04047287 */ /* 0x000fe2000c000000 */
[-C--:B----4-:R-:W-:Y:S02]  /*4f580*/  IADD3 R111, P1, R111, R4.reuse, RZ ;  /* 0x000000046f6f7210 */ /* 0x090fe40007f3e0ff */
[----:B---3--:R-:W-:-:S03]  /*4f590*/  IADD3 R109, P2, R109, R4, RZ ;  /* 0x000000046d6d7210 */ /* 0x008fc60007f5e0ff */
[----:B------:R-:W-:Y:S01]  /*4f5a0*/  IMAD.X R112, R112, 0x1, R0, P1 ;  /* 0x0000000170707824 */ /* 0x000fe200008e0600 */
[----:B------:R3:W-:Y:S01]  /*4f5b0*/  STL [R1+0x1f18], R111 ;  /* 0x001f186f01007387 */ /* 0x0007e20000100800 */
[----:B------:R-:W-:-:S03]  /*4f5c0*/  IADD3.X R110, R110, R0, RZ, P2, !PT ;  /* 0x000000006e6e7210 */ /* 0x000fc600017fe4ff */
[----:B------:R-:W-:Y:S01]  /*4f5d0*/  STL [R1+0x1f14], R112 ;  /* 0x001f147001007387 */ /* 0x000fe20000100800 */
[----:B------:R-:W-:Y:S01]  /*4f5e0*/  IADD3 R11, P1, R11, R4, RZ ;  /* 0x000000040b0b7210 */ /* 0x000fe20007f3e0ff */
[----:B------:R-:W-:Y:S02]  /*4f5f0*/  IMAD.MOV.U32 R116, RZ, RZ, R111 ;  /* 0x000000ffff747224 */ /* 0x000fe400078e006f */
[----:B------:R-:W-:Y:S01]  /*4f600*/  STL [R1+0x1f20], R109 ;  /* 0x001f206d01007387 */ /* 0x000fe20000100800 */
[----:B------:R-:W-:Y:S02]  /*4f610*/  IMAD.MOV.U32 R117, RZ, RZ, R112 ;  /* 0x000000ffff757224 */ /* 0x000fe400078e0070 */
[----:B---3--:R-:W-:Y:S01]  /*4f620*/  IMAD.MOV.U32 R111, RZ, RZ, R110 ;  /* 0x000000ffff6f7224 */ /* 0x008fe200078e006e */
[----:B------:R3:W-:Y:S04]  /*4f630*/  STL [R1+0x1f1c], R110 ;  /* 0x001f1c6e01007387 */ /* 0x0007e80000100800 */
[----:B------:R-:W-:Y:S01]  /*4f640*/  LDGSTS.E [R3+0x2000c], desc[UR60][R116.64], P0 ;  /* 0x2000c00074037fae */ /* 0x000fe2000812187c */
[----:B---3--:R-:W-:-:S03]  /*4f650*/  IMAD.MOV.U32 R110, RZ, RZ, R109 ;  /* 0x000000ffff6e7224 */ /* 0x008fc600078e006d */
[----:B------:R-:W-:Y:S04]  /*4f660*/  STL [R1+0x1f28], R11 ;  /* 0x001f280b01007387 */ /* 0x000fe80000100800 */
[----:B------:R-:W-:Y:S01]  /*4f670*/  LDGSTS.E [R3+0x2400c], desc[UR60][R110.64], P0 ;  /* 0x2400c0006e037fae */ /* 0x000fe2000812187c */
[----:B--2---:R-:W-:-:S05]  /*4f680*/  IMAD.X R108, R108, 0x1, R0, P1 ;  /* 0x000000016c6c7824 */ /* 0x004fca00008e0600 */
[----:B------:R2:W-:Y:S04]  /*4f690*/  STL [R1+0x1f24], R108 ;  /* 0x001f246c01007387 */ /* 0x0005e80000100800 */
[----:B------:R-:W3:Y:S01]  /*4f6a0*/  LDL.LU R111, [R1+0x22d0] ;  /* 0x0022d000016f7983 */ /* 0x000ee20000300800 */
[----:B------:R-:W-:-:S03]  /*4f6b0*/  MOV R109, R108 ;  /* 0x0000006c006d7202 */ /* 0x000fc60000000f00 */
[----:B------:R-:W4:Y:S01]  /*4f6c0*/  LDL.LU R112, [R1+0x22cc] ;  /* 0x0022cc0001707983 */ /* 0x000f220000300800 */
[----:B--2---:R-:W-:-:S03]  /*4f6d0*/  IMAD.MOV.U32 R108, RZ, RZ, R11 ;  /* 0x000000ffff6c7224 */ /* 0x004fc600078e000b */
[----:B------:R-:W2:Y:S04]  /*4f6e0*/  LDL.LU R110, [R1+0x22d4] ;  /* 0x0022d400016e7983 */ /* 0x000ea80000300800 */
[----:B------:R-:W-:Y:S01]  /*4f6f0*/  LDGSTS.E [R3+0x2800c], desc[UR60][R108.64], P0 ;  /* 0x2800c0006c037fae */ /* 0x000fe2000812187c */
[----:B------:R-:W-:-:S05]  /*4f700*/  IADD3 R113, P2, R113, R4, RZ ;  /* 0x0000000471717210 */ /* 0x000fca0007f5e0ff */
[----:B------:R-:W-:Y:S01]  /*4f710*/  IMAD.X R114, R114, 0x1, R0, P2 ;  /* 0x0000000172727824 */ /* 0x000fe200010e0600 */
[----:B------:R-:W2:Y:S04]  /*4f720*/  LDL.LU R109, [R1+0x22d8] ;  /* 0x0022d800016d7983 */ /* 0x000ea80000300800 */
[----:B------:R-:W2:Y:S01]  /*4f730*/  LDL.LU R108, [R1+0x22dc] ;  /* 0x0022dc00016c7983 */ /* 0x000ea20000300800 */
[----:B------:R-:W-:-:S03]  /*4f740*/  IMAD.MOV.U32 R115, RZ, RZ, R114 ;  /* 0x000000ffff737224 */ /* 0x000fc600078e0072 */
[----:B------:R-:W2:Y:S04]  /*4f750*/  LDL.LU R11, [R1+0x22e0] ;  /* 0x0022e000010b7983 */ /* 0x000ea80000300800 */
[----:B------:R-:W-:Y:S01]  /*4f760*/  STL [R1+0x1f30], R113 ;  /* 0x001f307101007387 */ /* 0x000fe20000100800 */
[----:B------:R-:W-:-:S03]  /*4f770*/  ISETP.NE.U32.AND P1, PT, RZ, UR4, PT ;  /* 0x00000004ff007c0c */ /* 0x000fc6000bf25070 */
[----:B------:R1:W-:Y:S01]  /*4f780*/  STL [R1+0x1f2c], R114 ;  /* 0x001f2c7201007387 */ /* 0x0003e20000100800 */
[----:B------:R-:W-:Y:S01]  /*4f790*/  IADD3 R106, P3, R106, R4, RZ ;  /* 0x000000046a6a7210 */ /* 0x000fe20007f7e0ff */
[----:B-1----:R-:W-:-:S04]  /*4f7a0*/  IMAD.MOV.U32 R114, RZ, RZ, R113 ;  /* 0x000000ffff727224 */ /* 0x002fc800078e0071 */
[----:B------:R-:W-:Y:S01]  /*4f7b0*/  IMAD.X R107, R107, 0x1, R0, P3 ;  /* 0x000000016b6b7824 */ /* 0x000fe200018e0600 */
[----:B------:R-:W-:Y:S01]  /*4f7c0*/  LDGSTS.E [R3+0x2c00c], desc[UR60][R114.64], P0 ;  /* 0x2c00c00072037fae */ /* 0x000fe2000812187c */
[-C--:B------:R-:W-:Y:S02]  /*4f7d0*/  IADD3 R104, P0, R104, R4.reuse, RZ ;  /* 0x0000000468687210 */ /* 0x080fe40007f1e0ff */
[----:B------:R-:W-:Y:S01]  /*4f7e0*/  IADD3 R102, P2, R102, R4, RZ ;  /* 0x0000000466667210 */ /* 0x000fe20007f5e0ff */
[----:B------:R1:W-:Y:S01]  /*4f7f0*/  STL [R1+0x22b8], R106 ;  /* 0x0022b86a01007387 */ /* 0x0003e20000100800 */
[----:B------:R-:W-:-:S03]  /*4f800*/  IADD3.X R105, R105, R0, RZ, P0, !PT ;  /* 0x0000000069697210 */ /* 0x000fc600007fe4ff */
[----:B------:R1:W-:Y:S01]  /*4f810*/  STL [R1+0x22b4], R107 ;  /* 0x0022b46b01007387 */ /* 0x0003e20000100800 */
[----:B------:R-:W-:-:S03]  /*4f820*/  IMAD.X R103, R103, 0x1, R0, P2 ;  /* 0x0000000167677824 */ /* 0x000fc600010e0600 */
[----:B------:R1:W-:Y:S04]  /*4f830*/  STL [R1+0x22c0], R104 ;  /* 0x0022c06801007387 */ /* 0x0003e80000100800 */
[----:B------:R1:W-:Y:S04]  /*4f840*/  LDGSTS.E [R3+0x30000], desc[UR60][R106.64], P1 ;  /* 0x300000006a037fae */ /* 0x0003e8000892187c */
[----:B------:R1:W-:Y:S04]  /*4f850*/  STL [R1+0x22bc], R105 ;  /* 0x0022bc6901007387 */ /* 0x0003e80000100800 */
[----:B------:R-:W-:Y:S01]  /*4f860*/  STL [R1+0x22c8], R102 ;  /* 0x0022c86601007387 */ /* 0x000fe20000100800 */
[----:B-1----:R-:W-:-:S02]  /*4f870*/  IMAD.MOV.U32 R106, RZ, RZ, R104 ;  /* 0x000000ffff6a7224 */ /* 0x002fc400078e0068 */
[----:B------:R-:W-:Y:S01]  /*4f880*/  IMAD.MOV.U32 R107, RZ, RZ, R105 ;  /* 0x000000ffff6b7224 */ /* 0x000fe200078e0069 */
[----:B------:R-:W2:Y:S04]  /*4f890*/  LDL.LU R104, [R1+0x22e8] ;  /* 0x0022e80001687983 */ /* 0x000ea80000300800 */
[----:B------:R1:W-:Y:S04]  /*4f8a0*/  STL [R1+0x22c4], R103 ;  /* 0x0022c46701007387 */ /* 0x0003e80000100800 */
[----:B------:R-:W-:Y:S04]  /*4f8b0*/  LDGSTS.E [R3+0x34000], desc[UR60][R106.64], P1 ;  /* 0x340000006a037fae */ /* 0x000fe8000892187c */
[----:B------:R-:W-:Y:S04]  /*4f8c0*/  LDGSTS.E [R3+0x38000], desc[UR60][R102.64], P1 ;  /* 0x3800000066037fae */ /* 0x000fe8000892187c */
[----:B------:R-:W2:Y:S04]  /*4f8d0*/  LDL.LU R107, [R1+0x22e4] ;  /* 0x0022e400016b7983 */ /* 0x000ea80000300800 */
[----:B------:R-:W2:Y:S04]  /*4f8e0*/  LDL.LU R106, [R1+0x22ec] ;  /* 0x0022ec00016a7983 */ /* 0x000ea80000300800 */
[----:B------:R-:W2:Y:S04]  /*4f8f0*/  LDL.LU R105, [R1+0x22f0] ;  /* 0x0022f00001697983 */ /* 0x000ea80000300800 */
[----:B-1----:R-:W2:Y:S04]  /*4f900*/  LDL.LU R103, [R1+0x22f4] ;  /* 0x0022f40001677983 */ /* 0x002ea80000300800 */
[----:B------:R-:W2:Y:S01]  /*4f910*/  LDL.LU R102, [R1+0x22f8] ;  /* 0x0022f80001667983 */ /* 0x000ea20000300800 */
[----:B------:R-:W-:-:S04]  /*4f920*/  UISETP.GT.AND UP1, UPT, UR6, 0x71, UPT ;  /* 0x000000710600788c */ /* 0x000fc8000bf24270 */
[----:B------:R-:W-:-:S04]  /*4f930*/  USEL UR4, URZ, 0x4, !UP1 ;  /* 0x000000043f047887 */ /* 0x000fc8000c800000 */
[----:B------:R-:W-:Y:S01]  /*4f940*/  USEL UR4, UR4, URZ, !UP0 ;  /* 0x0000003f04047287 */ /* 0x000fe2000c000000 */
[----:B---3--:R-:W-:-:S05]  /*4f950*/  IADD3 R111, P0, R111, R4, RZ ;  /* 0x000000046f6f7210 */ /* 0x008fca0007f1e0ff */
[----:B----4-:R-:W-:Y:S01]  /*4f960*/  IMAD.X R112, R112, 0x1, R0, P0 ;  /* 0x0000000170707824 */ /* 0x010fe200000e0600 */
[----:B------:R-:W-:Y:S03]  /*4f970*/  STL [R1+0x22d0], R111 ;  /* 0x0022d06f01007387 */ /* 0x000fe60000100800 */
[----:B------:R-:W-:Y:S01]  /*4f980*/  IMAD.MOV.U32 R113, RZ, RZ, R112 ;  /* 0x000000ffff717224 */ /* 0x000fe200078e0070 */
[----:B------:R1:W-:Y:S01]  /*4f990*/  STL [R1+0x22cc], R112 ;  /* 0x0022cc7001007387 */ /* 0x0003e20000100800 */
[----:B------:R-:W-:Y:S02]  /*4f9a0*/  ISETP.NE.U32.AND P0, PT, RZ, UR4, PT ;  /* 0x00000004ff007c0c */ /* 0x000fe4000bf05070 */
[----:B-1----:R-:W-:-:S05]  /*4f9b0*/  MOV R112, R111 ;  /* 0x0000006f00707202 */ /* 0x002fca0000000f00 */
[----:B------:R-:W-:Y:S01]  /*4f9c0*/  LDGSTS.E [R3+0x3c000], desc[UR60][R112.64], P1 ;  /* 0x3c00000070037fae */ /* 0x000fe2000892187c */
[----:B--2---:R-:W-:-:S05]  /*4f9d0*/  IADD3 R109, P1, R109, R4, RZ ;  /* 0x000000046d6d7210 */ /* 0x004fca0007f3e0ff */
[----:B------:R-:W-:Y:S01]  /*4f9e0*/  IMAD.X R110, R110, 0x1, R0, P1 ;  /* 0x000000016e6e7824 */ /* 0x000fe200008e0600 */
[----:B------:R-:W-:Y:S01]  /*4f9f0*/  IADD3 R11, P2, R11, R4, RZ ;  /* 0x000000040b0b7210 */ /* 0x000fe20007f5e0ff */
[----:B------:R-:W-:Y:S02]  /*4fa00*/  STL [R1+0x22d8], R109 ;  /* 0x0022d86d01007387 */ /* 0x000fe40000100800 */
[----:B------:R-:W-:Y:S02]  /*4fa10*/  IMAD.MOV.U32 R111, RZ, RZ, R110 ;  /* 0x000000ffff6f7224 */ /* 0x000fe400078e006e */
[----:B------:R-:W-:Y:S01]  /*4fa20*/  IMAD.X R108, R108, 0x1, R0, P2 ;  /* 0x000000016c6c7824 */ /* 0x000fe200010e0600 */
[----:B------:R1:W-:Y:S04]  /*4fa30*/  STL [R1+0x22d4], R110 ;  /* 0x0022d46e01007387 */ /* 0x0003e80000100800 */
[----:B------:R-:W-:Y:S01]  /*4fa40*/  STL [R1+0x22e0], R11 ;  /* 0x0022e00b01007387 */ /* 0x000fe20000100800 */
[----:B-1----:R-:W-:-:S03]  /*4fa50*/  IMAD.MOV.U32 R110, RZ, RZ, R109 ;  /* 0x000000ffff6e7224 */ /* 0x002fc600078e006d */
[----:B------:R1:W-:Y:S04]  /*4fa60*/  STL [R1+0x22dc], R108 ;  /* 0x0022dc6c01007387 */ /* 0x0003e80000100800 */
[----:B------:R-:W2:Y:S04]  /*4fa70*/  LDL.LU R113, [R1+0x2300] ;  /* 0x0023000001717983 */ /* 0x000ea80000300800 */
[----:B------:R-:W-:Y:S01]  /*4fa80*/  LDGSTS.E [R3+0x30004], desc[UR60][R110.64], P0 ;  /* 0x300040006e037fae */ /* 0x000fe2000812187c */
[----:B------:R-:W-:Y:S01]  /*4fa90*/  IMAD.MOV.U32 R109, RZ, RZ, R108 ;  /* 0x000000ffff6d7224 */ /* 0x000fe200078e006c */
[----:B-1----:R-:W-:-:S05]  /*4faa0*/  MOV R108, R11 ;  /* 0x0000000b006c7202 */ /* 0x002fca0000000f00 */
[----:B------:R1:W-:Y:S04]  /*4fab0*/  LDGSTS.E [R3+0x34004], desc[UR60][R108.64], P0 ;  /* 0x340040006c037fae */ /* 0x0003e8000812187c */
[----:B------:R-:W3:Y:S04]  /*4fac0*/  LDL.LU R111, [R1+0x2308] ;  /* 0x00230800016f7983 */ /* 0x000ee80000300800 */
[----:B------:R-:W4:Y:S04]  /*4fad0*/  LDL.LU R114, [R1+0x22fc] ;  /* 0x0022fc0001727983 */ /* 0x000f280000300800 */
[----:B------:R-:W4:Y:S04]  /*4fae0*/  LDL.LU R112, [R1+0x2304] ;  /* 0x0023040001707983 */ /* 0x000f280000300800 */
[----:B------:R-:W4:Y:S01]  /*4faf0*/  LDL.LU R11, [R1+0x2310] ;  /* 0x00231000010b7983 */ /* 0x000f220000300800 */
[----:B------:R-:W-:-:S05]  /*4fb00*/  IADD3 R104, P1, R104, R4, RZ ;  /* 0x0000000468687210 */ /* 0x000fca0007f3e0ff */
[----:B------:R1:W-:Y:S02]  /*4fb10*/  STL [R1+0x22e8], R104 ;  /* 0x0022e86801007387 */ /* 0x0003e40000100800 */
[----:B-1----:R-:W-:Y:S02]  /*4fb20*/  IMAD.MOV.U32 R108, RZ, RZ, R104 ;  /* 0x000000ffff6c7224 */ /* 0x002fe400078e0068 */
[----:B------:R-:W-:-:S05]  /*4fb30*/  IMAD.X R107, R107, 0x1, R0, P1 ;  /* 0x000000016b6b7824 */ /* 0x000fca00008e0600 */
[----:B------:R1:W-:Y:S01]  /*4fb40*/  STL [R1+0x22e4], R107 ;  /* 0x0022e46b01007387 */ /* 0x0003e20000100800 */
[----:B------:R-:W-:-:S03]  /*4fb50*/  IADD3 R105, P2, R105, R4, RZ ;  /* 0x0000000469697210 */ /* 0x000fc60007f5e0ff */
[----:B------:R-:W4:Y:S02]  /*4fb60*/  LDL.LU R104, [R1+0x230c] ;  /* 0x00230c0001687983 */ /* 0x000f240000300800 */
[--C-:B------:R-:W-:Y:S01]  /*4fb70*/  IMAD.X R106, R106, 0x1, R0.reuse, P2 ;  /* 0x000000016a6a7824 */ /* 0x100fe200010e0600 */
[----:B------:R-:W-:Y:S01]  /*4fb80*/  IADD3 R102, P3, R102, R4, RZ ;  /* 0x0000000466667210 */ /* 0x000fe20007f7e0ff */
[----:B------:R-:W-:Y:S01]  /*4fb90*/  IMAD.MOV.U32 R109, RZ, RZ, R107 ;  /* 0x000000ffff6d7224 */ /* 0x000fe200078e006b */
[----:B------:R-:W-:Y:S02]  /*4fba0*/  STL [R1+0x22f0], R105 ;  /* 0x0022f06901007387 */ /* 0x000fe40000100800 */
[----:B-1----:R-:W-:Y:S01]  /*4fbb0*/  MOV R107, R106 ;  /* 0x0000006a006b7202 */ /* 0x002fe20000000f00 */
[----:B------:R-:W-:Y:S01]  /*4fbc0*/  IMAD.X R103, R103, 0x1, R0, P3 ;  /* 0x0000000167677824 */ /* 0x000fe200018e0600 */
[----:B------:R1:W-:Y:S04]  /*4fbd0*/  STL [R1+0x22ec], R106 ;  /* 0x0022ec6a01007387 */ /* 0x0003e80000100800 */
[----:B------:R-:W-:Y:S04]  /*4fbe0*/  STL [R1+0x22f8], R102 ;  /* 0x0022f86601007387 */ /* 0x000fe80000100800 */
[----:B------:R-:W-:Y:S01]  /*4fbf0*/  LDGSTS.E [R3+0x38004], desc[UR60][R108.64], P0 ;  /* 0x380040006c037fae */ /* 0x000fe2000812187c */
[----:B-1----:R-:W-:-:S03]  /*4fc00*/  IMAD.MOV.U32 R106, RZ, RZ, R105 ;  /* 0x000000ffff6a7224 */ /* 0x002fc600078e0069 */
[----:B------:R-:W4:Y:S04]  /*4fc10*/  LDL.LU R105, [R1+0x2318] ;  /* 0x0023180001697983 */ /* 0x000f280000300800 */
[----:B------:R1:W-:Y:S04]  /*4fc20*/  STL [R1+0x22f4], R103 ;  /* 0x0022f46701007387 */ /* 0x0003e80000100800 */
[----:B------:R-:W4:Y:S04]  /*4fc30*/  LDL.LU R109, [R1+0x2320] ;  /* 0x00232000016d7983 */ /* 0x000f280000300800 */
[----:B------:R-:W4:Y:S04]  /*4fc40*/  LDL.LU R108, [R1+0x2314] ;  /* 0x00231400016c7983 */ /* 0x000f280000300800 */
[----:B------:R-:W4:Y:S01]  /*4fc50*/  LDL.LU R110, [R1+0x231c] ;  /* 0x00231c00016e7983 */ /* 0x000f220000300800 */
[----:B------:R-:W-:-:S03]  /*4fc60*/  UISETP.GT.AND UP1, UPT, UR6, 0x72, UPT ;  /* 0x000000720600788c */ /* 0x000fc6000bf24270 */
[----:B------:R-:W-:Y:S01]  /*4fc70*/  LDGSTS.E [R3+0x3c004], desc[UR60][R106.64], P0 ;  /* 0x3c0040006a037fae */ /* 0x000fe2000812187c */
[----:B------:R-:W-:-:S04]  /*4fc80*/  USEL UR4, URZ, 0x4, !UP1 ;  /* 0x000000043f047887 */ /* 0x000fc8000c800000 */
[----:B------:R-:W-:-:S06]  /*4fc90*/  USEL UR4, UR4, URZ, !UP0 ;  /* 0x0000003f04047287 */ /* 0x000fcc000c000000 */
[----:B------:R-:W-:Y:S01]  /*4fca0*/  ISETP.NE.U32.AND P1, PT, RZ, UR4, PT ;  /* 0x00000004ff007c0c */ /* 0x000fe2000bf25070 */
[----:B------:R-:W4:-:S12]  /*4fcb0*/  LDL.LU R107, [R1+0x2324] ;  /* 0x00232400016b7983 */ /* 0x000f180000300800 */
[----:B------:R-:W-:Y:S04]  /*4fcc0*/  LDGSTS.E [R3+0x30008], desc[UR60][R102.64], P1 ;  /* 0x3000800066037fae */ /* 0x000fe8000892187c */
[----:B-1----:R-:W4:Y:S04]  /*4fcd0*/  LDL.LU R103, [R1+0x2328] ;  /* 0x0023280001677983 */ /* 0x002f280000300800 */
[----:B------:R-:W4:Y:S04]  /*4fce0*/  LDL.LU R106, [R1+0x232c] ;  /* 0x00232c00016a7983 */ /* 0x000f280000300800 */
[----:B------:R-:W4:Y:S01]  /*4fcf0*/  LDL.LU R102, [R1+0x2330] ;  /* 0x0023300001667983 */ /* 0x000f220000300800 */
[----:B--2---:R-:W-:-:S05]  /*4fd00*/  IADD3 R113, P0, R113, R4, RZ ;  /* 0x0000000471717210 */ /* 0x004fca0007f1e0ff */
[----:B------:R-:W-:Y:S01]  /*4fd10*/  STL [R1+0x2300], R113 ;  /* 0x0023007101007387 */ /* 0x000fe20000100800 */
[----:B---3--:R-:W-:Y:S01]  /*4fd20*/  IADD3 R111, P2, R111, R4, RZ ;  /* 0x000000046f6f7210 */ /* 0x008fe20007f5e0ff */
[----:B----4-:R-:W-:-:S04]  /*4fd30*/  IMAD.X R114, R114, 0x1, R0, P0 ;  /* 0x0000000172727824 */ /* 0x010fc800000e0600 */
[----:B------:R-:W-:Y:S01]  /*4fd40*/  IMAD.X R112, R112, 0x1, R0, P2 ;  /* 0x0000000170707824 */ /* 0x000fe200010e0600 */
[----:B------:R1:W-:Y:S01]  /*4fd50*/  STL [R1+0x22fc], R114 ;  /* 0x0022fc7201007387 */ /* 0x0003e20000100800 */
[----:B------:R-:W-:Y:S01]  /*4fd60*/  IMAD.MOV.U32 R115, RZ, RZ, R114 ;  /* 0x000000ffff737224 */ /* 0x000fe200078e0072 */
[----:B------:R-:W-:Y:S02]  /*4fd70*/  IADD3 R11, P0, R11, R4, RZ ;  /* 0x000000040b0b7210 */ /* 0x000fe40007f1e0ff */
[----:B------:R-:W-:Y:S04]  /*4fd80*/  STL [R1+0x2308], R111 ;  /* 0x0023086f01007387 */ /* 0x000fe80000100800 */
[----:B------:R2:W-:Y:S01]  /*4fd90*/  STL [R1+0x2304], R112 ;  /* 0x0023047001007387 */ /* 0x0005e20000100800 */
[----:B-1----:R-:W-:Y:S01]  /*4fda0*/  IMAD.MOV.U32 R114, RZ, RZ, R113 ;  /* 0x000000ffff727224 */ /* 0x002fe200078e0071 */
[----:B------:R-:W-:-:S04]  /*4fdb0*/  MOV R113, R112 ;  /* 0x0000007000717202 */ /* 0x000fc80000000f00 */
[----:B------:R-:W-:Y:S01]  /*4fdc0*/  LDGSTS.E [R3+0x34008], desc[UR60][R114.64], P1 ;  /* 0x3400800072037fae */ /* 0x000fe2000892187c */
[----:B--2---:R-:W-:-:S05]  /*4fdd0*/  IMAD.MOV.U32 R112, RZ, RZ, R111 ;  /* 0x000000ffff707224 */ /* 0x004fca00078e006f */
[----:B------:R1:W-:Y:S04]  /*4fde0*/  LDGSTS.E [R3+0x38008], desc[UR60][R112.64], P1 ;  /* 0x3800800070037fae */ /* 0x0003e8000892187c */
[----:B------:R-:W-:Y:S01]  /*4fdf0*/  STL [R1+0x2310], R11 ;  /* 0x0023100b01007387 */ /* 0x000fe20000100800 */
[----:B------:R-:W-:Y:S02]  /*4fe00*/  IMAD.X R104, R104, 0x1, R0, P0 ;  /* 0x0000000168687824 */ /* 0x000fe400000e0600 */
[----:B-1----:R-:W-:Y:S02]  /*4fe10*/  IMAD.MOV.U32 R112, RZ, RZ, R11 ;  /* 0x000000ffff707224 */ /* 0x002fe400078e000b */
[----:B------:R-:W-:Y:S01]  /*4fe20*/  IMAD.MOV.U32 R113, RZ, RZ, R104 ;  /* 0x000000ffff717224 */ /* 0x000fe200078e0068 */
[----:B------:R1:W-:Y:S04]  /*4fe30*/  STL [R1+0x230c], R104 ;  /* 0x00230c6801007387 */ /* 0x0003e80000100800 */
[----:B------:R-:W-:Y:S04]  /*4fe40*/  LDGSTS.E [R3+0x3c008], desc[UR60][R112.64], P1 ;  /* 0x3c00800070037fae */ /* 0x000fe8000892187c */
[----:B------:R-:W2:Y:S01]  /*4fe50*/  LDL.LU R112, [R1+0x1734] ;  /* 0x0017340001707983 */ /* 0x000ea20000300800 */
[----:B------:R-:W-:-:S03]  /*4fe60*/  IADD3 R105, P1, R105, R4, RZ ;  /* 0x0000000469697210 */ /* 0x000fc60007f3e0ff */
[----:B------:R-:W3:Y:S04]  /*4fe70*/  LDL.LU R111, [R1+0x1738] ;  /* 0x00173800016f7983 */ /* 0x000ee80000300800 */
[----:B-1----:R-:W4:Y:S01]  /*4fe80*/  LDL.LU R104, [R1+0x1740] ;  /* 0x0017400001687983 */ /* 0x002f220000300800 */
[----:B------:R-:W-:-:S03]  /*4fe90*/  IADD3 R109, P2, R109, R4, RZ ;  /* 0x000000046d6d7210 */ /* 0x000fc60007f5e0ff */
[----:B------:R-:W4:Y:S01]  /*4fea0*/  LDL.LU R11, [R1+0x1748] ;  /* 0x00174800010b7983 */ /* 0x000f220000300800 */
[----:B------:R-:W-:-:S03]  /*4feb0*/  IMAD.X R108, R108, 0x1, R0, P1 ;  /* 0x000000016c6c7824 */ /* 0x000fc600008e0600 */
[----:B------:R-:W-:Y:S01]  /*4fec0*/  STL [R1+0x2318], R105 ;  /* 0x0023186901007387 */ /* 0x000fe20000100800 */
[----:B------:R-:W-:-:S03]  /*4fed0*/  IADD3.X R110, R110, R0, RZ, P2, !PT ;  /* 0x000000006e6e7210 */ /* 0x000fc600017fe4ff */
[----:B------:R1:W-:Y:S01]  /*4fee0*/  STL [R1+0x2314], R108 ;  /* 0x0023146c01007387 */ /* 0x0003e20000100800 */
[----:B------:R-:W-:-:S03]  /*4fef0*/  IMAD.MOV.U32 R115, RZ, RZ, R108 ;  /* 0x000000ffff737224 */ /* 0x000fc600078e006c */
[----:B------:R-:W-:Y:S04]  /*4ff00*/  STL [R1+0x2320], R109 ;  /* 0x0023206d01007387 */ /* 0x000fe80000100800 */
[----:B------:R-:W-:Y:S04]  /*4ff10*/  STL [R1+0x231c], R110 ;  /* 0x00231c6e01007387 */ /* 0x000fe80000100800 */
[----:B-1----:R-:W4:Y:S01]  /*4ff20*/  LDL.LU R108, [R1+0x173c] ;  /* 0x00173c00016c7983 */ /* 0x002f220000300800 */
[----:B------:R-:W-:-:S03]  /*4ff30*/  IMAD.MOV.U32 R114, RZ, RZ, R105 ;  /* 0x000000ffff727224 */ /* 0x000fc600078e0069 */
[----:B------:R-:W4:Y:S01]  /*4ff40*/  LDL.LU R105, [R1+0x1744] ;  /* 0x0017440001697983 */ /* 0x000f220000300800 */
[----:B------:R-:W-:-:S04]  /*4ff50*/  UISETP.GT.AND UP1, UPT, UR6, 0x73, UPT ;  /* 0x000000730600788c */ /* 0x000fc8000bf24270 */
[----:B------:R-:W-:-:S04]  /*4ff60*/  USEL UR4, URZ, 0x4, !UP1 ;  /* 0x000000043f047887 */ /* 0x000fc8000c800000 */
[----:B------:R-:W-:-:S06]  /*4ff70*/  USEL UR4, UR4, URZ, !UP0 ;  /* 0x0000003f04047287 */ /* 0x000fcc000c000000 */
[----:B------:R-:W-:Y:S02]  /*4ff80*/  ISETP.NE.U32.AND P0, PT, RZ, UR4, PT ;  /* 0x00000004ff007c0c */ /* 0x000fe4000bf05070 */
[----:B------:R-:W-:-:S11]  /*4ff90*/  IADD3 R103, P1, R103, R4, RZ ;  /* 0x0000000467677210 */ /* 0x000fd60007f3e0ff */
[----:B------:R1:W-:Y:S01]  /*4ffa0*/  LDGSTS.E [R3+0x3000c], desc[UR60][R114.64], P0 ;  /* 0x3000c00072037fae */ /* 0x0003e2000812187c */
[----:B------:R-:W-:Y:S01]  /*4ffb0*/  IMAD.X R107, R107, 0x1, R0, P1 ;  /* 0x000000016b6b7824 */ /* 0x000fe200008e0600 */
[----:B------:R-:W-:Y:S02]  /*4ffc0*/  IADD3 R102, P2, R102, R4, RZ ;  /* 0x0000000466667210 */ /* 0x000fe40007f5e0ff */
[----:B------:R1:W-:Y:S02]  /*4ffd0*/  STL [R1+0x2328], R103 ;  /* 0x0023286701007387 */ /* 0x0003e40000100800 */
[----:B------:R-:W-:Y:S02]  /*4ffe0*/  IADD3.X R106, R106, R0, RZ, P2, !PT ;  /* 0x000000006a6a7210 */ /* 0x000fe400017fe4ff */
[----:B------:R1:W-:Y:S02]  /*4fff0*/  STL [R1+0x2324], R107 ;  /* 0x0023246b01007387 */ /* 0x0003e40000100800 */
[----:B-1----:R-:W-:-:S02]  /*50000*/  IMAD.MOV.U32 R114, RZ, RZ, R109 ;  /* 0x000000ffff727224 */ /* 0x002fc400078e006d */
[----:B------:R-:W-:Y:S01]  /*50010*/  IMAD.MOV.U32 R115, RZ, RZ, R110 ;  /* 0x000000ffff737224 */ /* 0x000fe200078e006e */
[----:B------:R-:W-:Y:S04]  /*50020*/  STL [R1+0x2330], R102 ;  /* 0x0023306601007387 */ /* 0x000fe80000100800 */
[----:B------:R1:W-:Y:S04]  /*50030*/  LDGSTS.E [R3+0x3400c], desc[UR60][R114.64], P0 ;  /* 0x3400c00072037fae */ /* 0x0003e8000812187c */
[----:B------:R1:W-:Y:S01]  /*50040*/  STL [R1+0x232c], R106 ;  /* 0x00232c6a01007387 */ /* 0x0003e20000100800 */
[----:B------:R-:W-:Y:S01]  /*50050*/  UISETP.GT.AND UP1, UPT, UR6, 0x14, UPT ;  /* 0x000000140600788c */ /* 0x000fe2000bf24270 */
[----:B-1----:R-:W-:-:S02]  /*50060*/  IMAD.MOV.U32 R114, RZ, RZ, R103 ;  /* 0x000000ffff727224 */ /* 0x002fc400078e0067 */
[----:B------:R-:W4:Y:S01]  /*50070*/  LDL.LU R103, [R1+0x1750] ;  /* 0x0017500001677983 */ /* 0x000f220000300800 */
[----:B------:R-:W-:-:S03]  /*50080*/  IMAD.MOV.U32 R115, RZ, RZ, R107 ;  /* 0x000000ffff737224 */ /* 0x000fc600078e006b */
[----:B------:R-:W4:Y:S01]  /*50090*/  LDL.LU R110, [R1+0x174c] ;  /* 0x00174c00016e7983 */ /* 0x000f220000300800 */
[----:B------:R-:W-:Y:S01]  /*500a0*/  IMAD.MOV.U32 R107, RZ, RZ, R106 ;  /* 0x000000ffff6b7224 */ /* 0x000fe200078e006a */
[----:B------:R-:W-:Y:S01]  /*500b0*/  USEL UR4, URZ, 0x4, !UP1 ;  /* 0x000000043f047887 */ /* 0x000fe2000c800000 */
[----:B------:R-:W-:Y:S01]  /*500c0*/  IMAD.MOV.U32 R106, RZ, RZ, R102 ;  /* 0x000000ffff6a7224 */ /* 0x000fe200078e0066 */
[----:B------:R-:W-:Y:S02]  /*500d0*/  LDGSTS.E [R3+0x3800c], desc[UR60][R114.64], P0 ;  /* 0x3800c00072037fae */ /* 0x000fe4000812187c */
[----:B------:R-:W-:Y:S02]  /*500e0*/  USEL UR4, UR4, URZ, !UP0 ;  /* 0x0000003f04047287 */ /* 0x000fe4000c000000 */
[----:B------:R1:W-:Y:S04]  /*500f0*/  LDGSTS.E [R3+0x3c00c], desc[UR60][R106.64], P0 ;  /* 0x3c00c0006a037fae */ /* 0x0003e8000812187c */
[----:B------:R-:W4:Y:S01]  /*50100*/  LDL.LU R109, [R1+0x1754] ;  /* 0x00175400016d7983 */ /* 0x000f220000300800 */
[----:B------:R-:W-:-:S03]  /*50110*/  ISETP.NE.U32.AND P0, PT, RZ, UR4, PT ;  /* 0x00000004ff007c0c */ /* 0x000fc6000bf05070 */
[----:B------:R-:W4:Y:S04]  /*50120*/  LDL.LU R106, [R1+0x1758] ;  /* 0x00175800016a7983 */ /* 0x000f280000300800 */
[----:B------:R-:W4:Y:S04]  /*50130*/  LDL.LU R107, [R1+0x175c] ;  /* 0x00175c00016b7983 */ /* 0x000f280000300800 */
[----:B------:R-:W4:Y:S01]  /*50140*/  LDL.LU R102, [R1+0x1760] ;  /* 0x0017600001667983 */ /* 0x000f220000300800 */
[----:B-1----:R-:W-:-:S04]  /*50150*/  LOP3.LUT R3, R7, 0x50, RZ, 0x3c, !PT ;  /* 0x0000005007037812 */ /* 0x002fc800078e3cff */
[----:B------:R-:W-:Y:S02]  /*50160*/  IADD3 R3, R3, UR5, RZ ;  /* 0x0000000503037c10 */ /* 0x000fe4000fffe0ff */
[----:B---3--:R-:W-:-:S05]  /*50170*/  IADD3 R111, P1, R111, R4, RZ ;  /* 0x000000046f6f7210 */ /* 0x008fca0007f3e0ff */
[----:B--2---:R-:W-:Y:S01]  /*50180*/  IMAD.X R112, R112, 0x1, R0, P1 ;  /* 0x0000000170707824 */ /* 0x004fe200008e0600 */
[-C--:B----4-:R-:W-:Y:S01]  /*50190*/  IADD3 R104, P1, R104, R4.reuse, RZ ;  /* 0x0000000468687210 */ /* 0x090fe20007f3e0ff */
[----:B------:R-:W-:Y:S02]  /*501a0*/  STL [R1+0x1738], R111 ;  /* 0x0017386f01007387 */ /* 0x000fe40000100800 */
[----:B------:R-:W-:Y:S02]  /*501b0*/  IMAD.MOV.U32 R113, RZ, RZ, R112 ;  /* 0x000000ffff717224 */ /* 0x000fe400078e0070 */
[----:B------:R1:W-:Y:S01]  /*501c0*/  STL [R1+0x1734], R112 ;  /* 0x0017347001007387 */ /* 0x0003e20000100800 */
[----:B------:R-:W-:-:S03]  /*501d0*/  IADD3 R11, P2, R11, R4, RZ ;  /* 0x000000040b0b7210 */ /* 0x000fc60007f5e0ff */
[----:B------:R2:W-:Y:S01]  /*501e0*/  STL [R1+0x1740], R104 ;  /* 0x0017406801007387 */ /* 0x0005e20000100800 */
[----:B-1----:R-:W-:-:S05]  /*501f0*/  IMAD.MOV.U32 R112, RZ, RZ, R111 ;  /* 0x000000ffff707224 */ /* 0x002fca00078e006f */
[----:B------:R1:W-:Y:S01]  /*50200*/  LDGSTS.E [R3], desc[UR60][R112.64], P0 ;  /* 0x0000000070037fae */ /* 0x0003e2000812187c */
[--C-:B------:R-:W-:Y:S02]  /*50210*/  IMAD.X R108, R108, 0x1, R0.reuse, P1 ;  /* 0x000000016c6c7824 */ /* 0x100fe400008e0600 */
[----:B------:R-:W-:-:S03]  /*50220*/  IMAD.X R105, R105, 0x1, R0, P2 ;  /* 0x0000000169697824 */ /* 0x000fc600010e0600 */
[----:B------:R-:W-:Y:S01]  /*50230*/  STL [R1+0x173c], R108 ;  /* 0x00173c6c01007387 */ /* 0x000fe20000100800 */
[----:B-1----:R-:W-:Y:S01]  /*50240*/  IMAD.MOV.U32 R112, RZ, RZ, R104 ;  /* 0x000000ffff707224 */ /* 0x002fe200078e0068 */
[----:B------:R-:W-:Y:S02]  /*50250*/  MOV R113, R108 ;  /* 0x0000006c00717202 */ /* 0x000fe40000000f00 */
[----:B------:R-:W-:Y:S04]  /*50260*/  STL [R1+0x1748], R11 ;  /* 0x0017480b01007387 */ /* 0x000fe80000100800 */
[----:B--2---:R-:W2:Y:S04]  /*50270*/  LDL.LU R104, [R1+0x1768] ;  /* 0x0017680001687983 */ /* 0x004ea80000300800 */
[----:B------:R1:W-:Y:S04]  /*50280*/  LDGSTS.E [R3+0x4000], desc[UR60][R112.64], P0 ;  /* 0x0400000070037fae */ /* 0x0003e8000812187c */
[----:B------:R3:W-:Y:S01]  /*50290*/  STL [R1+0x1744], R105 ;  /* 0x0017446901007387 */ /* 0x0007e20000100800 */
[----:B-1----:R-:W-:-:S03]  /*502a0*/  IMAD.MOV.U32 R113, RZ, RZ, R105 ;  /* 0x000000ffff717224 */ /* 0x002fc600078e0069 */
[----:B---3--:R-:W3:Y:S01]  /*502b0*/  LDL.LU R105, [R1+0x1764] ;  /* 0x0017640001697983 */ /* 0x008ee20000300800 */
[----:B------:R-:W-:-:S03]  /*502c0*/  IMAD.MOV.U32 R112, RZ, RZ, R11 ;  /* 0x000000ffff707224 */ /* 0x000fc600078e000b */
[----:B------:R-:W4:Y:S01]  /*502d0*/  LDL.LU R108, [R1+0x1770] ;  /* 0x00177000016c7983 */ /* 0x000f220000300800 */
[----:B------:R-:W-:-:S03]  /*502e0*/  UISETP.GT.AND UP1, UPT, UR6, 0x15, UPT ;  /* 0x000000150600788c */ /* 0x000fc6000bf24270 */
[----:B------:R-:W4:Y:S04]  /*502f0*/  LDL.LU R11, [R1+0x1778] ;  /* 0x00177800010b7983 */ /* 0x000f280000300800 */
[----:B------:R1:W-:Y:S01]  /*50300*/  LDGSTS.E [R3+0x8000], desc[UR60][R112.64], P0 ;  /* 0x0800000070037fae */ /* 0x0003e2000812187c */
[----:B------:R-:W-:Y:S01]  /*50310*/  USEL UR4, URZ, 0x4, !UP1 ;  /* 0x000000043f047887 */ /* 0x000fe2000c800000 */
[----:B------:R-:W-:-:S05]  /*50320*/  IADD3 R103, P1, R103, R4, RZ ;  /* 0x0000000467677210 */ /* 0x000fca0007f3e0ff */
[----:B------:R-:W-:Y:S01]  /*50330*/  IMAD.X R110, R110, 0x1, R0, P1 ;  /* 0x000000016e6e7824 */ /* 0x000fe200008e0600 */
[----:B------:R-:W-:Y:S03]  /*50340*/  STL [R1+0x1750], R103 ;  /* 0x0017506701007387 */ /* 0x000fe60000100800 */
[----:B-1----:R-:W-:Y:S01]  /*50350*/  IMAD.MOV.U32 R113, RZ, RZ, R110 ;  /* 0x000000ffff717224 */ /* 0x002fe200078e006e */
[----:B------:R1:W-:Y:S01]  /*50360*/  STL [R1+0x174c], R110 ;  /* 0x00174c6e01007387 */ /* 0x0003e20000100800 */
[----:B------:R-:W-:Y:S01]  /*50370*/  USEL UR4, UR4, URZ, !UP0 ;  /* 0x0000003f04047287 */ /* 0x000fe2000c000000 */
[----:B------:R-:W-:-:S05]  /*50380*/  IMAD.MOV.U32 R112, RZ, RZ, R103 ;  /* 0x000000ffff707224 */ /* 0x000fca00078e0067 */
[----:B------:R1:W-:Y:S04]  /*50390*/  LDGSTS.E [R3+0xc000], desc[UR60][R112.64], P0 ;  /* 0x0c00000070037fae */ /* 0x0003e8000812187c */
[----:B-1----:R-:W4:Y:S04]  /*503a0*/  LDL.LU R110, [R1+0x176c] ;  /* 0x00176c00016e7983 */ /* 0x002f280000300800 */
[----:B------:R-:W4:Y:S01]  /*503b0*/  LDL.LU R111, [R1+0x1774] ;  /* 0x00177400016f7983 */ /* 0x000f220000300800 */
[----:B------:R-:W-:-:S03]  /*503c0*/  IADD3 R106, P1, R106, R4, RZ ;  /* 0x000000046a6a7210 */ /* 0x000fc60007f3e0ff */
[----:B------:R-:W4:Y:S01]  /*503d0*/  LDL.LU R103, [R1+0x1780] ;  /* 0x0017800001677983 */ /* 0x000f220000300800 */
[----:B------:R-:W-:Y:S02]  /*503e0*/  IADD3.X R109, R109, R0, RZ, P1, !PT ;  /* 0x000000006d6d7210 */ /* 0x000fe40000ffe4ff */
[----:B------:R-:W-:Y:S01]  /*503f0*/  IADD3 R102, P2, R102, R4, RZ ;  /* 0x0000000466667210 */ /* 0x000fe20007f5e0ff */
[----:B------:R-:W4:Y:S01]  /*50400*/  LDL.LU R7, [R1+0x1788] ;  /* 0x0017880001077983 */ /* 0x000f220000300800 */
[----:B------:R-:W-:-:S03]  /*50410*/  ISETP.NE.U32.AND P0, PT, RZ, UR4, PT ;  /* 0x00000004ff007c0c */ /* 0x000fc6000bf05070 */
[----:B------:R-:W-:Y:S01]  /*50420*/  IMAD.X R107, R107, 0x1, R0, P2 ;  /* 0x000000016b6b7824 */ /* 0x000fe200010e0600 */
[----:B------:R-:W-:Y:S01]  /*50430*/  STL [R1+0x1758], R106 ;  /* 0x0017586a01007387 */ /* 0x000fe20000100800 */
[----:B------:R-:W-:-:S03]  /*50440*/  IMAD.MOV.U32 R113, RZ, RZ, R109 ;  /* 0x000000ffff717224 */ /* 0x000fc600078e006d */
[----:B------:R1:W-:Y:S01]  /*50450*/  STL [R1+0x1754], R109 ;  /* 0x0017546d01007387 */ /* 0x0003e20000100800 */
[----:B------:R-:W-:-:S03]  /*50460*/  IMAD.MOV.U32 R112, RZ, RZ, R106 ;  /* 0x000000ffff707224 */ /* 0x000fc600078e006a */
[----:B------:R1:W-:Y:S04]  /*50470*/  STL [R1+0x1760], R102 ;  /* 0x0017606601007387 */ /* 0x0003e80000100800 */
[----:B------:R1:W-:Y:S04]  /*50480*/  LDGSTS.E [R3+0x4], desc[UR60][R112.64], P0 ;  /* 0x0000400070037fae */ /* 0x0003e8000812187c */
[----:B-1----:R-:W4:Y:S04]  /*50490*/  LDL.LU R109, [R1+0x177c] ;  /* 0x00177c00016d7983 */ /* 0x002f280000300800 */
[----:B------:R-:W-:Y:S04]  /*504a0*/  STL [R1+0x175c], R107 ;  /* 0x00175c6b01007387 */ /* 0x000fe80000100800 */
[----:B------:R-:W4:Y:S01]  /*504b0*/  LDL.LU R106, [R1+0x1784] ;  /* 0x00178400016a7983 */ /* 0x000f220000300800 */
[----:B------:R-:W-:-:S02]  /*504c0*/  IMAD.MOV.U32 R112, RZ, RZ, R102 ;  /* 0x000000ffff707224 */ /* 0x000fc400078e0066 */
[----:B------:R-:W-:Y:S01]  /*504d0*/  IMAD.MOV.U32 R113, RZ, RZ, R107 ;  /* 0x000000ffff717224 */ /* 0x000fe200078e006b */
[----:B------:R-:W4:Y:S04]  /*504e0*/  LDL.LU R102, [R1+0x1790] ;  /* 0x0017900001667983 */ /* 0x000f280000300800 */
[----:B------:R1:W-:Y:S01]  /*504f0*/  LDGSTS.E [R3+0x4004], desc[UR60][R112.64], P0 ;  /* 0x0400400070037fae */ /* 0x0003e2000812187c */
[----:B--2---:R-:W-:-:S05]  /*50500*/  IADD3 R104, P1, R104, R4, RZ ;  /* 0x0000000468687210 */ /* 0x004fca0007f3e0ff */
[----:B------:R2:W-:Y:S01]  /*50510*/  STL [R1+0x1768], R104 ;  /* 0x0017686801007387 */ /* 0x0005e20000100800 */
[----:B-1----:R-:W-:Y:S01]  /*50520*/  IMAD.MOV.U32 R112, RZ, RZ, R104 ;  /* 0x000000ffff707224 */ /* 0x002fe200078e0068 */
[----:B---3--:R-:W-:-:S05]  /*50530*/  IADD3.X R105, R105, R0, RZ, P1, !PT ;  /* 0x0000000069697210 */ /* 0x008fca0000ffe4ff */
[----:B------:R1:W-:Y:S04]  /*50540*/  STL [R1+0x1764], R105 ;  /* 0x0017646901007387 */ /* 0x0003e80000100800 */
[----:B--2---:R-:W2:Y:S01]  /*50550*/  LDL.LU R104, [R1+0x178c] ;  /* 0x00178c0001687983 */ /* 0x004ea20000300800 */
[----:B------:R-:W-:Y:S01]  /*50560*/  UISETP.GT.AND UP1, UPT, UR6, 0x16, UPT ;  /* 0x000000160600788c */ /* 0x000fe2000bf24270 */
[-C--:B----4-:R-:W-:Y:S01]  /*50570*/  IADD3 R108, P2, R108, R4.reuse, RZ ;  /* 0x000000046c6c7210 */ /* 0x090fe20007f5e0ff */
[----:B------:R-:W-:Y:S01]  /*50580*/  IMAD.MOV.U32 R113, RZ, RZ, R105 ;  /* 0x000000ffff717224 */ /* 0x000fe200078e0069 */
[----:B------:R-:W-:Y:S01]  /*50590*/  IADD3 R11, P3, R11, R4, RZ ;  /* 0x000000040b0b7210 */ /* 0x000fe20007f7e0ff */
[----:B------:R-:W-:Y:S01]  /*505a0*/  USEL UR4, URZ, 0x4, !UP1 ;  /* 0x000000043f047887 */ /* 0x000fe2000c800000 */
[----:B------:R-:W3:Y:S03]  /*505b0*/  LDL.LU R107, [R1+0x1798] ;  /* 0x00179800016b7983 */ /* 0x000ee60000300800 */
[----:B------:R-:W-:Y:S01]  /*505c0*/  USEL UR4, UR4, URZ, !UP0 ;  /* 0x0000003f04047287 */ /* 0x000fe2000c000000 */
[----:B------:R4:W-:Y:S04]  /*505d0*/  LDGSTS.E [R3+0x8004], desc[UR60][R112.64], P0 ;  /* 0x0800400070037fae */ /* 0x0009e8000812187c */
[----:B-1----:R-:W3:Y:S04]  /*505e0*/  LDL.LU R105, [R1+0x17a0] ;  /* 0x0017a00001697983 */ /* 0x002ee80000300800 */
[----:B------:R1:W-:Y:S01]  /*505f0*/  STL [R1+0x1770], R108 ;  /* 0x0017706c01007387 */ /* 0x0003e20000100800 */
[----:B----4-:R-:W-:Y:S01]  /*50600*/  IMAD.MOV.U32 R112, RZ, RZ, R108 ;  /* 0x000000ffff707224 */ /* 0x010fe200078e006c */
[----:B------:R-:W-:Y:S01]  /*50610*/  ISETP.NE.U32.AND P1, PT, RZ, UR4, PT ;  /* 0x00000004ff007c0c */ /* 0x000fe2000bf25070 */
[----:B------:R-:W-:-:S02]  /*50620*/  IMAD.X R110, R110, 0x1, R0, P2 ;  /* 0x000000016e6e7824 */ /* 0x000fc400010e0600 */
[----:B------:R-:W-:-:S03]  /*50630*/  IMAD.X R111, R111, 0x1, R0, P3 ;  /* 0x000000016f6f7824 */ /* 0x000fc600018e0600 */
[----:B------:R-:W-:Y:S01]  /*50640*/  MOV R113, R110 ;  /* 0x0000006e00717202 */ /* 0x000fe20000000f00 */
[----:B------:R4:W-:Y:S04]  /*50650*/  STL [R1+0x176c], R110 ;  /* 0x00176c6e01007387 */ /* 0x0009e80000100800 */
[----:B------:R4:W-:Y:S04]  /*50660*/  STL [R1+0x1778], R11 ;  /* 0x0017780b01007387 */ /* 0x0009e80000100800 */
[----:B------:R-:W-:Y:S04]  /*50670*/  STL [R1+0x1774], R111 ;  /* 0x0017746f01007387 */ /* 0x000fe80000100800 */
[----:B-1----:R-:W3:Y:S01]  /*50680*/  LDL.LU R108, [R1+0x1794] ;  /* 0x00179400016c7983 */ /* 0x002ee20000300800 */
[----:B------:R-:W-:-:S03]  /*50690*/  IADD3 R7, P2, R7, R4, RZ ;  /* 0x0000000407077210 */ /* 0x000fc60007f5e0ff */
[----:B------:R1:W-:Y:S01]  /*506a0*/  LDGSTS.E [R3+0xc004], desc[UR60][R112.64], P0 ;  /* 0x0c00400070037fae */ /* 0x0003e2000812187c */
[----:B------:R-:W-:-:S03]  /*506b0*/  IADD3 R103, P0, R103, R4, RZ ;  /* 0x0000000467677210 */ /* 0x000fc60007f1e0ff */
[----:B----4-:R-:W4:Y:S02]  /*506c0*/  LDL.LU R110, [R1+0x179c] ;  /* 0x00179c00016e7983 */ /* 0x010f240000300800 */
[--C-:B------:R-:W-:Y:S02]  /*506d0*/  IMAD.X R109, R109, 0x1, R0.reuse, P0 ;  /* 0x000000016d6d7824 */ /* 0x100fe400000e0600 */
[----:B-1----:R-:W-:Y:S02]  /*506e0*/  IMAD.MOV.U32 R112, RZ, RZ, R11 ;  /* 0x000000ffff707224 */ /* 0x002fe400078e000b */
[----:B------:R-:W-:Y:S01]  /*506f0*/  IMAD.MOV.U32 R113, RZ, RZ, R111 ;  /* 0x000000ffff717224 */ /* 0x000fe200078e006f */
[----:B------:R-:W4:Y:S01]  /*50700*/  LDL.LU R11, [R1+0x17a8] ;  /* 0x0017a800010b7983 */ /* 0x000f220000300800 */
[----:B------:R-:W-:-:S03]  /*50710*/  IMAD.X R106, R106, 0x1, R0, P2 ;  /* 0x000000016a6a7824 */ /* 0x000fc600010e0600 */
[----:B------:R1:W-:Y:S04]  /*50720*/  STL [R1+0x1780], R103 ;  /* 0x0017806701007387 */ /* 0x0003e80000100800 */
[----:B------:R-:W-:Y:S04]  /*50730*/  STL [R1+0x177c], R109 ;  /* 0x00177c6d01007387 */ /* 0x000fe80000100800 */
[----:B------:R1:W-:Y:S04]  /*50740*/  LDGSTS.E [R3+0x8], desc[UR60][R112.64], P1 ;  /* 0x0000800070037fae */ /* 0x0003e8000892187c */
[----:B------:R-:W-:Y:S04]  /*50750*/  STL [R1+0x1788], R7 ;  /* 0x0017880701007387 */ /* 0x000fe80000100800 */
[----:B------:R1:W-:Y:S02]  /*50760*/  STL [R1+0x1784], R106 ;  /* 0x0017846a01007387 */ /* 0x0003e40000100800 */
[----:B-1----:R-:W-:-:S02]  /*50770*/  IMAD.MOV.U32 R112, RZ, RZ, R103 ;  /* 0x000000ffff707224 */ /* 0x002fc400078e0067 */
[----:B------:R-:W4:Y:S01]  /*50780*/  LDL.LU R103, [R1+0x17a4] ;  /* 0x0017a40001677983 */ /* 0x000f220000300800 */
[----:B------:R-:W-:Y:S02]  /*50790*/  MOV R113, R109 ;  /* 0x0000006d00717202 */ /* 0x000fe40000000f00 */
[----:B------:R-:W-:-:S03]  /*507a0*/  IADD3 R102, P0, R102, R4, RZ ;  /* 0x0000000466667210 */ /* 0x000fc60007f1e0ff */
[----:B------:R1:W-:Y:S02]  /*507b0*/  LDGSTS.E [R3+0x4008], desc[UR60][R112.64], P1 ;  /* 0x0400800070037fae */ /* 0x0003e4000892187c */
[----:B-1----:R-:W-:Y:S02]  /*507c0*/  IMAD.MOV.U32 R113, RZ, RZ, R106 ;  /* 0x000000ffff717224 */ /* 0x002fe400078e006a */
[----:B------:R-:W4:Y:S01]  /*507d0*/  LDL.LU R106, [R1+0x17b0] ;  /* 0x0017b000016a7983 */ /* 0x000f220000300800 */
[----:B------:R-:W-:-:S03]  /*507e0*/  IMAD.MOV.U32 R112, RZ, RZ, R7 ;  /* 0x000000ffff707224 */ /* 0x000fc600078e0007 */
[----:B------:R-:W4:Y:S04]  /*507f0*/  LDL.LU R7, [R1+0x1b38] ;  /* 0x001b380001077983 */ /* 0x000f280000300800 */
[----:B------:R1:W-:Y:S01]  /*50800*/  STL [R1+0x1790], R102 ;  /* 0x0017906601007387 */ /* 0x0003e20000100800 */
[----:B------:R-:W-:-:S03]  /*50810*/  UISETP.GT.AND UP1, UPT, UR6, 0x17, UPT ;  /* 0x000000170600788c */ /* 0x000fc6000bf24270 */
[----:B------:R1:W-:Y:S01]  /*50820*/  LDGSTS.E [R3+0x8008], desc[UR60][R112.64], P1 ;  /* 0x0800800070037fae */ /* 0x0003e2000892187c */
[----:B--2---:R-:W-:-:S05]  /*50830*/  IMAD.X R104, R104, 0x1, R0, P0 ;  /* 0x0000000168687824 */ /* 0x004fca00000e0600 */
[----:B------:R2:W-:Y:S04]  /*50840*/  STL [R1+0x178c], R104 ;  /* 0x00178c6801007387 */ /* 0x0005e80000100800 */
[----:B------:R-:W4:Y:S04]  /*50850*/  LDL.LU R111, [R1+0x17ac] ;  /* 0x0017ac00016f7983 */ /* 0x000f280000300800 */
[----:B------:R-:W4:Y:S01]  /*50860*/  LDL.LU R109, [R1+0x1b34] ;  /* 0x001b3400016d7983 */ /* 0x000f220000300800 */
[----:B------:R-:W-:Y:S01]  /*50870*/  USEL UR4, URZ, 0x4, !UP1 ;  /* 0x000000043f047887 */ /* 0x000fe2000c800000 */
[----:B-1----:R-:W-:-:S02]  /*50880*/  IMAD.MOV.U32 R112, RZ, RZ, R102 ;  /* 0x000000ffff707224 */ /* 0x002fc400078e0066 */
[----:B------:R-:W-:Y:S01]  /*50890*/  IMAD.MOV.U32 R113, RZ, RZ, R104 ;  /* 0x000000ffff717224 */ /* 0x000fe200078e0068 */
[----:B------:R-:W-:Y:S01]  /*508a0*/  USEL UR4, UR4, URZ, !UP0 ;  /* 0x0000003f04047287 */ /* 0x000fe2000c000000 */
[-C--:B---3--:R-:W-:Y:S01]  /*508b0*/  IADD3 R105, P2, R105, R4.reuse, RZ ;  /* 0x0000000469697210 */ /* 0x088fe20007f5e0ff */
[----:B------:R-:W3:Y:S04]  /*508c0*/  LDL.LU R102, [R1+0x1b40] ;  /* 0x001b400001667983 */ /* 0x000ee80000300800 */
[----:B------:R1:W-:Y:S01]  /*508d0*/  LDGSTS.E [R3+0xc008], desc[UR60][R112.64], P1 ;  /* 0x0c00800070037fae */ /* 0x0003e2000892187c */
[----:B------:R-:W-:Y:S02]  /*508e0*/  IADD3 R107, P1, R107, R4, RZ ;  /* 0x000000046b6b7210 */ /* 0x000fe40007f3e0ff */
[----:B------:R-:W-:Y:S01]  /*508f0*/  ISETP.NE.U32.AND P0, PT, RZ, UR4, PT ;  /* 0x00000004ff007c0c */ /* 0x000fe2000bf05070 */
[----:B--2---:R-:W2:Y:S04]  /*50900*/  LDL.LU R104, [R1+0x1b48] ;  /* 0x001b480001687983 */ /* 0x004ea80000300800 */
[----:B------:R-:W-:Y:S01]  /*50910*/  STL [R1+0x1798], R107 ;  /* 0x0017986b01007387 */ /* 0x000fe20000100800 */
[----:B-1----:R-:W-:Y:S01]  /*50920*/  IMAD.MOV.U32 R112, RZ, RZ, R107 ;  /* 0x000000ffff707224 */ /* 0x002fe200078e006b */
[----:B------:R-:W-:-:S05]  /*50930*/  IADD3.X R108, R108, R0, RZ, P1, !PT ;  /* 0x000000006c6c7210 */ /* 0x000fca0000ffe4ff */
[----:B------:R1:W-:Y:S01]  /*50940*/  STL [R1+0x1794], R108 ;  /* 0x0017946c01007387 */ /* 0x0003e20000100800 */
[----:B----4-:R-:W-:-:S03]  /*50950*/  IMAD.X R110, R110, 0x1, R0, P2 ;  /* 0x000000016e6e7824 */ /* 0x010fc600010e0600 */
[----:B------:R-:W-:Y:S01]  /*50960*/  STL [R1+0x17a0], R105 ;  /* 0x0017a06901007387 */ /* 0x000fe20000100800 */
[----:B------:R-:W-:-:S03]  /*50970*/  IMAD.MOV.U32 R113, RZ, RZ, R108 ;  /* 0x000000ffff717224 */ /* 0x000fc600078e006c */
[----:B-1----:R-:W4:Y:S04]  /*50980*/  LDL.LU R108, [R1+0x1b3c] ;  /* 0x001b3c00016c7983 */ /* 0x002f280000300800 */
[----:B------:R-:W-:Y:S01]  /*50990*/  STL [R1+0x179c], R110 ;  /* 0x00179c6e01007387 */ /* 0x000fe20000100800 */
[----:B------:R-:W-:-:S03]  /*509a0*/  IADD3 R11, P1, R11, R4, RZ ;  /* 0x000000040b0b7210 */ /* 0x000fc60007f3e0ff */
[----:B------:R-:W4:Y:S04]  /*509b0*/  LDL.LU R107, [R1+0x1b44] ;  /* 0x001b4400016b7983 */ /* 0x000f280000300800 */
[----:B------:R1:W-:Y:S04]  /*509c0*/  LDGSTS.E [R3+0xc], desc[UR60][R112.64], P0 ;  /* 0x0000c00070037fae */ /* 0x0003e8000812187c */
[----:B------:R1:W-:Y:S02]  /*509d0*/  STL [R1+0x17a8], R11 ;  /* 0x0017a80b01007387 */ /* 0x0003e40000100800 */
[----:B-1----:R-:W-:-:S02]  /*509e0*/  IMAD.MOV.U32 R112, RZ, RZ, R105 ;  /* 0x000000ffff707224 */ /* 0x002fc400078e0069 */
[----:B------:R-:W-:Y:S01]  /*509f0*/  IMAD.MOV.U32 R113, RZ, RZ, R110 ;  /* 0x000000ffff717224 */ /* 0x000fe200078e006e */
[----:B------:R-:W-:-:S04]  /*50a00*/  IADD3.X R103, R103, R0, RZ, P1, !PT ;  /* 0x0000000067677210 */ /* 0x000fc80000ffe4ff */
[----:B------:R1:W-:Y:S04]  /*50a10*/  LDGSTS.E [R3+0x400c], desc[UR60][R112.64], P0 ;  /* 0x0400c00070037fae */ /* 0x0003e8000812187c */
[----:B------:R1:W-:Y:S02]  /*50a20*/  STL [R1+0x17a4], R103 ;  /* 0x0017a46701007387 */ /* 0x0003e40000100800 */
[----:B-1----:R-:W-:Y:S02]  /*50a30*/  IMAD.MOV.U32 R112, RZ, RZ, R11 ;  /* 0x000000ffff707224 */ /* 0x002fe400078e000b */
[----:B------:R-:W4:Y:S04]  /*50a40*/  LDL.LU R11, [R1+0x1b50] ;  /* 0x001b5000010b7983 */ /* 0x000f280000300800 */
[----:B------:R-:W4:Y:S01]  /*50a50*/  LDL.LU R105, [R1+0x1b4c] ;  /* 0x001b4c0001697983 */ /* 0x000f220000300800 */
[----:B------:R-:W-:-:S02]  /*50a60*/  IADD3 R106, P2, R106, R4, RZ ;  /* 0x000000046a6a7210 */ /* 0x000fc40007f5e0ff */
[----:B------:R-:W-:Y:S01]  /*50a70*/  IADD3 R7, P3, R7, R4, RZ ;  /* 0x0000000407077210 */ /* 0x000fe20007f7e0ff */
[----:B------:R-:W-:Y:S02]  /*50a80*/  IMAD.MOV.U32 R113, RZ, RZ, R103 ;  /* 0x000000ffff717224 */ /* 0x000fe400078e0067 */
[----:B------:R-:W4:Y:S04]  /*50a90*/  LDL.LU R103, [R1+0x1b58] ;  /* 0x001b580001677983 */ /* 0x000f280000300800 */
[----:B------:R-:W4:Y:S04]  /*50aa0*/  LDL.LU R110, [R1+0x1b60] ;  /* 0x001b6000016e7983 */ /* 0x000f280000300800 */
[----:B------:R1:W-:Y:S04]  /*50ab0*/  STL [R1+0x17b0], R106 ;  /* 0x0017b06a01007387 */ /* 0x0003e80000100800 */
[----:B------:R1:W-:Y:S02]  /*50ac0*/  LDGSTS.E [R3+0x800c], desc[UR60][R112.64], P0 ;  /* 0x0800c00070037fae */ /* 0x0003e4000812187c */
[----:B-1----:R-:W-:-:S02]  /*50ad0*/  IMAD.MOV.U32 R112, RZ, RZ, R106 ;  /* 0x000000ffff707224 */ /* 0x002fc400078e006a */
[--C-:B------:R-:W-:Y:S02]  /*50ae0*/  IMAD.X R111, R111, 0x1, R0.reuse, P2 ;  /* 0x000000016f6f7824 */ /* 0x100fe400010e0600 */
[----:B------:R-:W-:-:S03]  /*50af0*/  IMAD.X R109, R109, 0x1, R0, P3 ;  /* 0x000000016d6d7824 */ /* 0x000fc600018e0600 */
[----:B------:R1:W-:Y:S04]  /*50b00*/  STL [R1+0x17ac], R111 ;  /* 0x0017ac6f01007387 */ /* 0x0003e80000100800 */
[----:B------:R2:W-:Y:S04]  /*50b10*/  STL [R1+0x1b38], R7 ;  /* 0x001b380701007387 */ /* 0x0005e80000100800 */
[----:B------:R4:W-:Y:S01]  /*50b20*/  STL [R1+0x1b34], R109 ;  /* 0x001b346d01007387 */ /* 0x0009e20000100800 */
[----:B------:R-:W-:-:S03]  /*50b30*/  MOV R113, R111 ;  /* 0x0000006f00717202 */ /* 0x000fc60000000f00 */
[----:B------:R-:W4:Y:S04]  /*50b40*/  LDL.LU R106, [R1+0x1b54] ;  /* 0x001b5400016a7983 */ /* 0x000f280000300800 */
[----:B-1----:R-:W4:Y:S01]  /*50b50*/  LDL.LU R111, [R1+0x1b5c] ;  /* 0x001b5c00016f7983 */ /* 0x002f220000300800 */
[----:B------:R-:W-:-:S03]  /*50b60*/  UISETP.GT.AND UP1, UPT, UR6, 0x34, UPT ;  /* 0x000000340600788c */ /* 0x000fc6000bf24270 */
[----:B------:R1:W-:Y:S01]  /*50b70*/  LDGSTS.E [R3+0xc00c], desc[UR60][R112.64], P0 ;  /* 0x0c00c00070037fae */ /* 0x0003e2000812187c */
[----:B------:R-:W-:Y:S01]  /*50b80*/  USEL UR4, URZ, 0x4, !UP1 ;  /* 0x000000043f047887 */ /* 0x000fe2000c800000 */
[-C--:B---3--:R-:W-:Y:S02]  /*50b90*/  IADD3 R102, P0, R102, R4.reuse, RZ ;  /* 0x0000000466667210 */ /* 0x088fe40007f1e0ff */
[----:B--2---:R-:W-:Y:S01]  /*50ba0*/  IADD3 R104, P2, R104, R4, RZ ;  /* 0x0000000468687210 */ /* 0x004fe20007f5e0ff */
[----:B------:R-:W-:-:S06]  /*50bb0*/  USEL UR4, UR4, URZ, !UP0 ;  /* 0x0000003f04047287 */ /* 0x000fcc000c000000 */
[----:B------:R-:W-:Y:S01]  /*50bc0*/  ISETP.NE.U32.AND P1, PT, RZ, UR4, PT ;  /* 0x00000004ff007c0c */ /* 0x000fe2000bf25070 */
[----:B-1----:R-:W-:Y:S02]  /*50bd0*/  IMAD.MOV.U32 R112, RZ, RZ, R7 ;  /* 0x000000ffff707224 */ /* 0x002fe400078e0007 */
[----:B------:R-:W2:Y:S01]  /*50be0*/  LDL.LU R7, [R1+0x1b68] ;  /* 0x001b680001077983 */ /* 0x000ea20000300800 */
[----:B------:R-:W-:-:S03]  /*50bf0*/  IMAD.MOV.U32 R113, RZ, RZ, R109 ;  /* 0x000000ffff717224 */ /* 0x000fc600078e006d */
[----:B------:R-:W-:Y:S06]  /*50c00*/  STL [R1+0x1b40], R102 ;  /* 0x001b406601007387 */ /* 0x000fec0000100800 */
[----:B------:R-:W-:Y:S01]  /*50c10*/  LDGSTS.E [R3+0x10000], desc[UR60][R112.64], P1 ;  /* 0x1000000070037fae */ /* 0x000fe2000892187c */
[----:B----4-:R-:W-:-:S04]  /*50c20*/  IMAD.X R108, R108, 0x1, R0, P0 ;  /* 0x000000016c6c7824 */ /* 0x010fc800000e0600 */
[----:B------:R-:W-:Y:S01]  /*50c30*/  IMAD.MOV.U32 R109, RZ, RZ, R108 ;  /* 0x000000ffff6d7224 */ /* 0x000fe200078e006c */
[----:B------:R1:W-:Y:S01]  /*50c40*/  STL [R1+0x1b3c], R108 ;  /* 0x001b3c6c01007387 */ /* 0x0003e20000100800 */
[----:B------:R-:W-:-:S03]  /*50c50*/  IMAD.X R107, R107, 0x1, R0, P2 ;  /* 0x000000016b6b7824 */ /* 0x000fc600010e0600 */
[----:B------:R-:W-:Y:S04]  /*50c60*/  STL [R1+0x1b48], R104 ;  /* 0x001b486801007387 */ /* 0x000fe80000100800 */
[----:B------:R3:W-:Y:S01]  /*50c70*/  STL [R1+0x1b44], R107 ;  /* 0x001b446b01007387 */ /* 0x0007e20000100800 */
[----:B-1----:R-:W-:-:S03]  /*50c80*/  MOV R108, R102 ;  /* 0x00000066006c7202 */ /* 0x002fc60000000f00 */
[----:B------:R-:W4:Y:S04]  /*50c90*/  LDL.LU R102, [R1+0x1b64] ;  /* 0x001b640001667983 */ /* 0x000f280000300800 */
[----:B------:R1:W-:Y:S02]  /*50ca0*/  LDGSTS.E [R3+0x14000], desc[UR60][R108.64], P1 ;  /* 0x140000006c037fae */ /* 0x0003e4000892187c */
[----:B-1----:R-:W-:Y:S02]  /*50cb0*/  IMAD.MOV.U32 R108, RZ, RZ, R104 ;  /* 0x000000ffff6c7224 */ /* 0x002fe400078e0068 */
[----:B------:R-:W-:-:S05]  /*50cc0*/  IMAD.MOV.U32 R109, RZ, RZ, R107 ;  /* 0x000000ffff6d7224 */ /* 0x000fca00078e006b */
[----:B------:R-:W-:Y:S01]  /*50cd0*/  LDGSTS.E [R3+0x18000], desc[UR60][R108.64], P1 ;  /* 0x180000006c037fae */ /* 0x000fe2000892187c */
[----:B------:R-:W-:-:S05]  /*50ce0*/  IADD3 R11, P0, R11, R4, RZ ;  /* 0x000000040b0b7210 */ /* 0x000fca0007f1e0ff */
[----:B------:R-:W-:Y:S01]  /*50cf0*/  IMAD.X R105, R105, 0x1, R0, P0 ;  /* 0x0000000169697824 */ /* 0x000fe200000e0600 */
[----:B------:R-:W4:Y:S01]  /*50d00*/  LDL.LU R109, [R1+0x1b6c] ;  /* 0x001b6c00016d7983 */ /* 0x000f220000300800 */
[----:B------:R-:W-:Y:S02]  /*50d10*/  IMAD.MOV.U32 R112, RZ, RZ, R11 ;  /* 0x000000ffff707224 */ /* 0x000fe400078e000b */
[----:B------:R-:W-:Y:S01]  /*50d20*/  IMAD.MOV.U32 R113, RZ, RZ, R105 ;  /* 0x000000ffff717224 */ /* 0x000fe200078e0069 */
[----:B------:R-:W4:Y:S04]  /*50d30*/  LDL.LU R108, [R1+0x1b70] ;  /* 0x001b7000016c7983 */ /* 0x000f280000300800 */
[----:B---3--:R-:W3:Y:S04]  /*50d40*/  LDL.LU R107, [R1+0x1b74] ;  /* 0x001b7400016b7983 */ /* 0x008ee80000300800 */
[----:B------:R-:W3:Y:S04]  /*50d50*/  LDL.LU R104, [R1+0x1b78] ;  /* 0x001b780001687983 */ /* 0x000ee80000300800 */
[----:B------:R1:W-:Y:S01]  /*50d60*/  LDGSTS.E [R3+0x1c000], desc[UR60][R112.64], P1 ;  /* 0x1c00000070037fae */ /* 0x0003e2000892187c */
[----:B------:R-:W-:-:S02]  /*50d70*/  IADD3 R103, P1, R103, R4, RZ ;  /* 0x0000000467677210 */ /* 0x000fc40007f3e0ff */
[----:B------:R-:W-:Y:S01]  /*50d80*/  IADD3 R110, P2, R110, R4, RZ ;  /* 0x000000046e6e7210 */ /* 0x000fe20007f5e0ff */
[----:B------:R-:W-:Y:S04]  /*50d90*/  STL [R1+0x1b50], R11 ;  /* 0x001b500b01007387 */ /* 0x000fe80000100800 */
[----:B------:R1:W-:Y:S04]  /*50da0*/  STL [R1+0x1b4c], R105 ;  /* 0x001b4c6901007387 */ /* 0x0003e80000100800 */
[----:B-1----:R-:W3:Y:S04]  /*50db0*/  LDL.LU R105, [R1+0x1b80] ;  /* 0x001b800001697983 */ /* 0x002ee80000300800 */
[----:B------:R-:W3:Y:S04]  /*50dc0*/  LDL.LU R11, [R1+0x1b88] ;  /* 0x001b8800010b7983 */ /* 0x000ee80000300800 */
[----:B------:R-:W-:Y:S01]  /*50dd0*/  STL [R1+0x1b58], R103 ;  /* 0x001b586701007387 */ /* 0x000fe20000100800 */
[----:B------:R-:W-:Y:S01]  /*50de0*/  IMAD.MOV.U32 R112, RZ, RZ, R103 ;  /* 0x000000ffff707224 */ /* 0x000fe200078e0067 */
[----:B------:R-:W-:Y:S01]  /*50df0*/  IADD3.X R106, R106, R0, RZ, P1, !PT ;  /* 0x000000006a6a7210 */ /* 0x000fe20000ffe4ff */
[----:B------:R-:W-:-:S04]  /*50e00*/  IMAD.X R111, R111, 0x1, R0, P2 ;  /* 0x000000016f6f7824 */ /* 0x000fc800010e0600 */
[----:B------:R1:W-:Y:S01]  /*50e10*/  STL [R1+0x1b54], R106 ;  /* 0x001b546a01007387 */ /* 0x0003e20000100800 */
[----:B------:R-:W-:-:S03]  /*50e20*/  IMAD.MOV.U32 R113, RZ, RZ, R106 ;  /* 0x000000ffff717224 */ /* 0x000fc600078e006a */
[----:B------:R4:W-:Y:S04]  /*50e30*/  STL [R1+0x1b60], R110 ;  /* 0x001b606e01007387 */ /* 0x0009e80000100800 */
[----:B-1----:R-:W3:Y:S04]  /*50e40*/  LDL.LU R106, [R1+0x1b7c] ;  /* 0x001b7c00016a7983 */ /* 0x002ee80000300800 */
[----:B------:R-:W-:Y:S04]  /*50e50*/  STL [R1+0x1b5c], R111 ;  /* 0x001b5c6f01007387 */ /* 0x000fe80000100800 */
[----:B------:R-:W3:Y:S01]  /*50e60*/  LDL.LU R103, [R1+0x1b84] ;  /* 0x001b840001677983 */ /* 0x000ee20000300800 */
[----:B------:R-:W-:-:S04]  /*50e70*/  UISETP.GT.AND UP1, UPT, UR6, 0x35, UPT ;  /* 0x000000350600788c */ /* 0x000fc8000bf24270 */
[----:B------:R-:W-:-:S04]  /*50e80*/  USEL UR4, URZ, 0x4, !UP1 ;  /* 0x000000043f047887 */ /* 0x000fc8000c800000 */
[----:B------:R-:W-:Y:S01]  /*50e90*/  USEL UR4, UR4, URZ, !UP0 ;  /* 0x0000003f04047287 */ /* 0x000fe2000c000000 */
[----:B--2---:R-:W-:-:S05]  /*50ea0*/  IADD3 R7, P1, R7, R4, RZ ;  /* 0x0000000407077210 */ /* 0x004fca0007f3e0ff */
[----:B------:R-:W-:Y:S01]  /*50eb0*/  ISETP.NE.U32.AND P0, PT, RZ, UR4, PT ;  /* 0x00000004ff007c0c */ /* 0x000fe2000bf05070 */
[----:B------:R1:W-:-:S12]  /*50ec0*/  STL [R1+0x1b68], R7 ;  /* 0x001b680701007387 */ /* 0x0003d80000100800 */
[----:B------:R-:W-:Y:S04]  /*50ed0*/  LDGSTS.E [R3+0x10004], desc[UR60][R112.64], P0 ;  /* 0x1000400070037fae */ /* 0x000fe8000812187c */
[----:B------:R2:W-:Y:S01]  /*50ee0*/  LDGSTS.E [R3+0x14004], desc[UR60][R110.64], P0 ;  /* 0x140040006e037fae */ /* 0x0005e2000812187c */
[----:B----4-:R-:W-:Y:S02]  /*50ef0*/  IMAD.X R102, R102, 0x1, R0, P1 ;  /* 0x0000000166667824 */ /* 0x010fe400008e0600 */
[----:B--2---:R-:W-:-:S03]  /*50f00*/  IMAD.MOV.U32 R110, RZ, RZ, R7 ;  /* 0x000000ffff6e7224 */ /* 0x004fc600078e0007 */
[----:B------:R2:W-:Y:S04]  /*50f10*/  STL [R1+0x1b64], R102 ;  /* 0x001b646601007387 */ /* 0x0005e80000100800 */
[----:B-1----:R-:W4:Y:S01]  /*50f20*/  LDL.LU R7, [R1+0x1b90] ;  /* 0x001b900001077983 */ /* 0x002f220000300800 */
[----:B------:R-:W-:Y:S01]  /*50f30*/  MOV R111, R102 ;  /* 0x00000066006f7202 */ /* 0x000fe20000000f00 */
[----:B------:R-:W-:Y:S02]  /*50f40*/  UISETP.GT.AND UP1, UPT, UR6, 0x36, UPT ;  /* 0x000000360600788c */ /* 0x000fe4000bf24270 */
[----:B--2---:R-:W2:Y:S02]  /*50f50*/  LDL.LU R102, [R1+0x1b8c] ;  /* 0x001b8c0001667983 */ /* 0x004ea40000300800 */
[----:B------:R-:W-:-:S02]  /*50f60*/  USEL UR4, URZ, 0x4, !UP1 ;  /* 0x000000043f047887 */ /* 0x000fc4000c800000 */
[----:B------:R-:W-:Y:S02]  /*50f70*/  LDGSTS.E [R3+0x18004], desc[UR60][R110.64], P0 ;  /* 0x180040006e037fae */ /* 0x000fe4000812187c */
[----:B------:R-:W-:-:S06]  /*50f80*/  USEL UR4, UR4, URZ, !UP0 ;  /* 0x0000003f04047287 */ /* 0x000fcc000c000000 */
[----:B------:R-:W-:Y:S02]  /*50f90*/  ISETP.NE.U32.AND P1, PT, RZ, UR4, PT ;  /* 0x00000004ff007c0c */ /* 0x000fe4000bf25070 */
[----:B------:R-:W-:-:S05]  /*50fa0*/  IADD3 R108, P2, R108, R4, RZ ;  /* 0x000000046c6c7210 */ /* 0x000fca0007f5e0ff */
[--C-:B------:R-:W-:Y:S01]  /*50fb0*/  IMAD.X R109, R109, 0x1, R0.reuse, P2 ;  /* 0x000000016d6d7824 */ /* 0x100fe200010e0600 */
[-C--:B---3--:R-:W-:Y:S01]  /*50fc0*/  IADD3 R104, P3, R104, R4.reuse, RZ ;  /* 0x0000000468687210 */ /* 0x088fe20007f7e0ff */
[----:B------:R1:W-:Y:S04]  /*50fd0*/  STL [R1+0x1b70], R108 ;  /* 0x001b706c01007387 */ /* 0x0003e80000100800 */
[----:B------:R-:W-:Y:S01]  /*50fe0*/  IMAD.X R107, R107, 0x1, R0, P3 ;  /* 0x000000016b6b7824 */ /* 0x000fe200018e0600 */
[----:B------:R1:W-:Y:S04]  /*50ff0*/  LDGSTS.E [R3+0x1c004], desc[UR60][R108.64], P0 ;  /* 0x1c0040006c037fae */ /* 0x0003e8000812187c */
[----:B------:R3:W-:Y:S04]  /*51000*/  STL [R1+0x1b6c], R109 ;  /* 0x001b6c6d01007387 */ /* 0x0007e80000100800 */
[----:B------:R3:W-:Y:S04]  /*51010*/  STL [R1+0x1b78], R104 ;  /* 0x001b786801007387 */ /* 0x0007e80000100800 */
[----:B------:R3:W-:Y:S01]  /*51020*/  STL [R1+0x1b74], R107 ;  /* 0x001b746b01007387 */ /* 0x0007e20000100800 */
[----:B------:R-:W-:-:S03]  /*51030*/  IADD3 R105, P0, R105, R4, RZ ;  /* 0x0000000469697210 */ /* 0x000fc60007f1e0ff */
[----:B------:R-:W2:Y:S01]  /*51040*/  LDL.LU R112, [R1+0x1b98] ;  /* 0x001b980001707983 */ /* 0x000ea20000300800 */
[----:B------:R-:W-:-:S03]  /*51050*/  IADD3 R11, P2, R11, R4, RZ ;  /* 0x000000040b0b7210 */ /* 0x000fc60007f5e0ff */
[----:B------:R-:W2:Y:S01]  /*51060*/  LDL.LU R110, [R1+0x1ba0] ;  /* 0x001ba000016e7983 */ /* 0x000ea20000300800 */
[----:B-1----:R-:W-:-:S03]  /*51070*/  IMAD.MOV.U32 R108, RZ, RZ, R104 ;  /* 0x000000ffff6c7224 */ /* 0x002fc600078e0068 */
[----:B------:R-:W2:Y:S01]  /*51080*/  LDL.LU R113, [R1+0x1b94] ;  /* 0x001b940001717983 */ /* 0x000ea20000300800 */
[----:B---3--:R-:W-:-:S03]  /*51090*/  IMAD.MOV.U32 R109, RZ, RZ, R107 ;  /* 0x000000ffff6d7224 */ /* 0x008fc600078e006b */
[----:B------:R-:W3:Y:S04]  /*510a0*/  LDL.LU R111, [R1+0x1b9c] ;  /* 0x001b9c00016f7983 */ /* 0x000ee80000300800 */
[----:B------:R-:W3:Y:S04]  /*510b0*/  LDL.LU R104, [R1+0x1ba8] ;  /* 0x001ba80001687983 */ /* 0x000ee80000300800 */
[----:B------:R-:W-:Y:S04]  /*510c0*/  STL [R1+0x1b80], R105 ;  /* 0x001b806901007387 */ /* 0x000fe80000100800 */
[----:B------:R-:W-:Y:S01]  /*510d0*/  LDGSTS.E [R3+0x10008], desc[UR60][R108.64], P1 ;  /* 0x100080006c037fae */ /* 0x000fe2000892187c */
[----:B------:R-:W-:-:S04]  /*510e0*/  IMAD.X R106, R106, 0x1, R0, P0 ;  /* 0x000000016a6a7824 */ /* 0x000fc800000e0600 */
[----:B------:R-:W-:Y:S01]  /*510f0*/  IMAD.MOV.U32 R107, RZ, RZ, R106 ;  /* 0x000000ffff6b7224 */ /* 0x000fe200078e006a */
[----:B------:R1:W-:Y:S01]  /*51100*/  STL [R1+0x1b7c], R106 ;  /* 0x001b7c6a01007387 */ /* 0x0003e20000100800 */
[----:B------:R-:W-:-:S03]  /*51110*/  IADD3.X R103, R103, R0, RZ, P2, !PT ;  /* 0x0000000067677210 */ /* 0x000fc600017fe4ff */
[----:B------:R1:W-:Y:S04]  /*51120*/  STL [R1+0x1b88], R11 ;  /* 0x001b880b01007387 */ /* 0x0003e80000100800 */
[----:B------:R1:W-:Y:S02]  /*51130*/  STL [R1+0x1b84], R103 ;  /* 0x001b846701007387 */ /* 0x0003e40000100800 */
[----:B-1----:R-:W-:Y:S02]  /*51140*/  IMAD.MOV.U32 R106, RZ, RZ, R105 ;  /* 0x000000ffff6a7224 */ /* 0x002fe400078e0069 */
[----:B------:R-:W3:Y:S04]  /*51150*/  LDL.LU R105, [R1+0x1ba4] ;  /* 0x001ba40001697983 */ /* 0x000ee80000300800 */
        /* <DEDUP_REMOVED lines=8> */
[----:B------:R1:W-:Y:S01]  /*511e0*/  LDGSTS.E [R3+0x18008], desc[UR60][R106.64], P1 ;  /* 0x180080006a037fae */ /* 0x0003e2000892187c */
[----:B----4-:R-:W-:-:S05]  /*511f0*/  IADD3 R7, P0, R7, R4, RZ ;  /* 0x0000000407077210 */ /* 0x010fca0007f1e0ff */
[----:B--2---:R-:W-:Y:S01]  /*51200*/  IMAD.X R102, R102, 0x1, R0, P0 ;  /* 0x0000000166667824 */ /* 0x004fe200000e0600 */
[----:B-1----:R-:W-:-:S03]  /*51210*/  MOV R106, R7 ;  /* 0x00000007006a7202 */ /* 0x002fc60000000f00 */
[----:B------:R-:W-:Y:S01]  /*51220*/  IMAD.MOV.U32 R107, RZ, RZ, R102 ;  /* 0x000000ffff6b7224 */ /* 0x000fe200078e0066 */
[----:B------:R-:W-:Y:S01]  /*51230*/  STL [R1+0x1b90], R7 ;  /* 0x001b900701007387 */ /* 0x000fe20000100800 */
[----:B------:R-:W-:-:S03]  /*51240*/  USEL UR4, URZ, 0x4, !UP1 ;  /* 0x000000043f047887 */ /* 0x000fc6000c800000 */
[----:B------:R1:W-:Y:S04]  /*51250*/  STL [R1+0x1b8c], R102 ;  /* 0x001b8c6601007387 */ /* 0x0003e80000100800 */
[----:B------:R-:W-:Y:S01]  /*51260*/  LDGSTS.E [R3+0x1c008], desc[UR60][R106.64], P1 ;  /* 0x1c0080006a037fae */ /* 0x000fe2000892187c */
[----:B------:R-:W-:-:S03]  /*51270*/  USEL UR4, UR4, URZ, !UP0 ;  /* 0x0000003f04047287 */ /* 0x000fc6000c000000 */
[----:B------:R-:W2:Y:S04]  /*51280*/  LDL.LU R107, [R1+0x1f3c] ;  /* 0x001f3c00016b7983 */ /* 0x000ea80000300800 */
[----:B------:R-:W4:Y:S04]  /*51290*/  LDL.LU R106, [R1+0x1f40] ;  /* 0x001f4000016a7983 */ /* 0x000f280000300800 */
[----:B-1----:R-:W2:Y:S04]  /*512a0*/  LDL.LU R102, [R1+0x1f44] ;  /* 0x001f440001667983 */ /* 0x002ea80000300800 */
[----:B------:R-:W2:Y:S01]  /*512b0*/  LDL.LU R7, [R1+0x1f48] ;  /* 0x001f480001077983 */ /* 0x000ea20000300800 */
[----:B------:R-:W-:-:S02]  /*512c0*/  ISETP.NE.U32.AND P0, PT, RZ, UR4, PT ;  /* 0x00000004ff007c0c */ /* 0x000fc4000bf05070 */
[-C--:B------:R-:W-:Y:S02]  /*512d0*/  IADD3 R112, P1, R112, R4.reuse, RZ ;  /* 0x0000000470707210 */ /* 0x080fe40007f3e0ff */
[----:B------:R-:W-:-:S03]  /*512e0*/  IADD3 R110, P2, R110, R4, RZ ;  /* 0x000000046e6e7210 */ /* 0x000fc60007f5e0ff */
[--C-:B------:R-:W-:Y:S01]  /*512f0*/  IMAD.X R113, R113, 0x1, R0.reuse, P1 ;  /* 0x0000000171717824 */ /* 0x100fe200008e0600 */
[----:B------:R-:W-:Y:S01]  /*51300*/  STL [R1+0x1b98], R112 ;  /* 0x001b987001007387 */ /* 0x000fe20000100800 */
[----:B---3--:R-:W-:Y:S01]  /*51310*/  IMAD.X R111, R111, 0x1, R0, P2 ;  /* 0x000000016f6f7824 */ /* 0x008fe200010e0600 */
[----:B------:R-:W-:Y:S02]  /*51320*/  IADD3 R104, P1, R104, R4, RZ ;  /* 0x0000000468687210 */ /* 0x000fe40007f3e0ff */
[----:B------:R-:W-:Y:S04]  /*51330*/  STL [R1+0x1b94], R113 ;  /* 0x001b947101007387 */ /* 0x000fe80000100800 */
[----:B------:R1:W-:Y:S04]  /*51340*/  STL [R1+0x1ba0], R110 ;  /* 0x001ba06e01007387 */ /* 0x0003e80000100800 */
[----:B------:R-:W-:Y:S04]  /*51350*/  LDGSTS.E [R3+0x1000c], desc[UR60][R112.64], P0 ;  /* 0x1000c00070037fae */ /* 0x000fe8000812187c */
[----:B------:R-:W-:Y:S04]  /*51360*/  STL [R1+0x1b9c], R111 ;  /* 0x001b9c6f01007387 */ /* 0x000fe80000100800 */
[----:B------:R1:W-:Y:S04]  /*51370*/  LDGSTS.E [R3+0x1400c], desc[UR60][R110.64], P0 ;  /* 0x1400c0006e037fae */ /* 0x0003e8000812187c */
[----:B------:R3:W-:Y:S01]  /*51380*/  STL [R1+0x1ba8], R104 ;  /* 0x001ba86801007387 */ /* 0x0007e20000100800 */
[----:B-1----:R-:W-:-:S02]  /*51390*/  IMAD.MOV.U32 R110, RZ, RZ, R104 ;  /* 0x000000ffff6e7224 */ /* 0x002fc400078e0068 */
[----:B------:R-:W-:-:S05]  /*513a0*/  IMAD.X R105, R105, 0x1, R0, P1 ;  /* 0x0000000169697824 */ /* 0x000fca00008e0600 */
[----:B------:R1:W-:Y:S04]  /*513b0*/  STL [R1+0x1ba4], R105 ;  /* 0x001ba46901007387 */ /* 0x0003e80000100800 */
[----:B---3--:R-:W3:Y:S01]  /*513c0*/  LDL.LU R104, [R1+0x1f50] ;  /* 0x001f500001687983 */ /* 0x008ee20000300800 */
[----:B------:R-:W-:-:S03]  /*513d0*/  MOV R111, R105 ;  /* 0x00000069006f7202 */ /* 0x000fc60000000f00 */
[----:B-1----:R-:W3:Y:S01]  /*513e0*/  LDL.LU R105, [R1+0x1f4c] ;  /* 0x001f4c0001697983 */ /* 0x002ee20000300800 */
[----:B------:R-:W-:-:S03]  /*513f0*/  IADD3 R11, P2, R11, R4, RZ ;  /* 0x000000040b0b7210 */ /* 0x000fc60007f5e0ff */
[----:B------:R1:W-:Y:S02]  /*51400*/  LDGSTS.E [R3+0x1800c], desc[UR60][R110.64], P0 ;  /* 0x1800c0006e037fae */ /* 0x0003e4000812187c */
[--C-:B------:R-:W-:Y:S01]  /*51410*/  IMAD.X R109, R109, 0x1, R0.reuse, P2 ;  /* 0x000000016d6d7824 */ /* 0x100fe200010e0600 */
[----:B------:R-:W-:Y:S01]  /*51420*/  IADD3 R103, P3, R103, R4, RZ ;  /* 0x0000000467677210 */ /* 0x000fe20007f7e0ff */
[----:B------:R-:W-:Y:S04]  /*51430*/  STL [R1+0x1bb0], R11 ;  /* 0x001bb00b01007387 */ /* 0x000fe80000100800 */
[----:B------:R-:W-:Y:S01]  /*51440*/  IMAD.X R108, R108, 0x1, R0, P3 ;  /* 0x000000016c6c7824 */ /* 0x000fe200018e0600 */
[----:B------:R1:W-:Y:S02]  /*51450*/  STL [R1+0x1bac], R109 ;  /* 0x001bac6d01007387 */ /* 0x0003e40000100800 */
[----:B-1----:R-:W-:-:S02]  /*51460*/  IMAD.MOV.U32 R110, RZ, RZ, R11 ;  /* 0x000000ffff6e7224 */ /* 0x002fc400078e000b */
[----:B------:R-:W-:Y:S04]  /*51470*/  STL [R1+0x1f38], R103 ;  /* 0x001f386701007387 */ /* 0x000fe80000100800 */
[----:B------:R1:W-:Y:S01]  /*51480*/  STL [R1+0x1f34], R108 ;  /* 0x001f346c01007387 */ /* 0x0003e20000100800 */
[----:B------:R-:W-:-:S03]  /*51490*/  IMAD.MOV.U32 R111, RZ, RZ, R109 ;  /* 0x000000ffff6f7224 */ /* 0x000fc600078e006d */
[----:B------:R-:W3:Y:S01]  /*514a0*/  LDL.LU R112, [R1+0x1f58] ;  /* 0x001f580001707983 */ /* 0x000ee20000300800 */
[----:B------:R-:W-:-:S03]  /*514b0*/  IMAD.MOV.U32 R109, RZ, RZ, R108 ;  /* 0x000000ffff6d7224 */ /* 0x000fc600078e006c */
[----:B------:R-:W3:Y:S01]  /*514c0*/  LDL.LU R11, [R1+0x1f60] ;  /* 0x001f6000010b7983 */ /* 0x000ee20000300800 */
[----:B-1----:R-:W-:-:S03]  /*514d0*/  MOV R108, R103 ;  /* 0x00000067006c7202 */ /* 0x002fc60000000f00 */
        /* <DEDUP_REMOVED lines=10> */
[----:B------:R1:W-:Y:S04]  /*51580*/  STL [R1+0x1f40], R106 ;  /* 0x001f406a01007387 */ /* 0x0003e80000100800 */
[----:B------:R-:W-:Y:S01]  /*51590*/  IMAD.X R102, R102, 0x1, R0, P2 ;  /* 0x0000000166667824 */ /* 0x000fe200010e0600 */
[----:B------:R-:W-:Y:S04]  /*515a0*/  STL [R1+0x1f3c], R107 ;  /* 0x001f3c6b01007387 */ /* 0x000fe80000100800 */
[----:B------:R2:W-:Y:S04]  /*515b0*/  STL [R1+0x1f48], R7 ;  /* 0x001f480701007387 */ /* 0x0005e80000100800 */
[----:B------:R4:W-:Y:S04]  /*515c0*/  STL [R1+0x1f44], R102 ;  /* 0x001f446601007387 */ /* 0x0009e80000100800 */
[----:B------:R-:W-:Y:S04]  /*515d0*/  LDGSTS.E [R3+0x20000], desc[UR60][R108.64], P1 ;  /* 0x200000006c037fae */ /* 0x000fe8000892187c */
[----:B------:R-:W3:Y:S04]  /*515e0*/  LDL.LU R110, [R1+0x1f68] ;  /* 0x001f6800016e7983 */ /* 0x000ee80000300800 */
[----:B------:R1:W-:Y:S04]  /*515f0*/  LDGSTS.E [R3+0x24000], desc[UR60][R106.64], P1 ;  /* 0x240000006a037fae */ /* 0x0003e8000892187c */
[----:B------:R-:W3:Y:S04]  /*51600*/  LDL.LU R111, [R1+0x1f64] ;  /* 0x001f6400016f7983 */ /* 0x000ee80000300800 */
[----:B------:R-:W3:Y:S01]  /*51610*/  LDL.LU R108, [R1+0x1f6c] ;  /* 0x001f6c00016c7983 */ /* 0x000ee20000300800 */
[----:B-1----:R-:W-:-:S03]  /*51620*/  IMAD.MOV.U32 R106, RZ, RZ, R7 ;  /* 0x000000ffff6a7224 */ /* 0x002fc600078e0007 */
[----:B--2---:R-:W2:Y:S01]  /*51630*/  LDL.LU R7, [R1+0x1f70] ;  /* 0x001f700001077983 */ /* 0x004ea20000300800 */
[----:B------:R-:W-:Y:S01]  /*51640*/  IMAD.MOV.U32 R107, RZ, RZ, R102 ;  /* 0x000000ffff6b7224 */ /* 0x000fe200078e0066 */
[----:B------:R-:W-:Y:S02]  /*51650*/  UISETP.GT.AND UP1, UPT, UR6, 0x55, UPT ;  /* 0x000000550600788c */ /* 0x000fe4000bf24270 */
[----:B------:R-:W2:Y:S04]  /*51660*/  LDL.LU R109, [R1+0x1f74] ;  /* 0x001f7400016d7983 */ /* 0x000ea80000300800 */
[----:B----4-:R-:W4:Y:S01]  /*51670*/  LDL.LU R102, [R1+0x1f78] ;  /* 0x001f780001667983 */ /* 0x010f220000300800 */
[----:B------:R-:W-:-:S03]  /*51680*/  USEL UR4, URZ, 0x4, !UP1 ;  /* 0x000000043f047887 */ /* 0x000fc6000c800000 */
[----:B------:R-:W-:Y:S01]  /*51690*/  LDGSTS.E [R3+0x28000], desc[UR60][R106.64], P1 ;  /* 0x280000006a037fae */ /* 0x000fe2000892187c */
[----:B------:R-:W-:Y:S01]  /*516a0*/  USEL UR4, UR4, URZ, !UP0 ;  /* 0x0000003f04047287 */ /* 0x000fe2000c000000 */
[----:B---3--:R-:W-:-:S05]  /*516b0*/  IADD3 R104, P0, R104, R4, RZ ;  /* 0x0000000468687210 */ /* 0x008fca0007f1e0ff */
[----:B------:R-:W-:Y:S01]  /*516c0*/  IMAD.X R105, R105, 0x1, R0, P0 ;  /* 0x0000000169697824 */ /* 0x000fe200000e0600 */
[----:B------:R-:W-:Y:S01]  /*516d0*/  ISETP.NE.U32.AND P0, PT, RZ, UR4, PT ;  /* 0x00000004ff007c0c */ /* 0x000fe2000bf05070 */
[----:B------:R-:W-:Y:S04]  /*516e0*/  STL [R1+0x1f50], R104 ;  /* 0x001f506801007387 */ /* 0x000fe80000100800 */
[----:B------:R-:W-:Y:S04]  /*516f0*/  LDGSTS.E [R3+0x2c000], desc[UR60][R104.64], P1 ;  /* 0x2c00000068037fae */ /* 0x000fe8000892187c */
[----:B------:R1:W-:Y:S04]  /*51700*/  STL [R1+0x1f4c], R105 ;  /* 0x001f4c6901007387 */ /* 0x0003e80000100800 */
[----:B------:R-:W3:Y:S04]  /*51710*/  LDL.LU R107, [R1+0x1f7c] ;  /* 0x001f7c00016b7983 */ /* 0x000ee80000300800 */
[----:B-1----:R-:W3:Y:S04]  /*51720*/  LDL.LU R105, [R1+0x1f80] ;  /* 0x001f800001697983 */ /* 0x002ee80000300800 */
[----:B------:R-:W3:Y:S04]  /*51730*/  LDL.LU R106, [R1+0x1f84] ;  /* 0x001f8400016a7983 */ /* 0x000ee80000300800 */
[----:B------:R-:W3:Y:S01]  /*51740*/  LDL.LU R104, [R1+0x1f88] ;  /* 0x001f880001687983 */ /* 0x000ee20000300800 */
[----:B------:R-:W-:-:S02]  /*51750*/  IADD3 R112, P1, R112, R4, RZ ;  /* 0x0000000470707210 */ /* 0x000fc40007f3e0ff */
[----:B------:R-:W-:Y:S02]  /*51760*/  IADD3 R11, P2, R11, R4, RZ ;  /* 0x000000040b0b7210 */ /* 0x000fe40007f5e0ff */
[----:B------:R-:W-:Y:S01]  /*51770*/  IADD3.X R113, R113, R0, RZ, P1, !PT ;  /* 0x0000000071717210 */ /* 0x000fe20000ffe4ff */
[----:B------:R-:W-:Y:S02]  /*51780*/  STL [R1+0x1f58], R112 ;  /* 0x001f587001007387 */ /* 0x000fe40000100800 */
[----:B------:R-:W-:Y:S02]  /*51790*/  IMAD.X R103, R103, 0x1, R0, P2 ;  /* 0x0000000167677824 */ /* 0x000fe400010e0600 */
[----:B------:R1:W-:Y:S04]  /*517a0*/  STL [R1+0x1f54], R113 ;  /* 0x001f547101007387 */ /* 0x0003e80000100800 */
        /* <DEDUP_REMOVED lines=8> */
[----:B------:R-:W-:Y:S01]  /*51830*/  LDGSTS.E [R3+0x24004], desc[UR60][R112.64], P0 ;  /* 0x2400400070037fae */ /* 0x000fe2000812187c */
[----:B------:R-:W-:-:S04]  /*51840*/  USEL UR4, URZ, 0x4, !UP1 ;  /* 0x000000043f047887 */ /* 0x000fc8000c800000 */
[----:B------:R-:W-:Y:S01]  /*51850*/  USEL UR4, UR4, URZ, !UP0 ;  /* 0x0000003f04047287 */ /* 0x000fe2000c000000 */
[----:B------:R-:W-:-:S05]  /*51860*/  IADD3 R110, P1, R110, R4, RZ ;  /* 0x000000046e6e7210 */ /* 0x000fca0007f3e0ff */
[----:B------:R-:W-:Y:S01]  /*51870*/  IMAD.X R111, R111, 0x1, R0, P1 ;  /* 0x000000016f6f7824 */ /* 0x000fe200008e0600 */
[----:B------:R1:W-:Y:S01]  /*51880*/  STL [R1+0x1f68], R110 ;  /* 0x001f686e01007387 */ /* 0x0003e20000100800 */
[----:B--2---:R-:W-:-:S03]  /*51890*/  IADD3 R7, P2, R7, R4, RZ ;  /* 0x0000000407077210 */ /* 0x004fc60007f5e0ff */
[----:B------:R2:W-:Y:S02]  /*518a0*/  STL [R1+0x1f64], R111 ;  /* 0x001f646f01007387 */ /* 0x0005e40000100800 */
[----:B------:R-:W-:Y:S01]  /*518b0*/  IMAD.X R108, R108, 0x1, R0, P2 ;  /* 0x000000016c6c7824 */ /* 0x000fe200010e0600 */
[----:B----4-:R-:W-:Y:S01]  /*518c0*/  IADD3 R102, P3, R102, R4, RZ ;  /* 0x0000000466667210 */ /* 0x010fe20007f7e0ff */
[----:B------:R-:W-:Y:S03]  /*518d0*/  STL [R1+0x1f70], R7 ;  /* 0x001f700701007387 */ /* 0x000fe60000100800 */
[----:B------:R-:W-:Y:S01]  /*518e0*/  IADD3.X R109, R109, R0, RZ, P3, !PT ;  /* 0x000000006d6d7210 */ /* 0x000fe20001ffe4ff */
[----:B------:R1:W-:Y:S04]  /*518f0*/  LDGSTS.E [R3+0x28004], desc[UR60][R110.64], P0 ;  /* 0x280040006e037fae */ /* 0x0003e8000812187c */
[----:B------:R4:W-:Y:S04]  /*51900*/  STL [R1+0x1f6c], R108 ;  /* 0x001f6c6c01007387 */ /* 0x0009e80000100800 */
[----:B------:R-:W-:Y:S01]  /*51910*/  STL [R1+0x1f78], R102 ;  /* 0x001f786601007387 */ /* 0x000fe20000100800 */
[----:B-1----:R-:W-:-:S03]  /*51920*/  IMAD.MOV.U32 R110, RZ, RZ, R7 ;  /* 0x000000ffff6e7224 */ /* 0x002fc600078e0007 */
[----:B------:R1:W-:Y:S01]  /*51930*/  STL [R1+0x1f74], R109 ;  /* 0x001f746d01007387 */ /* 0x0003e20000100800 */
[----:B--2---:R-:W-:-:S03]  /*51940*/  IMAD.MOV.U32 R111, RZ, RZ, R108 ;  /* 0x000000ffff6f7224 */ /* 0x004fc600078e006c */
[----:B----4-:R-:W2:Y:S04]  /*51950*/  LDL.LU R108, [R1+0x1f98] ;  /* 0x001f9800016c7983 */ /* 0x010ea80000300800 */
[----:B------:R-:W4:Y:S01]  /*51960*/  LDL.LU R7, [R1+0x1fa0] ;  /* 0x001fa00001077983 */ /* 0x000f220000300800 */
[----:B------:R-:W-:-:S03]  /*51970*/  ISETP.NE.U32.AND P1, PT, RZ, UR4, PT ;  /* 0x00000004ff007c0c */ /* 0x000fc6000bf25070 */
[----:B------:R1:W-:Y:S02]  /*51980*/  LDGSTS.E [R3+0x2c004], desc[UR60][R110.64], P0 ;  /* 0x2c0040006e037fae */ /* 0x0003e4000812187c */
[----:B-1----:R-:W-:Y:S02]  /*51990*/  IMAD.MOV.U32 R111, RZ, RZ, R109 ;  /* 0x000000ffff6f7224 */ /* 0x002fe400078e006d */
[----:B------:R-:W4:Y:S01]  /*519a0*/  LDL.LU R109, [R1+0x1f94] ;  /* 0x001f9400016d7983 */ /* 0x000f220000300800 */
[----:B------:R-:W-:-:S03]  /*519b0*/  IMAD.MOV.U32 R110, RZ, RZ, R102 ;  /* 0x000000ffff6e7224 */ /* 0x000fc600078e0066 */
[----:B------:R-:W4:Y:S04]  /*519c0*/  LDL.LU R102, [R1+0x1f9c] ;  /* 0x001f9c0001667983 */ /* 0x000f280000300800 */
[----:B------:R1:W-:Y:S01]  /*519d0*/  LDGSTS.E [R3+0x20008], desc[UR60][R110.64], P1 ;  /* 0x200080006e037fae */ /* 0x0003e2000892187c */
[----:B---3--:R-:W-:-:S05]  /*519e0*/  IADD3 R105, P0, R105, R4, RZ ;  /* 0x0000000469697210 */ /* 0x008fca0007f1e0ff */
[----:B------:R-:W-:Y:S01]  /*519f0*/  IMAD.X R107, R107, 0x1, R0, P0 ;  /* 0x000000016b6b7824 */ /* 0x000fe200000e0600 */
[----:B------:R-:W-:Y:S01]  /*51a00*/  IADD3 R104, P2, R104, R4, RZ ;  /* 0x0000000468687210 */ /* 0x000fe20007f5e0ff */
[----:B------:R-:W-:Y:S03]  /*51a10*/  STL [R1+0x1f80], R105 ;  /* 0x001f806901007387 */ /* 0x000fe60000100800 */
[----:B------:R-:W-:Y:S01]  /*51a20*/  IADD3.X R106, R106, R0, RZ, P2, !PT ;  /* 0x000000006a6a7210 */ /* 0x000fe200017fe4ff */
[----:B------:R3:W-:Y:S01]  /*51a30*/  STL [R1+0x1f7c], R107 ;  /* 0x001f7c6b01007387 */ /* 0x0007e20000100800 */
[----:B-1----:R-:W-:Y:S02]  /*51a40*/  IMAD.MOV.U32 R111, RZ, RZ, R107 ;  /* 0x000000ffff6f7224 */ /* 0x002fe400078e006b */
[----:B------:R-:W-:Y:S01]  /*51a50*/  IMAD.MOV.U32 R110, RZ, RZ, R105 ;  /* 0x000000ffff6e7224 */ /* 0x000fe200078e0069 */
[----:B------:R-:W-:Y:S04]  /*51a60*/  STL [R1+0x1f88], R104 ;  /* 0x001f886801007387 */ /* 0x000fe80000100800 */
[----:B------:R1:W-:Y:S01]  /*51a70*/  STL [R1+0x1f84], R106 ;  /* 0x001f846a01007387 */ /* 0x0003e20000100800 */
[----:B---3--:R-:W-:-:S03]  /*51a80*/  IMAD.MOV.U32 R107, RZ, RZ, R106 ;  /* 0x000000ffff6b7224 */ /* 0x008fc600078e006a */
[----:B------:R-:W3:Y:S04]  /*51a90*/  LDL.LU R105, [R1+0x1fa8] ;  /* 0x001fa80001697983 */ /* 0x000ee80000300800 */
[----:B------:R-:W-:Y:S01]  /*51aa0*/  LDGSTS.E [R3+0x24008], desc[UR60][R110.64], P1 ;  /* 0x240080006e037fae */ /* 0x000fe2000892187c */
[----:B-1----:R-:W-:-:S05]  /*51ab0*/  IMAD.MOV.U32 R106, RZ, RZ, R104 ;  /* 0x000000ffff6a7224 */ /* 0x002fca00078e0068 */
[----:B------:R-:W-:Y:S04]  /*51ac0*/  LDGSTS.E [R3+0x28008], desc[UR60][R106.64], P1 ;  /* 0x280080006a037fae */ /* 0x000fe8000892187c */
[----:B------:R-:W3:Y:S01]  /*51ad0*/  LDL.LU R107, [R1+0x1fa4] ;  /* 0x001fa400016b7983 */ /* 0x000ee20000300800 */
[----:B------:R-:W-:-:S05]  /*51ae0*/  IADD3 R11, P0, R11, R4, RZ ;  /* 0x000000040b0b7210 */ /* 0x000fca0007f1e0ff */
[----:B------:R-:W-:Y:S01]  /*51af0*/  IMAD.X R103, R103, 0x1, R0, P0 ;  /* 0x0000000167677824 */ /* 0x000fe200000e0600 */
[----:B------:R1:W-:Y:S04]  /*51b00*/  STL [R1+0x1f90], R11 ;  /* 0x001f900b01007387 */ /* 0x0003e80000100800 */
[----:B------:R1:W-:Y:S04]  /*51b10*/  STL [R1+0x1f8c], R103 ;  /* 0x001f8c6701007387 */ /* 0x0003e80000100800 */
[----:B------:R-:W3:Y:S04]  /*51b20*/  LDL.LU R112, [R1+0x1fb0] ;  /* 0x001fb00001707983 */ /* 0x000ee80000300800 */
[----:B------:R-:W3:Y:S04]  /*51b30*/  LDL.LU R110, [R1+0x2338] ;  /* 0x00233800016e7983 */ /* 0x000ee80000300800 */
[----:B------:R-:W3:Y:S01]  /*51b40*/  LDL.LU R113, [R1+0x1fac] ;  /* 0x001fac0001717983 */ /* 0x000ee20000300800 */
[----:B------:R-:W-:-:S03]  /*51b50*/  MOV R114, R11 ;  /* 0x0000000b00727202 */ /* 0x000fc60000000f00 */
[----:B------:R-:W3:Y:S04]  /*51b60*/  LDL.LU R111, [R1+0x2334] ;  /* 0x00233400016f7983 */ /* 0x000ee80000300800 */
[----:B------:R-:W3:Y:S04]  /*51b70*/  LDL.LU R106, [R1+0x233c] ;  /* 0x00233c00016a7983 */ /* 0x000ee80000300800 */
[----:B-1----:R-:W3:Y:S01]  /*51b80*/  LDL.LU R11, [R1+0x2340] ;  /* 0x00234000010b7983 */ /* 0x002ee20000300800 */
        /* <DEDUP_REMOVED lines=8> */
[-C--:B--2---:R-:W-:Y:S02]  /*51c10*/  IADD3 R108, P1, R108, R4.reuse, RZ ;  /* 0x000000046c6c7210 */ /* 0x084fe40007f3e0ff */
[----:B----4-:R-:W-:-:S03]  /*51c20*/  IADD3 R7, P2, R7, R4, RZ ;  /* 0x0000000407077210 */ /* 0x010fc60007f5e0ff */
[----:B------:R-:W-:Y:S01]  /*51c30*/  STL [R1+0x1f98], R108 ;  /* 0x001f986c01007387 */ /* 0x000fe20000100800 */
[--C-:B------:R-:W-:Y:S02]  /*51c40*/  IMAD.X R109, R109, 0x1, R0.reuse, P1 ;  /* 0x000000016d6d7824 */ /* 0x100fe400008e0600 */
[----:B------:R-:W-:-:S03]  /*51c50*/  IMAD.X R102, R102, 0x1, R0, P2 ;  /* 0x0000000166667824 */ /* 0x000fc600010e0600 */
[----:B------:R1:W-:Y:S04]  /*51c60*/  STL [R1+0x1f94], R109 ;  /* 0x001f946d01007387 */ /* 0x0003e80000100800 */
[----:B------:R-:W-:Y:S04]  /*51c70*/  STL [R1+0x1fa0], R7 ;  /* 0x001fa00701007387 */ /* 0x000fe80000100800 */
[----:B------:R1:W-:Y:S04]  /*51c80*/  LDGSTS.E [R3+0x2000c], desc[UR60][R108.64], P0 ;  /* 0x2000c0006c037fae */ /* 0x0003e8000812187c */
[----:B------:R2:W-:Y:S01]  /*51c90*/  STL [R1+0x1f9c], R102 ;  /* 0x001f9c6601007387 */ /* 0x0005e20000100800 */
[----:B-1----:R-:W-:-:S02]  /*51ca0*/  IMAD.MOV.U32 R109, RZ, RZ, R102 ;  /* 0x000000ffff6d7224 */ /* 0x002fc400078e0066 */
[----:B------:R-:W-:Y:S01]  /*51cb0*/  IMAD.MOV.U32 R108, RZ, RZ, R7 ;  /* 0x000000ffff6c7224 */ /* 0x000fe200078e0007 */
[----:B--2---:R-:W2:Y:S04]  /*51cc0*/  LDL.LU R102, [R1+0x234c] ;  /* 0x00234c0001667983 */ /* 0x004ea80000300800 */
[----:B------:R-:W4:Y:S01]  /*51cd0*/  LDL.LU R7, [R1+0x2350] ;  /* 0x0023500001077983 */ /* 0x000f220000300800 */
[----:B------:R-:W-:-:S03]  /*51ce0*/  UISETP.GT.AND UP1, UPT, UR6, 0x74, UPT ;  /* 0x000000740600788c */ /* 0x000fc6000bf24270 */
[----:B------:R1:W-:Y:S01]  /*51cf0*/  LDGSTS.E [R3+0x2400c], desc[UR60][R108.64], P0 ;  /* 0x2400c0006c037fae */ /* 0x0003e2000812187c */
[----:B------:R-:W-:-:S04]  /*51d00*/  USEL UR4, URZ, 0x4, !UP1 ;  /* 0x000000043f047887 */ /* 0x000fc8000c800000 */
[----:B------:R-:W-:Y:S01]  /*51d10*/  USEL UR4, UR4, URZ, !UP0 ;  /* 0x0000003f04047287 */ /* 0x000fe2000c000000 */
[----:B---3--:R-:W-:-:S05]  /*51d20*/  IADD3 R105, P1, R105, R4, RZ ;  /* 0x0000000469697210 */ /* 0x008fca0007f3e0ff */
[----:B-1----:R-:W-:Y:S01]  /*51d30*/  IMAD.MOV.U32 R108, RZ, RZ, R105 ;  /* 0x000000ffff6c7224 */ /* 0x002fe200078e0069 */
[----:B------:R-:W-:Y:S01]  /*51d40*/  STL [R1+0x1fa8], R105 ;  /* 0x001fa86901007387 */ /* 0x000fe20000100800 */
[----:B------:R-:W-:-:S05]  /*51d50*/  IADD3.X R107, R107, R0, RZ, P1, !PT ;  /* 0x000000006b6b7210 */ /* 0x000fca0000ffe4ff */
[----:B------:R-:W-:Y:S01]  /*51d60*/  IMAD.MOV.U32 R109, RZ, RZ, R107 ;  /* 0x000000ffff6d7224 */ /* 0x000fe200078e006b */
[----:B------:R-:W-:Y:S01]  /*51d70*/  ISETP.NE.U32.AND P1, PT, RZ, UR4, PT ;  /* 0x00000004ff007c0c */ /* 0x000fe2000bf25070 */
[----:B------:R1:W-:Y:S04]  /*51d80*/  STL [R1+0x1fa4], R107 ;  /* 0x001fa46b01007387 */ /* 0x0003e80000100800 */
[----:B------:R-:W-:Y:S01]  /*51d90*/  LDGSTS.E [R3+0x2800c], desc[UR60][R108.64], P0 ;  /* 0x2800c0006c037fae */ /* 0x000fe2000812187c */
[-C--:B------:R-:W-:Y:S02]  /*51da0*/  IADD3 R112, P2, R112, R4.reuse, RZ ;  /* 0x0000000470707210 */ /* 0x080fe40007f5e0ff */
[----:B------:R-:W-:-:S03]  /*51db0*/  IADD3 R110, P3, R110, R4, RZ ;  /* 0x000000046e6e7210 */ /* 0x000fc60007f7e0ff */
[----:B------:R-:W-:Y:S01]  /*51dc0*/  IMAD.X R113, R113, 0x1, R0, P2 ;  /* 0x0000000171717824 */ /* 0x000fe200010e0600 */
[----:B------:R-:W3:Y:S04]  /*51dd0*/  LDL.LU R109, [R1+0x2354] ;  /* 0x00235400016d7983 */ /* 0x000ee80000300800 */
[----:B------:R-:W3:Y:S04]  /*51de0*/  LDL.LU R108, [R1+0x2358] ;  /* 0x00235800016c7983 */ /* 0x000ee80000300800 */
[----:B-1----:R-:W3:Y:S04]  /*51df0*/  LDL.LU R107, [R1+0x235c] ;  /* 0x00235c00016b7983 */ /* 0x002ee80000300800 */
[----:B------:R-:W-:Y:S01]  /*51e00*/  LDGSTS.E [R3+0x2c00c], desc[UR60][R112.64], P0 ;  /* 0x2c00c00070037fae */ /* 0x000fe2000812187c */
[----:B------:R-:W-:-:S03]  /*51e10*/  IADD3 R11, P0, R11, R4, RZ ;  /* 0x000000040b0b7210 */ /* 0x000fc60007f1e0ff */
[----:B------:R-:W3:Y:S01]  /*51e20*/  LDL.LU R105, [R1+0x2360] ;  /* 0x0023600001697983 */ /* 0x000ee20000300800 */
[--C-:B------:R-:W-:Y:S02]  /*51e30*/  IMAD.X R111, R111, 0x1, R0.reuse, P3 ;  /* 0x000000016f6f7824 */ /* 0x100fe400018e0600 */
[----:B------:R-:W-:Y:S01]  /*51e40*/  IMAD.X R106, R106, 0x1, R0, P0 ;  /* 0x000000016a6a7824 */ /* 0x000fe200000e0600 */
[----:B------:R-:W-:Y:S01]  /*51e50*/  STL [R1+0x1fb0], R112 ;  /* 0x001fb07001007387 */ /* 0x000fe20000100800 */
[----:B------:R-:W-:-:S03]  /*51e60*/  IADD3 R103, P2, R103, R4, RZ ;  /* 0x0000000467677210 */ /* 0x000fc60007f5e0ff */
[----:B------:R-:W-:Y:S01]  /*51e70*/  STL [R1+0x1fac], R113 ;  /* 0x001fac7101007387 */ /* 0x000fe20000100800 */
[----:B------:R-:W-:-:S03]  /*51e80*/  IADD3.X R104, R104, R0, RZ, P2, !PT ;  /* 0x0000000068687210 */ /* 0x000fc600017fe4ff */
[----:B------:R1:W-:Y:S04]  /*51e90*/  STL [R1+0x2338], R110 ;  /* 0x0023386e01007387 */ /* 0x0003e80000100800 */
[----:B------:R1:W-:Y:S04]  /*51ea0*/  STL [R1+0x2334], R111 ;  /* 0x0023346f01007387 */ /* 0x0003e80000100800 */
[----:B------:R1:W-:Y:S04]  /*51eb0*/  LDGSTS.E [R3+0x30000], desc[UR60][R110.64], P1 ;  /* 0x300000006e037fae */ /* 0x0003e8000892187c */
[----:B------:R1:W-:Y:S04]  /*51ec0*/  STL [R1+0x2340], R11 ;  /* 0x0023400b01007387 */ /* 0x0003e80000100800 */
[----:B------:R-:W-:Y:S01]  /*51ed0*/  STL [R1+0x233c], R106 ;  /* 0x00233c6a01007387 */ /* 0x000fe20000100800 */
[----:B-1----:R-:W-:-:S02]  /*51ee0*/  IMAD.MOV.U32 R110, RZ, RZ, R11 ;  /* 0x000000ffff6e7224 */ /* 0x002fc400078e000b */
[----:B------:R-:W-:Y:S01]  /*51ef0*/  IMAD.MOV.U32 R111, RZ, RZ, R106 ;  /* 0x000000ffff6f7224 */ /* 0x000fe200078e006a */
[----:B------:R-:W-:Y:S04]  /*51f00*/  STL [R1+0x2348], R103 ;  /* 0x0023486701007387 */ /* 0x000fe80000100800 */
[----:B------:R-:W3:Y:S04]  /*51f10*/  LDL.LU R11, [R1+0x2368] ;  /* 0x00236800010b7983 */ /* 0x000ee80000300800 */
[----:B------:R1:W-:Y:S04]  /*51f20*/  LDGSTS.E [R3+0x34000], desc[UR60][R110.64], P1 ;  /* 0x340000006e037fae */ /* 0x0003e8000892187c */
[----:B------:R1:W-:Y:S02]  /*51f30*/  STL [R1+0x2344], R104 ;  /* 0x0023446801007387 */ /* 0x0003e40000100800 */
[----:B-1----:R-:W-:-:S02]  /*51f40*/  IMAD.MOV.U32 R111, RZ, RZ, R104 ;  /* 0x000000ffff6f7224 */ /* 0x002fc400078e0068 */
[----:B------:R-:W3:Y:S01]  /*51f50*/  LDL.LU R104, [R1+0x2364] ;  /* 0x0023640001687983 */ /* 0x000ee20000300800 */
[----:B------:R-:W-:Y:S01]  /*51f60*/  IMAD.MOV.U32 R110, RZ, RZ, R103 ;  /* 0x000000ffff6e7224 */ /* 0x000fe200078e0067 */
[----:B------:R-:W-:-:S04]  /*51f70*/  UISETP.GT.AND UP1, UPT, UR6, 0x75, UPT ;  /* 0x000000750600788c */ /* 0x000fc8000bf24270 */
[----:B------:R1:W-:Y:S01]  /*51f80*/  LDGSTS.E [R3+0x38000], desc[UR60][R110.64], P1 ;  /* 0x380000006e037fae */ /* 0x0003e2000892187c */
[----:B------:R-:W-:-:S04]  /*51f90*/  USEL UR4, URZ, 0x4, !UP1 ;  /* 0x000000043f047887 */ /* 0x000fc8000c800000 */
[----:B------:R-:W-:Y:S01]  /*51fa0*/  USEL UR4, UR4, URZ, !UP0 ;  /* 0x0000003f04047287 */ /* 0x000fe2000c000000 */
[----:B----4-:R-:W-:-:S05]  /*51fb0*/  IADD3 R7, P0, R7, R4, RZ ;  /* 0x0000000407077210 */ /* 0x010fca0007f1e0ff */
[----:B--2---:R-:W-:Y:S01]  /*51fc0*/  IMAD.X R102, R102, 0x1, R0, P0 ;  /* 0x0000000166667824 */ /* 0x004fe200000e0600 */
[----:B------:R2:W-:Y:S01]  /*51fd0*/  STL [R1+0x2350], R7 ;  /* 0x0023500701007387 */ /* 0x0005e20000100800 */
[----:B-1----:R-:W-:-:S03]  /*51fe0*/  MOV R110, R7 ;  /* 0x00000007006e7202 */ /* 0x002fc60000000f00 */
[----:B------:R1:W-:Y:S04]  /*51ff0*/  STL [R1+0x234c], R102 ;  /* 0x00234c6601007387 */ /* 0x0003e80000100800 */
[----:B------:R-:W4:Y:S04]  /*52000*/  LDL.LU R103, [R1+0x2370] ;  /* 0x0023700001677983 */ /* 0x000f280000300800 */
[----:B--2---:R-:W2:Y:S01]  /*52010*/  LDL.LU R7, [R1+0x2378] ;  /* 0x0023780001077983 */ /* 0x004ea20000300800 */
[----:B------:R-:W-:-:S03]  /*52020*/  IMAD.MOV.U32 R111, RZ, RZ, R102 ;  /* 0x000000ffff6f7224 */ /* 0x000fc600078e0066 */
[----:B------:R-:W2:Y:S04]  /*52030*/  LDL.LU R106, [R1+0x236c] ;  /* 0x00236c00016a7983 */ /* 0x000ea80000300800 */
[----:B-1----:R-:W2:Y:S01]  /*52040*/  LDL.LU R102, [R1+0x2374] ;  /* 0x0023740001667983 */ /* 0x002ea20000300800 */
[----:B------:R-:W-:-:S03]  /*52050*/  ISETP.NE.U32.AND P0, PT, RZ, UR4, PT ;  /* 0x00000004ff007c0c */ /* 0x000fc6000bf05070 */
[----:B------:R-:W-:Y:S01]  /*52060*/  LDGSTS.E [R3+0x3c000], desc[UR60][R110.64], P1 ;  /* 0x3c0000006e037fae */ /* 0x000fe2000892187c */
[----:B---3--:R-:W-:-:S05]  /*52070*/  IADD3 R108, P1, R108, R4, RZ ;  /* 0x000000046c6c7210 */ /* 0x008fca0007f3e0ff */
[--C-:B------:R-:W-:Y:S01]  /*52080*/  IMAD.X R109, R109, 0x1, R0.reuse, P1 ;  /* 0x000000016d6d7824 */ /* 0x100fe200008e0600 */
[----:B------:R-:W-:Y:S01]  /*52090*/  IADD3 R105, P2, R105, R4, RZ ;  /* 0x0000000469697210 */ /* 0x000fe20007f5e0ff */
[----:B------:R1:W-:Y:S04]  /*520a0*/  STL [R1+0x2358], R108 ;  /* 0x0023586c01007387 */ /* 0x0003e80000100800 */
[----:B------:R-:W-:Y:S01]  /*520b0*/  IMAD.X R107, R107, 0x1, R0, P2 ;  /* 0x000000016b6b7824 */ /* 0x000fe200010e0600 */
[----:B------:R3:W-:Y:S04]  /*520c0*/  STL [R1+0x2354], R109 ;  /* 0x0023546d01007387 */ /* 0x0007e80000100800 */
[----:B------:R3:W-:Y:S04]  /*520d0*/  STL [R1+0x2360], R105 ;  /* 0x0023606901007387 */ /* 0x0007e80000100800 */
[----:B------:R1:W-:Y:S04]  /*520e0*/  LDGSTS.E [R3+0x30004], desc[UR60][R108.64], P0 ;  /* 0x300040006c037fae */ /* 0x0003e8000812187c */
[----:B------:R3:W-:Y:S04]  /*520f0*/  STL [R1+0x235c], R107 ;  /* 0x00235c6b01007387 */ /* 0x0007e80000100800 */
[----:B------:R-:W2:Y:S01]  /*52100*/  LDL.LU R112, [R1+0x2380] ;  /* 0x0023800001707983 */ /* 0x000ea20000300800 */
[----:B-1----:R-:W-:-:S03]  /*52110*/  IMAD.MOV.U32 R108, RZ, RZ, R105 ;  /* 0x000000ffff6c7224 */ /* 0x002fc600078e0069 */
[----:B------:R-:W2:Y:S01]  /*52120*/  LDL.LU R110, [R1+0x2388] ;  /* 0x00238800016e7983 */ /* 0x000ea20000300800 */
[----:B---3--:R-:W-:-:S03]  /*52130*/  IMAD.MOV.U32 R109, RZ, RZ, R107 ;  /* 0x000000ffff6d7224 */ /* 0x008fc600078e006b */
[----:B------:R-:W3:Y:S04]  /*52140*/  LDL.LU R113, [R1+0x237c] ;  /* 0x00237c0001717983 */ /* 0x000ee80000300800 */
[----:B------:R1:W-:Y:S01]  /*52150*/  LDGSTS.E [R3+0x34004], desc[UR60][R108.64], P0 ;  /* 0x340040006c037fae */ /* 0x0003e2000812187c */
[----:B------:R-:W-:-:S03]  /*52160*/  IADD3 R11, P1, R11, R4, RZ ;  /* 0x000000040b0b7210 */ /* 0x000fc60007f3e0ff */
[----:B------:R-:W3:Y:S04]  /*52170*/  LDL.LU R111, [R1+0x2384] ;  /* 0x00238400016f7983 */ /* 0x000ee80000300800 */
[----:B------:R-:W1:Y:S04]  /*52180*/  LDL.LU R108, [R1+0x2390] ;  /* 0x00239000016c7983 */ /* 0x000e680000300800 */
[----:B------:R-:W-:Y:S01]  /*52190*/  STL [R1+0x2368], R11 ;  /* 0x0023680b01007387 */ /* 0x000fe20000100800 */
[----:B------:R-:W-:-:S05]  /*521a0*/  IADD3.X R104, R104, R0, RZ, P1, !PT ;  /* 0x0000000068687210 */ /* 0x000fca0000ffe4ff */
[----:B------:R4:W-:Y:S01]  /*521b0*/  STL [R1+0x2364], R104 ;  /* 0x0023646801007387 */ /* 0x0009e20000100800 */
[----:B------:R-:W-:-:S03]  /*521c0*/  IMAD.MOV.U32 R105, RZ, RZ, R104 ;  /* 0x000000ffff697224 */ /* 0x000fc600078e0068 */
[----:B------:R-:W3:Y:S04]  /*521d0*/  LDL.LU R109, [R1+0x238c] ;  /* 0x00238c00016d7983 */ /* 0x000ee80000300800 */
[----:B------:R-:W3:Y:S01]  /*521e0*/  LDL.LU R107, [R1+0x2394] ;  /* 0x00239400016b7983 */ /* 0x000ee20000300800 */
[----:B----4-:R-:W-:-:S05]  /*521f0*/  IMAD.MOV.U32 R104, RZ, RZ, R11 ;  /* 0x000000ffff687224 */ /* 0x010fca00078e000b */
[----:B------:R4:W-:Y:S04]  /*52200*/  LDGSTS.E [R3+0x38004], desc[UR60][R104.64], P0 ;  /* 0x3800400068037fae */ /* 0x0009e8000812187c */
[----:B------:R-:W4:Y:S04]  /*52210*/  LDL.LU R105, [R1+0x2398] ;  /* 0x0023980001697983 */ /* 0x000f280000300800 */
[----:B------:R-:W4:Y:S04]  /*52220*/  LDL.LU R104, [R1+0x239c] ;  /* 0x00239c0001687983 */ /* 0x000f280000300800 */
[----:B------:R-:W4:Y:S01]  /*52230*/  LDL.LU R11, [R1+0x23a0] ;  /* 0x0023a000010b7983 */ /* 0x000f220000300800 */
[----:B------:R-:W-:-:S04]  /*52240*/  UISETP.GT.AND UP1, UPT, UR6, 0x76, UPT ;  /* 0x000000760600788c */ /* 0x000fc8000bf24270 */
[----:B------:R-:W-:Y:S01]  /*52250*/  USEL UR4, URZ, 0x4, !UP1 ;  /* 0x000000043f047887 */ /* 0x000fe2000c800000 */
[----:B------:R-:W-:-:S03]  /*52260*/  IADD3 R103, P2, R103, R4, RZ ;  /* 0x0000000467677210 */ /* 0x000fc60007f5e0ff */
[----:B------:R-:W-:Y:S01]  /*52270*/  USEL UR4, UR4, URZ, !UP0 ;  /* 0x0000003f04047287 */ /* 0x000fe2000c000000 */
[----:B--2---:R-:W-:Y:S01]  /*52280*/  IADD3 R7, P3, R7, R4, RZ ;  /* 0x0000000407077210 */ /* 0x004fe20007f7e0ff */
[----:B------:R-:W-:-:S04]  /*52290*/  IMAD.X R106, R106, 0x1, R0, P2 ;  /* 0x000000016a6a7824 */ /* 0x000fc800010e0600 */
[----:B------:R-:W-:Y:S01]  /*522a0*/  ISETP.NE.U32.AND P1, PT, RZ, UR4, PT ;  /* 0x00000004ff007c0c */ /* 0x000fe2000bf25070 */
[----:B------:R-:W-:Y:S01]  /*522b0*/  IMAD.X R102, R102, 0x1, R0, P3 ;  /* 0x0000000166667824 */ /* 0x000fe200018e0600 */
[----:B------:R2:W-:Y:S01]  /*522c0*/  STL [R1+0x2370], R103 ;  /* 0x0023706701007387 */ /* 0x0005e20000100800 */
[----:B------:R-:W-:Y:S01]  /*522d0*/  IMAD.MOV.U32 R114, RZ, RZ, R103 ;  /* 0x000000ffff727224 */ /* 0x000fe200078e0067 */
[----:B------:R-:W-:Y:S02]  /*522e0*/  MOV R115, R106 ;  /* 0x0000006a00737202 */ /* 0x000fe40000000f00 */
[----:B------:R2:W-:Y:S04]  /*522f0*/  STL [R1+0x236c], R106 ;  /* 0x00236c6a01007387 */ /* 0x0005e80000100800 */
[----:B------:R-:W-:Y:S01]  /*52300*/  STL [R1+0x2378], R7 ;  /* 0x0023780701007387 */ /* 0x000fe20000100800 */
[----:B--2---:R-:W-:-:S03]  /*52310*/  IMAD.MOV.U32 R103, RZ, RZ, R102 ;  /* 0x000000ffff677224 */ /* 0x004fc600078e0066 */
[----:B------:R2:W-:Y:S04]  /*52320*/  STL [R1+0x2374], R102 ;  /* 0x0023746601007387 */ /* 0x0005e80000100800 */
[----:B------:R-:W-:Y:S04]  /*52330*/  LDGSTS.E [R3+0x3c004], desc[UR60][R114.64], P0 ;  /* 0x3c00400072037fae */ /* 0x000fe8000812187c */
[----:B------:R-:W4:Y:S01]  /*52340*/  LDL.LU R106, [R1+0x23a4] ;  /* 0x0023a400016a7983 */ /* 0x000f220000300800 */
[----:B--2---:R-:W-:-:S05]  /*52350*/  IMAD.MOV.U32 R102, RZ, RZ, R7 ;  /* 0x000000ffff667224 */ /* 0x004fca00078e0007 */
[----:B------:R-:W-:Y:S04]  /*52360*/  LDGSTS.E [R3+0x30008], desc[UR60][R102.64], P1 ;  /* 0x3000800066037fae */ /* 0x000fe8000892187c */
[----:B------:R-:W2:Y:S04]  /*52370*/  LDL.LU R103, [R1+0x23a8] ;  /* 0x0023a80001677983 */ /* 0x000ea80000300800 */
[----:B------:R-:W2:Y:S04]  /*52380*/  LDL.LU R102, [R1+0x23ac] ;  /* 0x0023ac0001667983 */ /* 0x000ea80000300800 */
[----:B------:R-:W2:Y:S01]  /*52390*/  LDL.LU R7, [R1+0x23b0] ;  /* 0x0023b00001077983 */ /* 0x000ea20000300800 */
[----:B------:R-:W-:-:S04]  /*523a0*/  UISETP.GT.AND UP1, UPT, UR6, 0x77, UPT ;  /* 0x000000770600788c */ /* 0x000fc8000bf24270 */
[----:B------:R-:W-:-:S04]  /*523b0*/  USEL UR4, URZ, 0x4, !UP1 ;  /* 0x000000043f047887 */ /* 0x000fc8000c800000 */
[----:B------:R-:W-:Y:S01]  /*523c0*/  USEL UR4, UR4, URZ, !UP0 ;  /* 0x0000003f04047287 */ /* 0x000fe2000c000000 */
[-C--:B------:R-:W-:Y:S02]  /*523d0*/  IADD3 R112, P0, R112, R4.reuse, RZ ;  /* 0x0000000470707210 */ /* 0x080fe40007f1e0ff */
[----:B------:R-:W-:-:S03]  /*523e0*/  IADD3 R110, P2, R110, R4, RZ ;  /* 0x000000046e6e7210 */ /* 0x000fc60007f5e0ff */
[----:B---3--:R-:W-:-:S05]  /*523f0*/  IMAD.X R113, R113, 0x1, R0, P0 ;  /* 0x0000000171717824 */ /* 0x008fca00000e0600 */
[----:B------:R-:W-:Y:S01]  /*52400*/  LDGSTS.E [R3+0x34008], desc[UR60][R112.64], P1 ;  /* 0x3400800070037fae */ /* 0x000fe2000892187c */
[----:B------:R-:W-:-:S05]  /*52410*/  IMAD.X R111, R111, 0x1, R0, P2 ;  /* 0x000000016f6f7824 */ /* 0x000fca00010e0600 */
[----:B------:R-:W-:Y:S01]  /*52420*/  LDGSTS.E [R3+0x38008], desc[UR60][R110.64], P1 ;  /* 0x380080006e037fae */ /* 0x000fe2000892187c */
[----:B-1----:R-:W-:-:S03]  /*52430*/  IADD3 R108, P0, R108, R4, RZ ;  /* 0x000000046c6c7210 */ /* 0x002fc60007f1e0ff */
[----:B------:R-:W-:Y:S04]  /*52440*/  STL [R1+0x2380], R112 ;  /* 0x0023807001007387 */ /* 0x000fe80000100800 */
[----:B------:R-:W-:Y:S01]  /*52450*/  STL [R1+0x237c], R113 ;  /* 0x00237c7101007387 */ /* 0x000fe20000100800 */
[----:B------:R-:W-:Y:S01]  /*52460*/  IMAD.X R109, R109, 0x1, R0, P0 ;  /* 0x000000016d6d7824 */ /* 0x000fe200000e0600 */
[----:B------:R-:W-:-:S04]  /*52470*/  ISETP.NE.U32.AND P0, PT, RZ, UR4, PT ;  /* 0x00000004ff007c0c */ /* 0x000fc8000bf05070 */
[----:B------:R1:W-:Y:S04]  /*52480*/  LDGSTS.E [R3+0x3c008], desc[UR60][R108.64], P1 ;  /* 0x3c0080006c037fae */ /* 0x0003e8000892187c */
[----:B------:R-:W-:Y:S04]  /*52490*/  STL [R1+0x2388], R110 ;  /* 0x0023886e01007387 */ /* 0x000fe80000100800 */
[----:B------:R-:W-:Y:S01]  /*524a0*/  STL [R1+0x2384], R111 ;  /* 0x0023846f01007387 */ /* 0x000fe20000100800 */
[----:B----4-:R-:W-:-:S03]  /*524b0*/  IADD3 R105, P1, R105, R4, RZ ;  /* 0x0000000469697210 */ /* 0x010fc60007f3e0ff */
[----:B------:R1:W-:Y:S01]  /*524c0*/  STL [R1+0x2390], R108 ;  /* 0x0023906c01007387 */ /* 0x0003e20000100800 */
[----:B------:R-:W-:Y:S02]  /*524d0*/  IADD3.X R107, R107, R0, RZ, P1, !PT ;  /* 0x000000006b6b7210 */ /* 0x000fe40000ffe4ff */
[----:B------:R-:W-:Y:S01]  /*524e0*/  IADD3 R11, P2, R11, R4, RZ ;  /* 0x000000040b0b7210 */ /* 0x000fe20007f5e0ff */
[----:B------:R3:W-:Y:S01]  /*524f0*/  STL [R1+0x238c], R109 ;  /* 0x00238c6d01007387 */ /* 0x0007e20000100800 */
[----:B-1----:R-:W-:-:S03]  /*52500*/  IMAD.MOV.U32 R108, RZ, RZ, R105 ;  /* 0x000000ffff6c7224 */ /* 0x002fc600078e0069 */
[----:B------:R-:W-:Y:S01]  /*52510*/  IMAD.X R104, R104, 0x1, R0, P2 ;  /* 0x0000000168687824 */ /* 0x000fe200010e0600 */
[----:B------:R-:W4:Y:S01]  /*52520*/  LDL.LU R110, [R1+0x17b8] ;  /* 0x0017b800016e7983 */ /* 0x000f220000300800 */
[----:B---3--:R-:W-:-:S03]  /*52530*/  IMAD.MOV.U32 R109, RZ, RZ, R107 ;  /* 0x000000ffff6d7224 */ /* 0x008fc600078e006b */
[----:B------:R-:W-:Y:S04]  /*52540*/  STL [R1+0x2398], R105 ;  /* 0x0023986901007387 */ /* 0x000fe80000100800 */
[----:B------:R-:W-:Y:S04]  /*52550*/  STL [R1+0x2394], R107 ;  /* 0x0023946b01007387 */ /* 0x000fe80000100800 */
[----:B------:R-:W-:Y:S04]  /*52560*/  STL [R1+0x23a0], R11 ;  /* 0x0023a00b01007387 */ /* 0x000fe80000100800 */
[----:B------:R1:W-:Y:S04]  /*52570*/  LDGSTS.E [R3+0x3000c], desc[UR60][R108.64], P0 ;  /* 0x3000c0006c037fae */ /* 0x0003e8000812187c */
[----:B------:R3:W-:Y:S04]  /*52580*/  STL [R1+0x239c], R104 ;  /* 0x00239c6801007387 */ /* 0x0007e80000100800 */
[----:B------:R-:W4:Y:S01]  /*52590*/  LDL.LU R111, [R1+0x17b4] ;  /* 0x0017b400016f7983 */ /* 0x000f220000300800 */
[----:B-1----:R-:W-:-:S02]  /*525a0*/  IMAD.MOV.U32 R108, RZ, RZ, R11 ;  /* 0x000000ffff6c7224 */ /* 0x002fc400078e000b */
[----:B------:R-:W-:Y:S02]  /*525b0*/  IMAD.MOV.U32 R109, RZ, RZ, R104 ;  /* 0x000000ffff6d7224 */ /* 0x000fe400078e0068 */
[----:B---3--:R-:W3:Y:S04]  /*525c0*/  LDL.LU R104, [R1+0x17c0] ;  /* 0x0017c00001687983 */ /* 0x008ee80000300800 */
[----:B------:R-:W3:Y:S04]  /*525d0*/  LDL.LU R11, [R1+0x17c8] ;  /* 0x0017c800010b7983 */ /* 0x000ee80000300800 */
[----:B------:R-:W-:Y:S04]  /*525e0*/  LDGSTS.E [R3+0x3400c], desc[UR60][R108.64], P0 ;  /* 0x3400c0006c037fae */ /* 0x000fe8000812187c */
[----:B------:R-:W3:Y:S04]  /*525f0*/  LDL.LU R108, [R1+0x17bc] ;  /* 0x0017bc00016c7983 */ /* 0x000ee80000300800 */
[----:B------:R-:W3:Y:S01]  /*52600*/  LDL.LU R105, [R1+0x17c4] ;  /* 0x0017c40001697983 */ /* 0x000ee20000300800 */
[----:B--2---:R-:W-:-:S02]  /*52610*/  IADD3 R103, P1, R103, R4, RZ ;  /* 0x0000000467677210 */ /* 0x004fc40007f3e0ff */
[----:B------:R-:W-:Y:S02]  /*52620*/  IADD3 R7, P2, R7, R4, RZ ;  /* 0x0000000407077210 */ /* 0x000fe40007f5e0ff */
[----:B------:R-:W-:Y:S01]  /*52630*/  IADD3.X R106, R106, R0, RZ, P1, !PT ;  /* 0x000000006a6a7210 */ /* 0x000fe20000ffe4ff */
[----:B------:R-:W-:Y:S02]  /*52640*/  STL [R1+0x23a8], R103 ;  /* 0x0023a86701007387 */ /* 0x000fe40000100800 */
[----:B------:R-:W-:Y:S02]  /*52650*/  IMAD.X R102, R102, 0x1, R0, P2 ;  /* 0x0000000166667824 */ /* 0x000fe400010e0600 */
[----:B------:R1:W-:Y:S01]  /*52660*/  STL [R1+0x23a4], R106 ;  /* 0x0023a46a01007387 */ /* 0x0003e20000100800 */
[----:B------:R-:W-:-:S03]  /*52670*/  IMAD.MOV.U32 R107, RZ, RZ, R106 ;  /* 0x000000ffff6b7224 */ /* 0x000fc600078e006a */
[----:B------:R-:W-:Y:S04]  /*52680*/  STL [R1+0x23b0], R7 ;  /* 0x0023b00701007387 */ /* 0x000fe80000100800 */
[----:B------:R2:W-:Y:S01]  /*52690*/  STL [R1+0x23ac], R102 ;  /* 0x0023ac6601007387 */ /* 0x0005e20000100800 */
[----:B-1----:R-:W-:Y:S02]  /*526a0*/  IMAD.MOV.U32 R106, RZ, RZ, R103 ;  /* 0x000000ffff6a7224 */ /* 0x002fe400078e0067 */
[----:B------:R-:W-:-:S03]  /*526b0*/  IMAD.MOV.U32 R103, RZ, RZ, R102 ;  /* 0x000000ffff677224 */ /* 0x000fc600078e0066 */
[----:B------:R-:W-:Y:S01]  /*526c0*/  LDGSTS.E [R3+0x3800c], desc[UR60][R106.64], P0 ;  /* 0x3800c0006a037fae */ /* 0x000fe2000812187c */
[----:B--2---:R-:W-:-:S05]  /*526d0*/  IMAD.MOV.U32 R102, RZ, RZ, R7 ;  /* 0x000000ffff667224 */ /* 0x004fca00078e0007 */
[----:B------:R1:W-:Y:S01]  /*526e0*/  LDGSTS.E [R3+0x3c00c], desc[UR60][R102.64], P0 ;  /* 0x3c00c00066037fae */ /* 0x0003e2000812187c */
[----:B------:R-:W-:Y:S01]  /*526f0*/  UISETP.GT.AND UP1, UPT, UR6, 0x18, UPT ;  /* 0x000000180600788c */ /* 0x000fe2000bf24270 */
[----:B------:R-:W-:Y:S02]  /*52700*/  SHF.L.U32 R7, R9, 0x4, RZ ;  /* 0x0000000409077819 */ /* 0x000fe400000006ff */
[----:B------:R-:W2:Y:S04]  /*52710*/  LDL.LU R102, [R1+0x17d0] ;  /* 0x0017d00001667983 */ /* 0x000ea80000300800 */
[----:B------:R-:W2:Y:S01]  /*52720*/  LDL.LU R103, [R1+0x17cc] ;  /* 0x0017cc0001677983 */ /* 0x000ea20000300800 */
[----:B------:R-:W-:Y:S01]  /*52730*/  USEL UR4, URZ, 0x4, !UP1 ;  /* 0x000000043f047887 */ /* 0x000fe2000c800000 */
[----:B------:R-:W-:-:S02]  /*52740*/  LOP3.LUT R7, R7, 0x70, RZ, 0xc0, !PT ;  /* 0x0000007007077812 */ /* 0x000fc400078ec0ff */
[----:B------:R-:W2:Y:S01]  /*52750*/  LDL.LU R109, [R1+0x17d4] ;  /* 0x0017d400016d7983 */ /* 0x000ea20000300800 */
[----:B------:R-:W-:-:S03]  /*52760*/  USEL UR4, UR4, URZ, !UP0 ;  /* 0x0000003f04047287 */ /* 0x000fc6000c000000 */
[----:B------:R-:W2:Y:S01]  /*52770*/  LDL.LU R106, [R1+0x17d8] ;  /* 0x0017d800016a7983 */ /* 0x000ea20000300800 */
[----:B------:R-:W-:-:S03]  /*52780*/  IMAD R7, R10, 0x80, R7 ;  /* 0x000000800a077824 */ /* 0x000fc600078e0207 */
[----:B------:R-:W2:Y:S01]  /*52790*/  LDL.LU R107, [R1+0x17dc] ;  /* 0x0017dc00016b7983 */ /* 0x000ea20000300800 */
[----:B------:R-:W-:-:S03]  /*527a0*/  ISETP.NE.U32.AND P0, PT, RZ, UR4, PT ;  /* 0x00000004ff007c0c */ /* 0x000fc6000bf05070 */
[----:B------:R-:W2:Y:S01]  /*527b0*/  LDL.LU R9, [R1+0x17e0] ;  /* 0x0017e00001097983 */ /* 0x000ea20000300800 */
[----:B-1----:R-:W-:-:S05]  /*527c0*/  LOP3.LUT R3, R7, 0x60, RZ, 0x3c, !PT ;  /* 0x0000006007037812 */ /* 0x002fca00078e3cff */
[----:B------:R-:W-:Y:S01]  /*527d0*/  VIADD R3, R3, UR5 ;  /* 0x0000000503037c36 */ /* 0x000fe20008000000 */
[----:B----4-:R-:W-:-:S05]  /*527e0*/  IADD3 R110, P1, R110, R4, RZ ;  /* 0x000000046e6e7210 */ /* 0x010fca0007f3e0ff */
[----:B------:R1:W-:Y:S01]  /*527f0*/  STL [R1+0x17b8], R110 ;  /* 0x0017b86e01007387 */ /* 0x0003e20000100800 */
[----:B------:R-:W-:Y:S01]  /*52800*/  IMAD.X R111, R111, 0x1, R0, P1 ;  /* 0x000000016f6f7824 */ /* 0x000fe200008e0600 */
[----:B---3--:R-:W-:-:S04]  /*52810*/  IADD3 R104, P1, R104, R4, RZ ;  /* 0x0000000468687210 */ /* 0x008fc80007f3e0ff */
[----:B------:R3:W-:Y:S01]  /*52820*/  STL [R1+0x17b4], R111 ;  /* 0x0017b46f01007387 */ /* 0x0007e20000100800 */
[----:B------:R-:W-:-:S03]  /*52830*/  IADD3 R11, P2, R11, R4, RZ ;  /* 0x000000040b0b7210 */ /* 0x000fc60007f5e0ff */
[----:B------:R1:W-:Y:S04]  /*52840*/  LDGSTS.E [R3], desc[UR60][R110.64], P0 ;  /* 0x000000006e037fae */ /* 0x0003e8000812187c */
[----:B------:R4:W-:Y:S01]  /*52850*/  STL [R1+0x17c0], R104 ;  /* 0x0017c06801007387 */ /* 0x0009e20000100800 */
[----:B------:R-:W-:Y:S01]  /*52860*/  IMAD.X R108, R108, 0x1, R0, P1 ;  /* 0x000000016c6c7824 */ /* 0x000fe200008e0600 */
[----:B-1----:R-:W-:-:S03]  /*52870*/  MOV R110, R104 ;  /* 0x00000068006e7202 */ /* 0x002fc60000000f00 */
[----:B---3--:R-:W-:Y:S01]  /*52880*/  IMAD.MOV.U32 R111, RZ, RZ, R108 ;  /* 0x000000ffff6f7224 */ /* 0x008fe200078e006c */
[----:B------:R-:W-:Y:S01]  /*52890*/  STL [R1+0x17bc], R108 ;  /* 0x0017bc6c01007387 */ /* 0x000fe20000100800 */
[----:B------:R-:W-:-:S03]  /*528a0*/  IMAD.X R105, R105, 0x1, R0, P2 ;  /* 0x0000000169697824 */ /* 0x000fc600010e0600 */
[----:B------:R-:W-:Y:S04]  /*528b0*/  STL [R1+0x17c8], R11 ;  /* 0x0017c80b01007387 */ /* 0x000fe80000100800 */
[----:B----4-:R-:W3:Y:S04]  /*528c0*/  LDL.LU R104, [R1+0x17e8] ;  /* 0x0017e80001687983 */ /* 0x010ee80000300800 */
[----:B------:R1:W-:Y:S04]  /*528d0*/  LDGSTS.E [R3+0x4000], desc[UR60][R110.64], P0 ;  /* 0x040000006e037fae */ /* 0x0003e8000812187c */
[----:B------:R4:W-:Y:S01]  /*528e0*/  STL [R1+0x17c4], R105 ;  /* 0x0017c46901007387 */ /* 0x0009e20000100800 */
[----:B-1----:R-:W-:-:S03]  /*528f0*/  IMAD.MOV.U32 R111, RZ, RZ, R105 ;  /* 0x000000ffff6f7224 */ /* 0x002fc600078e0069 */
[----:B----4-:R-:W4:Y:S01]  /*52900*/  LDL.LU R105, [R1+0x17e4] ;  /* 0x0017e40001697983 */ /* 0x010f220000300800 */
[----:B------:R-:W-:-:S03]  /*52910*/  IMAD.MOV.U32 R110, RZ, RZ, R11 ;  /* 0x000000ffff6e7224 */ /* 0x000fc600078e000b */
[----:B------:R-:W4:Y:S01]  /*52920*/  LDL.LU R108, [R1+0x17f0] ;  /* 0x0017f000016c7983 */ /* 0x000f220000300800 */
[----:B------:R-:W-:-:S03]  /*52930*/  UISETP.GT.AND UP1, UPT, UR6, 0x19, UPT ;  /* 0x000000190600788c */ /* 0x000fc6000bf24270 */
[----:B------:R-:W4:Y:S04]  /*52940*/  LDL.LU R11, [R1+0x17f8] ;  /* 0x0017f800010b7983 */ /* 0x000f280000300800 */
[----:B------:R-:W-:Y:S01]  /*52950*/  LDGSTS.E [R3+0x8000], desc[UR60][R110.64], P0 ;  /* 0x080000006e037fae */ /* 0x000fe2000812187c */
[----:B--2---:R-:W-:-:S05]  /*52960*/  IADD3 R102, P1, R102, R4, RZ ;  /* 0x0000000466667210 */ /* 0x004fca0007f3e0ff */
[----:B------:R-:W-:Y:S01]  /*52970*/  IMAD.X R103, R103, 0x1, R0, P1 ;  /* 0x0000000167677824 */ /* 0x000fe200008e0600 */
[----:B------:R1:W-:Y:S04]  /*52980*/  STL [R1+0x17d0], R102 ;  /* 0x0017d06601007387 */ /* 0x0003e80000100800 */
[----:B------:R2:W-:Y:S04]  /*52990*/  STL [R1+0x17cc], R103 ;  /* 0x0017cc6701007387 */ /* 0x0005e80000100800 */
[----:B------:R-:W4:Y:S01]  /*529a0*/  LDL.LU R110, [R1+0x17ec] ;  /* 0x0017ec00016e7983 */ /* 0x000f220000300800 */
[----:B------:R-:W-:Y:S01]  /*529b0*/  IADD3 R106, P1, R106, R4, RZ ;  /* 0x000000046a6a7210 */ /* 0x000fe20007f3e0ff */
[----:B------:R-:W-:-:S02]  /*529c0*/  USEL UR4, URZ, 0x4, !UP1 ;  /* 0x000000043f047887 */ /* 0x000fc4000c800000 */
[----:B------:R-:W4:Y:S01]  /*529d0*/  LDL.LU R111, [R1+0x17f4] ;  /* 0x0017f400016f7983 */ /* 0x000f220000300800 */
[----:B------:R-:W-:Y:S01]  /*529e0*/  IADD3 R9, P2, R9, R4, RZ ;  /* 0x0000000409097210 */ /* 0x000fe20007f5e0ff */
[----:B------:R-:W-:Y:S01]  /*529f0*/  USEL UR4, UR4, URZ, !UP0 ;  /* 0x0000003f04047287 */ /* 0x000fe2000c000000 */
[----:B------:R-:W-:Y:S01]  /*52a00*/  IMAD.X R109, R109, 0x1, R0, P1 ;  /* 0x000000016d6d7824 */ /* 0x000fe200008e0600 */
[----:B------:R-:W-:Y:S01]  /*52a10*/  LDGSTS.E [R3+0xc000], desc[UR60][R102.64], P0 ;  /* 0x0c00000066037fae */ /* 0x000fe2000812187c */
[----:B------:R-:W-:Y:S02]  /*52a20*/  IADD3.X R107, R107, R0, RZ, P2, !PT ;  /* 0x000000006b6b7210 */ /* 0x000fe400017fe4ff */
[----:B------:R-:W-:Y:S01]  /*52a30*/  IMAD.MOV.U32 R113, RZ, RZ, R109 ;  /* 0x000000ffff717224 */ /* 0x000fe200078e006d */
[----:B------:R-:W-:Y:S01]  /*52a40*/  ISETP.NE.U32.AND P0, PT, RZ, UR4, PT ;  /* 0x00000004ff007c0c */ /* 0x000fe2000bf05070 */
[----:B------:R-:W-:Y:S01]  /*52a50*/  IMAD.MOV.U32 R112, RZ, RZ, R106 ;  /* 0x000000ffff707224 */ /* 0x000fe200078e006a */
[----:B-1----:R-:W4:Y:S04]  /*52a60*/  LDL.LU R102, [R1+0x1800] ;  /* 0x0018000001667983 */ /* 0x002f280000300800 */
[----:B--2---:R-:W2:Y:S04]  /*52a70*/  LDL.LU R103, [R1+0x1808] ;  /* 0x0018080001677983 */ /* 0x004ea80000300800 */
[----:B------:R-:W-:Y:S04]  /*52a80*/  STL [R1+0x17d8], R106 ;  /* 0x0017d86a01007387 */ /* 0x000fe80000100800 */
[----:B------:R1:W-:Y:S04]  /*52a90*/  STL [R1+0x17d4], R109 ;  /* 0x0017d46d01007387 */ /* 0x0003e80000100800 */
[----:B------:R1:W-:Y:S04]  /*52aa0*/  STL [R1+0x17e0], R9 ;  /* 0x0017e00901007387 */ /* 0x0003e80000100800 */
[----:B------:R1:W-:Y:S04]  /*52ab0*/  LDGSTS.E [R3+0x4], desc[UR60][R112.64], P0 ;  /* 0x0000400070037fae */ /* 0x0003e8000812187c */
[----:B-1----:R-:W2:Y:S04]  /*52ac0*/  LDL.LU R109, [R1+0x17fc] ;  /* 0x0017fc00016d7983 */ /* 0x002ea80000300800 */
[----:B------:R-:W-:Y:S04]  /*52ad0*/  STL [R1+0x17dc], R107 ;  /* 0x0017dc6b01007387 */ /* 0x000fe80000100800 */
[----:B------:R-:W2:Y:S01]  /*52ae0*/  LDL.LU R106, [R1+0x1804] ;  /* 0x00180400016a7983 */ /* 0x000ea20000300800 */
[----:B------:R-:W-:-:S02]  /*52af0*/  IMAD.MOV.U32 R112, RZ, RZ, R9 ;  /* 0x000000ffff707224 */ /* 0x000fc400078e0009 */
[----:B------:R-:W-:Y:S01]  /*52b00*/  IMAD.MOV.U32 R113, RZ, RZ, R107 ;  /* 0x000000ffff717224 */ /* 0x000fe200078e006b */
[----:B------:R-:W2:Y:S04]  /*52b10*/  LDL.LU R9, [R1+0x1810] ;  /* 0x0018100001097983 */ /* 0x000ea80000300800 */
[----:B------:R1:W-:Y:S01]  /*52b20*/  LDGSTS.E [R3+0x4004], desc[UR60][R112.64], P0 ;  /* 0x0400400070037fae */ /* 0x0003e2000812187c */
[----:B---3--:R-:W-:-:S05]  /*52b30*/  IADD3 R104, P1, R104, R4, RZ ;  /* 0x0000000468687210 */ /* 0x008fca0007f3e0ff */
[----:B------:R-:W-:Y:S01]  /*52b40*/  STL [R1+0x17e8], R104 ;  /* 0x0017e86801007387 */ /* 0x000fe20000100800 */
[----:B----4-:R-:W-:-:S04]  /*52b50*/  IMAD.X R105, R105, 0x1, R0, P1 ;  /* 0x0000000169697824 */ /* 0x010fc800008e0600 */
[----:B-1----:R-:W-:Y:S01]  /*52b60*/  IMAD.MOV.U32 R113, RZ, RZ, R105 ;  /* 0x000000ffff717224 */ /* 0x002fe200078e0069 */
[----:B------:R1:W-:Y:S04]  /*52b70*/  STL [R1+0x17e4], R105 ;  /* 0x0017e46901007387 */ /* 0x0003e80000100800 */
[----:B-1----:R-:W3:Y:S01]  /*52b80*/  LDL.LU R105, [R1+0x180c] ;  /* 0x00180c0001697983 */ /* 0x002ee20000300800 */
[----:B------:R-:W-:Y:S01]  /*52b90*/  UISETP.GT.AND UP1, UPT, UR6, 0x1a, UPT ;  /* 0x0000001a0600788c */ /* 0x000fe2000bf24270 */
[----:B------:R-:W-:Y:S02]  /*52ba0*/  IADD3 R108, P2, R108, R4, RZ ;  /* 0x000000046c6c7210 */ /* 0x000fe40007f5e0ff */
[----:B------:R-:W-:Y:S01]  /*52bb0*/  MOV R112, R104 ;  /* 0x0000006800707202 */ /* 0x000fe20000000f00 */
[----:B------:R-:W-:Y:S01]  /*52bc0*/  USEL UR4, URZ, 0x4, !UP1 ;  /* 0x000000043f047887 */ /* 0x000fe2000c800000 */
[----:B------:R-:W-:Y:S01]  /*52bd0*/  IADD3 R11, P3, R11, R4, RZ ;  /* 0x000000040b0b7210 */ /* 0x000fe20007f7e0ff */
[----:B------:R-:W4:Y:S02]  /*52be0*/  LDL.LU R107, [R1+0x1818] ;  /* 0x00181800016b7983 */ /* 0x000f240000300800 */
[----:B------:R-:W-:-:S02]  /*52bf0*/  USEL UR4, UR4, URZ, !UP0 ;  /* 0x0000003f04047287 */ /* 0x000fc4000c000000 */
[----:B------:R1:W-:Y:S04]  /*52c00*/  LDGSTS.E [R3+0x8004], desc[UR60][R112.64], P0 ;  /* 0x0800400070037fae */ /* 0x0003e8000812187c */
[----:B------:R-:W4:Y:S01]  /*52c10*/  LDL.LU R104, [R1+0x1820] ;  /* 0x0018200001687983 */ /* 0x000f220000300800 */
[--C-:B------:R-:W-:Y:S01]  /*52c20*/  IMAD.X R110, R110, 0x1, R0.reuse, P2 ;  /* 0x000000016e6e7824 */ /* 0x100fe200010e0600 */
[----:B------:R-:W-:Y:S02]  /*52c30*/  ISETP.NE.U32.AND P1, PT, RZ, UR4, PT ;  /* 0x00000004ff007c0c */ /* 0x000fe4000bf25070 */
[----:B------:R2:W-:Y:S01]  /*52c40*/  STL [R1+0x17f0], R108 ;  /* 0x0017f06c01007387 */ /* 0x0005e20000100800 */
[----:B------:R-:W-:Y:S02]  /*52c50*/  IMAD.X R111, R111, 0x1, R0, P3 ;  /* 0x000000016f6f7824 */ /* 0x000fe400018e0600 */
[----:B-1----:R-:W-:-:S02]  /*52c60*/  IMAD.MOV.U32 R112, RZ, RZ, R108 ;  /* 0x000000ffff707224 */ /* 0x002fc400078e006c */
[----:B------:R-:W-:Y:S01]  /*52c70*/  IMAD.MOV.U32 R113, RZ, RZ, R110 ;  /* 0x000000ffff717224 */ /* 0x000fe200078e006e */
[----:B------:R1:W-:Y:S04]  /*52c80*/  STL [R1+0x17ec], R110 ;  /* 0x0017ec6e01007387 */ /* 0x0003e80000100800 */
[----:B------:R1:W-:Y:S04]  /*52c90*/  LDGSTS.E [R3+0xc004], desc[UR60][R112.64], P0 ;  /* 0x0c00400070037fae */ /* 0x0003e8000812187c */
[----:B------:R1:W-:Y:S01]  /*52ca0*/  STL [R1+0x17f8], R11 ;  /* 0x0017f80b01007387 */ /* 0x0003e20000100800 */
[----:B------:R-:W-:-:S03]  /*52cb0*/  IADD3 R102, P0, R102, R4, RZ ;  /* 0x0000000466667210 */ /* 0x000fc60007f1e0ff */
[----:B------:R-:W-:Y:S01]  /*52cc0*/  STL [R1+0x17f4], R111 ;  /* 0x0017f46f01007387 */ /* 0x000fe20000100800 */
[----:B--2---:R-:W-:-:S03]  /*52cd0*/  IADD3 R103, P2, R103, R4, RZ ;  /* 0x0000000467677210 */ /* 0x004fc60007f5e0ff */
[----:B------:R-:W2:Y:S01]  /*52ce0*/  LDL.LU R108, [R1+0x1814] ;  /* 0x00181400016c7983 */ /* 0x000ea20000300800 */
[----:B-1----:R-:W-:Y:S01]  /*52cf0*/  MOV R112, R11 ;  /* 0x0000000b00707202 */ /* 0x002fe20000000f00 */
[----:B------:R-:W-:Y:S02]  /*52d00*/  IMAD.MOV.U32 R113, RZ, RZ, R111 ;  /* 0x000000ffff717224 */ /* 0x000fe400078e006f */
[----:B------:R-:W2:Y:S04]  /*52d10*/  LDL.LU R110, [R1+0x181c] ;  /* 0x00181c00016e7983 */ /* 0x000ea80000300800 */
[----:B------:R-:W2:Y:S04]  /*52d20*/  LDL.LU R11, [R1+0x1828] ;  /* 0x00182800010b7983 */ /* 0x000ea80000300800 */
[----:B------:R1:W-:Y:S04]  /*52d30*/  STL [R1+0x1800], R102 ;  /* 0x0018006601007387 */ /* 0x0003e80000100800 */
[----:B------:R1:W-:Y:S01]  /*52d40*/  LDGSTS.E [R3+0x8], desc[UR60][R112.64], P1 ;  /* 0x0000800070037fae */ /* 0x0003e2000892187c */
[----:B------:R-:W-:-:S05]  /*52d50*/  IMAD.X R109, R109, 0x1, R0, P0 ;  /* 0x000000016d6d7824 */ /* 0x000fca00000e0600 */
[----:B------:R-:W-:Y:S01]  /*52d60*/  STL [R1+0x17fc], R109 ;  /* 0x0017fc6d01007387 */ /* 0x000fe20000100800 */
[----:B------:R-:W-:-:S03]  /*52d70*/  IMAD.X R106, R106, 0x1, R0, P2 ;  /* 0x000000016a6a7824 */ /* 0x000fc600010e0600 */
[----:B------:R-:W-:Y:S01]  /*52d80*/  STL [R1+0x1808], R103 ;  /* 0x0018086701007387 */ /* 0x000fe20000100800 */
[----:B-1----:R-:W-:-:S03]  /*52d90*/  IMAD.MOV.U32 R112, RZ, RZ, R102 ;  /* 0x000000ffff707224 */ /* 0x002fc600078e0066 */
[----:B------:R1:W-:Y:S04]  /*52da0*/  STL [R1+0x1804], R106 ;  /* 0x0018046a01007387 */ /* 0x0003e80000100800 */
[----:B------:R-:W2:Y:S01]  /*52db0*/  LDL.LU R102, [R1+0x1824] ;  /* 0x0018240001667983 */ /* 0x000ea20000300800 */
[----:B------:R-:W-:Y:S01]  /*52dc0*/  IMAD.MOV.U32 R113, RZ, RZ, R109 ;  /* 0x000000ffff717224 */ /* 0x000fe200078e006d */
[----:B------:R-:W-:-:S04]  /*52dd0*/  IADD3 R9, P0, R9, R4, RZ ;  /* 0x0000000409097210 */ /* 0x000fc80007f1e0ff */
[----:B------:R1:W-:Y:S02]  /*52de0*/  LDGSTS.E [R3+0x4008], desc[UR60][R112.64], P1 ;  /* 0x0400800070037fae */ /* 0x0003e4000892187c */
[----:B-1----:R-:W-:Y:S01]  /*52df0*/  IMAD.MOV.U32 R113, RZ, RZ, R106 ;  /* 0x000000ffff717224 */ /* 0x002fe200078e006a */
[----:B------:R-:W-:Y:S01]  /*52e00*/  MOV R112, R103 ;  /* 0x0000006700707202 */ /* 0x000fe20000000f00 */
[----:B------:R-:W2:Y:S04]  /*52e10*/  LDL.LU R106, [R1+0x1830] ;  /* 0x00183000016a7983 */ /* 0x000ea80000300800 */
[----:B------:R-:W2:Y:S04]  /*52e20*/  LDL.LU R103, [R1+0x1bb8] ;  /* 0x001bb80001677983 */ /* 0x000ea80000300800 */
[----:B------:R-:W-:Y:S01]  /*52e30*/  STL [R1+0x1810], R9 ;  /* 0x0018100901007387 */ /* 0x000fe20000100800 */
[----:B------:R-:W-:-:S03]  /*52e40*/  UISETP.GT.AND UP1, UPT, UR6, 0x1b, UPT ;  /* 0x0000001b0600788c */ /* 0x000fc6000bf24270 */
[----:B------:R1:W-:Y:S01]  /*52e50*/  LDGSTS.E [R3+0x8008], desc[UR60][R112.64], P1 ;  /* 0x0800800070037fae */ /* 0x0003e2000892187c */
[----:B---3--:R-:W-:-:S05]  /*52e60*/  IMAD.X R105, R105, 0x1, R0, P0 ;  /* 0x0000000169697824 */ /* 0x008fca00000e0600 */
[----:B------:R3:W-:Y:S04]  /*52e70*/  STL [R1+0x180c], R105 ;  /* 0x00180c6901007387 */ /* 0x0007e80000100800 */
[----:B------:R-:W2:Y:S04]  /*52e80*/  LDL.LU R111, [R1+0x182c] ;  /* 0x00182c00016f7983 */ /* 0x000ea80000300800 */
[----:B------:R-:W2:Y:S01]  /*52e90*/  LDL.LU R109, [R1+0x1bb4] ;  /* 0x001bb400016d7983 */ /* 0x000ea20000300800 */
[----:B------:R-:W-:Y:S01]  /*52ea0*/  USEL UR4, URZ, 0x4, !UP1 ;  /* 0x000000043f047887 */ /* 0x000fe2000c800000 */
[----:B-1----:R-:W-:-:S02]  /*52eb0*/  IMAD.MOV.U32 R112, RZ, RZ, R9 ;  /* 0x000000ffff707224 */ /* 0x002fc400078e0009 */
[----:B------:R-:W-:Y:S01]  /*52ec0*/  IMAD.MOV.U32 R113, RZ, RZ, R105 ;  /* 0x000000ffff717224 */ /* 0x000fe200078e0069 */
[----:B------:R-:W-:Y:S01]  /*52ed0*/  USEL UR4, UR4, URZ, !UP0 ;  /* 0x0000003f04047287 */ /* 0x000fe2000c000000 */
[-C--:B----4-:R-:W-:Y:S01]  /*52ee0*/  IADD3 R104, P2, R104, R4.reuse, RZ ;  /* 0x0000000468687210 */ /* 0x090fe20007f5e0ff */
[----:B---3--:R-:W3:Y:S04]  /*52ef0*/  LDL.LU R105, [R1+0x1bc0] ;  /* 0x001bc00001697983 */ /* 0x008ee80000300800 */
[----:B------:R1:W-:Y:S01]  /*52f00*/  LDGSTS.E [R3+0xc008], desc[UR60][R112.64], P1 ;  /* 0x0c00800070037fae */ /* 0x0003e2000892187c */
[----:B------:R-:W-:Y:S02]  /*52f10*/  IADD3 R107, P1, R107, R4, RZ ;  /* 0x000000046b6b7210 */ /* 0x000fe40007f3e0ff */
[----:B------:R-:W-:Y:S01]  /*52f20*/  ISETP.NE.U32.AND P0, PT, RZ, UR4, PT ;  /* 0x00000004ff007c0c */ /* 0x000fe2000bf05070 */
[----:B------:R-:W4:Y:S04]  /*52f30*/  LDL.LU R9, [R1+0x1bc8] ;  /* 0x001bc80001097983 */ /* 0x000f280000300800 */
[----:B------:R-:W-:Y:S01]  /*52f40*/  STL [R1+0x1818], R107 ;  /* 0x0018186b01007387 */ /* 0x000fe20000100800 */
[----:B-1----:R-:W-:-:S02]  /*52f50*/  IMAD.MOV.U32 R112, RZ, RZ, R107 ;  /* 0x000000ffff707224 */ /* 0x002fc400078e006b */
[----:B--2---:R-:W-:-:S04]  /*52f60*/  IMAD.X R108, R108, 0x1, R0, P1 ;  /* 0x000000016c6c7824 */ /* 0x004fc800008e0600 */
[----:B------:R-:W-:Y:S01]  /*52f70*/  IMAD.MOV.U32 R113, RZ, RZ, R108 ;  /* 0x000000ffff717224 */ /* 0x000fe200078e006c */
[----:B------:R-:W-:Y:S01]  /*52f80*/  IADD3.X R110, R110, R0, RZ, P2, !PT ;  /* 0x000000006e6e7210 */ /* 0x000fe200017fe4ff */
[----:B------:R1:W-:Y:S01]  /*52f90*/  STL [R1+0x1814], R108 ;  /* 0x0018146c01007387 */ /* 0x0003e20000100800 */
[----:B------:R-:W-:-:S03]  /*52fa0*/  IADD3 R11, P1, R11, R4, RZ ;  /* 0x000000040b0b7210 */ /* 0x000fc60007f3e0ff */
[----:B------:R-:W-:Y:S04]  /*52fb0*/  STL [R1+0x1820], R104 ;  /* 0x0018206801007387 */ /* 0x000fe80000100800 */
[----:B------:R2:W-:Y:S04]  /*52fc0*/  LDGSTS.E [R3+0xc], desc[UR60][R112.64], P0 ;  /* 0x0000c00070037fae */ /* 0x0005e8000812187c */
[----:B-1----:R-:W4:Y:S04]  /*52fd0*/  LDL.LU R108, [R1+0x1bbc] ;  /* 0x001bbc00016c7983 */ /* 0x002f280000300800 */
[----:B------:R-:W-:Y:S01]  /*52fe0*/  STL [R1+0x181c], R110 ;  /* 0x00181c6e01007387 */ /* 0x000fe20000100800 */
[----:B--2---:R-:W-:-:S03]  /*52ff0*/  IMAD.MOV.U32 R112, RZ, RZ, R104 ;  /* 0x000000ffff707224 */ /* 0x004fc600078e0068 */
[----:B------:R-:W2:Y:S01]  /*53000*/  LDL.LU R107, [R1+0x1bc4] ;  /* 0x001bc400016b7983 */ /* 0x000ea20000300800 */
[----:B------:R-:W-:-:S03]  /*53010*/  IMAD.MOV.U32 R113, RZ, RZ, R110 ;  /* 0x000000ffff717224 */ /* 0x000fc600078e006e */
[----:B------:R1:W-:Y:S04]  /*53020*/  STL [R1+0x1828], R11 ;  /* 0x0018280b01007387 */ /* 0x0003e80000100800 */
[----:B------:R1:W-:Y:S01]  /*53030*/  LDGSTS.E [R3+0x400c], desc[UR60][R112.64], P0 ;  /* 0x0400c00070037fae */ /* 0x0003e2000812187c */
[----:B------:R-:W-:-:S05]  /*53040*/  IMAD.X R102, R102, 0x1, R0, P1 ;  /* 0x0000000166667824 */ /* 0x000fca00008e0600 */
[----:B------:R1:W-:Y:S02]  /*53050*/  STL [R1+0x1824], R102 ;  /* 0x0018246601007387 */ /* 0x0003e40000100800 */
[----:B-1----:R-:W-:Y:S02]  /*53060*/  MOV R112, R11 ;  /* 0x0000000b00707202 */ /* 0x002fe40000000f00 */
[----:B------:R-:W2:Y:S04]  /*53070*/  LDL.LU R11, [R1+0x1bd0] ;  /* 0x001bd000010b7983 */ /* 0x000ea80000300800 */
[----:B------:R-:W2:Y:S01]  /*53080*/  LDL.LU R104, [R1+0x1bcc] ;  /* 0x001bcc0001687983 */ /* 0x000ea20000300800 */
[-C--:B------:R-:W-:Y:S02]  /*53090*/  IADD3 R106, P2, R106, R4.reuse, RZ ;  /* 0x000000046a6a7210 */ /* 0x080fe40007f5e0ff */
[----:B------:R-:W-:Y:S01]  /*530a0*/  IADD3 R103, P3, R103, R4, RZ ;  /* 0x0000000467677210 */ /* 0x000fe20007f7e0ff */
[----:B------:R-:W-:-:S02]  /*530b0*/  IMAD.MOV.U32 R113, RZ, RZ, R102 ;  /* 0x000000ffff717224 */ /* 0x000fc400078e0066 */
[----:B------:R-:W2:Y:S04]  /*530c0*/  LDL.LU R102, [R1+0x1bd8] ;  /* 0x001bd80001667983 */ /* 0x000ea80000300800 */
[----:B------:R-:W2:Y:S04]  /*530d0*/  LDL.LU R110, [R1+0x1be0] ;  /* 0x001be000016e7983 */ /* 0x000ea80000300800 */
[----:B------:R1:W-:Y:S04]  /*530e0*/  STL [R1+0x1830], R106 ;  /* 0x0018306a01007387 */ /* 0x0003e80000100800 */
[----:B------:R1:W-:Y:S02]  /*530f0*/  LDGSTS.E [R3+0x800c], desc[UR60][R112.64], P0 ;  /* 0x0800c00070037fae */ /* 0x0003e4000812187c */
[----:B-1----:R-:W-:-:S02]  /*53100*/  IMAD.MOV.U32 R112, RZ, RZ, R106 ;  /* 0x000000ffff707224 */ /* 0x002fc400078e006a */
[--C-:B------:R-:W-:Y:S02]  /*53110*/  IMAD.X R111, R111, 0x1, R0.reuse, P2 ;  /* 0x000000016f6f7824 */ /* 0x100fe400010e0600 */
[----:B------:R-:W-:-:S03]  /*53120*/  IMAD.X R109, R109, 0x1, R0, P3 ;  /* 0x000000016d6d7824 */ /* 0x000fc600018e0600 */
[----:B------:R1:W-:Y:S04]  /*53130*/  STL [R1+0x182c], R111 ;  /* 0x00182c6f01007387 */ /* 0x0003e80000100800 */
[----:B------:R4:W-:Y:S01]  /*53140*/  STL [R1+0x1bb8], R103 ;  /* 0x001bb86701007387 */ /* 0x0009e20000100800 */
[----:B------:R-:W-:-:S03]  /*53150*/  IMAD.MOV.U32 R113, RZ, RZ, R111 ;  /* 0x000000ffff717224 */ /* 0x000fc600078e006f */
[----:B------:R4:W-:Y:S04]  /*53160*/  STL [R1+0x1bb4], R109 ;  /* 0x001bb46d01007387 */ /* 0x0009e80000100800 */
[----:B------:R-:W2:Y:S04]  /*53170*/  LDL.LU R106, [R1+0x1bd4] ;  /* 0x001bd400016a7983 */ /* 0x000ea80000300800 */
[----:B-1----:R-:W2:Y:S01]  /*53180*/  LDL.LU R111, [R1+0x1bdc] ;  /* 0x001bdc00016f7983 */ /* 0x002ea20000300800 */
[----:B------:R-:W-:-:S03]  /*53190*/  UISETP.GT.AND UP1, UPT, UR6, 0x38, UPT ;  /* 0x000000380600788c */ /* 0x000fc6000bf24270 */
[----:B------:R1:W-:Y:S01]  /*531a0*/  LDGSTS.E [R3+0xc00c], desc[UR60][R112.64], P0 ;  /* 0x0c00c00070037fae */ /* 0x0003e2000812187c */
[----:B------:R-:W-:-:S04]  /*531b0*/  USEL UR4, URZ, 0x4, !UP1 ;  /* 0x000000043f047887 */ /* 0x000fc8000c800000 */
[----:B------:R-:W-:Y:S01]  /*531c0*/  USEL UR4, UR4, URZ, !UP0 ;  /* 0x0000003f04047287 */ /* 0x000fe2000c000000 */
[-C--:B---3--:R-:W-:Y:S02]  /*531d0*/  IADD3 R105, P0, R105, R4.reuse, RZ ;  /* 0x0000000469697210 */ /* 0x088fe40007f1e0ff */
[----:B----4-:R-:W-:-:S03]  /*531e0*/  IADD3 R9, P2, R9, R4, RZ ;  /* 0x0000000409097210 */ /* 0x010fc60007f5e0ff */
[----:B------:R-:W-:Y:S02]  /*531f0*/  ISETP.NE.U32.AND P1, PT, RZ, UR4, PT ;  /* 0x00000004ff007c0c */ /* 0x000fe4000bf25070 */
[----:B-1----:R-:W-:Y:S01]  /*53200*/  MOV R112, R103 ;  /* 0x0000006700707202 */ /* 0x002fe20000000f00 */
[----:B------:R-:W-:Y:S01]  /*53210*/  IMAD.MOV.U32 R113, RZ, RZ, R109 ;  /* 0x000000ffff717224 */ /* 0x000fe200078e006d */
[----:B------:R-:W3:Y:S04]  /*53220*/  LDL.LU R103, [R1+0x1be8] ;  /* 0x001be80001677983 */ /* 0x000ee80000300800 */
[----:B------:R-:W-:Y:S05]  /*53230*/  STL [R1+0x1bc0], R105 ;  /* 0x001bc06901007387 */ /* 0x000fea0000100800 */
[----:B------:R-:W-:Y:S01]  /*53240*/  LDGSTS.E [R3+0x10000], desc[UR60][R112.64], P1 ;  /* 0x1000000070037fae */ /* 0x000fe2000892187c */
[----:B------:R-:W-:-:S04]  /*53250*/  IMAD.X R108, R108, 0x1, R0, P0 ;  /* 0x000000016c6c7824 */ /* 0x000fc800000e0600 */
[----:B------:R-:W-:Y:S01]  /*53260*/  IMAD.MOV.U32 R109, RZ, RZ, R108 ;  /* 0x000000ffff6d7224 */ /* 0x000fe200078e006c */
[----:B------:R1:W-:Y:S01]  /*53270*/  STL [R1+0x1bbc], R108 ;  /* 0x001bbc6c01007387 */ /* 0x0003e20000100800 */
[----:B--2---:R-:W-:-:S03]  /*53280*/  IMAD.X R107, R107, 0x1, R0, P2 ;  /* 0x000000016b6b7824 */ /* 0x004fc600010e0600 */
[----:B------:R-:W-:Y:S04]  /*53290*/  STL [R1+0x1bc8], R9 ;  /* 0x001bc80901007387 */ /* 0x000fe80000100800 */
[----:B------:R2:W-:Y:S01]  /*532a0*/  STL [R1+0x1bc4], R107 ;  /* 0x001bc46b01007387 */ /* 0x0005e20000100800 */
[----:B-1----:R-:W-:-:S03]  /*532b0*/  IMAD.MOV.U32 R108, RZ, RZ, R105 ;  /* 0x000000ffff6c7224 */ /* 0x002fc600078e0069 */
[----:B------:R-:W4:Y:S04]  /*532c0*/  LDL.LU R105, [R1+0x1be4] ;  /* 0x001be40001697983 */ /* 0x000f280000300800 */
[----:B------:R1:W-:Y:S01]  /*532d0*/  LDGSTS.E [R3+0x14000], desc[UR60][R108.64], P1 ;  /* 0x140000006c037fae */ /* 0x0003e2000892187c */
[----:B------:R-:W-:Y:S02]  /*532e0*/  IADD3 R11, P0, R11, R4, RZ ;  /* 0x000000040b0b7210 */ /* 0x000fe40007f1e0ff */
[----:B-1----:R-:W-:Y:S01]  /*532f0*/  MOV R108, R9 ;  /* 0x00000009006c7202 */ /* 0x002fe20000000f00 */
[----:B------:R-:W-:Y:S02]  /*53300*/  IMAD.MOV.U32 R109, RZ, RZ, R107 ;  /* 0x000000ffff6d7224 */ /* 0x000fe400078e006b */
[----:B------:R-:W-:-:S02]  /*53310*/  IMAD.X R104, R104, 0x1, R0, P0 ;  /* 0x0000000168687824 */ /* 0x000fc400000e0600 */
[----:B------:R-:W-:Y:S01]  /*53320*/  IMAD.MOV.U32 R112, RZ, RZ, R11 ;  /* 0x000000ffff707224 */ /* 0x000fe200078e000b */
[----:B------:R-:W-:Y:S01]  /*53330*/  LDGSTS.E [R3+0x18000], desc[UR60][R108.64], P1 ;  /* 0x180000006c037fae */ /* 0x000fe2000892187c */
[----:B------:R-:W-:-:S05]  /*53340*/  IMAD.MOV.U32 R113, RZ, RZ, R104 ;  /* 0x000000ffff717224 */ /* 0x000fca00078e0068 */
[----:B------:R1:W-:Y:S01]  /*53350*/  LDGSTS.E [R3+0x1c000], desc[UR60][R112.64], P1 ;  /* 0x1c00000070037fae */ /* 0x0003e2000892187c */
[----:B------:R-:W-:-:S03]  /*53360*/  IADD3 R102, P1, R102, R4, RZ ;  /* 0x0000000466667210 */ /* 0x000fc60007f3e0ff */
[----:B------:R-:W4:Y:S04]  /*53370*/  LDL.LU R109, [R1+0x1bec] ;  /* 0x001bec00016d7983 */ /* 0x000f280000300800 */
[----:B------:R-:W4:Y:S04]  /*53380*/  LDL.LU R108, [R1+0x1bf0] ;  /* 0x001bf000016c7983 */ /* 0x000f280000300800 */
[----:B--2---:R-:W2:Y:S04]  /*53390*/  LDL.LU R107, [R1+0x1bf4] ;  /* 0x001bf400016b7983 */ /* 0x004ea80000300800 */
[----:B------:R-:W2:Y:S01]  /*533a0*/  LDL.LU R9, [R1+0x1bf8] ;  /* 0x001bf80001097983 */ /* 0x000ea20000300800 */
[----:B------:R-:W-:-:S03]  /*533b0*/  IADD3 R110, P2, R110, R4, RZ ;  /* 0x000000046e6e7210 */ /* 0x000fc60007f5e0ff */
[----:B------:R-:W-:Y:S04]  /*533c0*/  STL [R1+0x1bd0], R11 ;  /* 0x001bd00b01007387 */ /* 0x000fe80000100800 */
[----:B------:R1:W-:Y:S02]  /*533d0*/  STL [R1+0x1bcc], R104 ;  /* 0x001bcc6801007387 */ /* 0x0003e40000100800 */
[----:B-1----:R-:W-:Y:S02]  /*533e0*/  IMAD.MOV.U32 R112, RZ, RZ, R102 ;  /* 0x000000ffff707224 */ /* 0x002fe400078e0066 */
[----:B------:R-:W2:Y:S04]  /*533f0*/  LDL.LU R104, [R1+0x1c00] ;  /* 0x001c000001687983 */ /* 0x000ea80000300800 */
[----:B------:R-:W2:Y:S04]  /*53400*/  LDL.LU R11, [R1+0x1c08] ;  /* 0x001c0800010b7983 */ /* 0x000ea80000300800 */
[----:B------:R-:W-:Y:S01]  /*53410*/  STL [R1+0x1bd8], R102 ;  /* 0x001bd86601007387 */ /* 0x000fe20000100800 */
[----:B------:R-:W-:Y:S01]  /*53420*/  IMAD.X R106, R106, 0x1, R0, P1 ;  /* 0x000000016a6a7824 */ /* 0x000fe200008e0600 */
[----:B------:R-:W-:-:S04]  /*53430*/  IADD3.X R111, R111, R0, RZ, P2, !PT ;  /* 0x000000006f6f7210 */ /* 0x000fc800017fe4ff */
[----:B------:R1:W-:Y:S01]  /*53440*/  STL [R1+0x1bd4], R106 ;  /* 0x001bd46a01007387 */ /* 0x0003e20000100800 */
[----:B------:R-:W-:-:S03]  /*53450*/  IMAD.MOV.U32 R113, RZ, RZ, R106 ;  /* 0x000000ffff717224 */ /* 0x000fc600078e006a */
[----:B------:R4:W-:Y:S04]  /*53460*/  STL [R1+0x1be0], R110 ;  /* 0x001be06e01007387 */ /* 0x0009e80000100800 */
[----:B-1----:R-:W2:Y:S04]  /*53470*/  LDL.LU R106, [R1+0x1bfc] ;  /* 0x001bfc00016a7983 */ /* 0x002ea80000300800 */
[----:B------:R-:W-:Y:S04]  /*53480*/  STL [R1+0x1bdc], R111 ;  /* 0x001bdc6f01007387 */ /* 0x000fe80000100800 */
[----:B------:R-:W2:Y:S01]  /*53490*/  LDL.LU R102, [R1+0x1c04] ;  /* 0x001c040001667983 */ /* 0x000ea20000300800 */
[----:B------:R-:W-:-:S04]  /*534a0*/  UISETP.GT.AND UP1, UPT, UR6, 0x39, UPT ;  /* 0x000000390600788c */ /* 0x000fc8000bf24270 */
[----:B------:R-:W-:-:S04]  /*534b0*/  USEL UR4, URZ, 0x4, !UP1 ;  /* 0x000000043f047887 */ /* 0x000fc8000c800000 */
[----:B------:R-:W-:Y:S01]  /*534c0*/  USEL UR4, UR4, URZ, !UP0 ;  /* 0x0000003f04047287 */ /* 0x000fe2000c000000 */
[----:B---3--:R-:W-:-:S05]  /*534d0*/  IADD3 R103, P1, R103, R4, RZ ;  /* 0x0000000467677210 */ /* 0x008fca0007f3e0ff */
[----:B------:R-:W-:Y:S01]  /*534e0*/  ISETP.NE.U32.AND P0, PT, RZ, UR4, PT ;  /* 0x00000004ff007c0c */ /* 0x000fe2000bf05070 */
[----:B------:R1:W-:-:S12]  /*534f0*/  STL [R1+0x1be8], R103 ;  /* 0x001be86701007387 */ /* 0x0003d80000100800 */
[----:B------:R-:W-:Y:S01]  /*53500*/  LDGSTS.E [R3+0x10004], desc[UR60][R112.64], P0 ;  /* 0x1000400070037fae */ /* 0x000fe2000812187c */
[----:B----4-:R-:W-:-:S03]  /*53510*/  IMAD.X R105, R105, 0x1, R0, P1 ;  /* 0x0000000169697824 */ /* 0x010fc600008e0600 */
[----:B------:R3:W-:Y:S04]  /*53520*/  LDGSTS.E [R3+0x14004], desc[UR60][R110.64], P0 ;  /* 0x140040006e037fae */ /* 0x0007e8000812187c */
[----:B------:R4:W-:Y:S01]  /*53530*/  STL [R1+0x1be4], R105 ;  /* 0x001be46901007387 */ /* 0x0009e20000100800 */
[----:B---3--:R-:W-:-:S03]  /*53540*/  IMAD.MOV.U32 R110, RZ, RZ, R103 ;  /* 0x000000ffff6e7224 */ /* 0x008fc600078e0067 */
[----:B-1----:R-:W3:Y:S01]  /*53550*/  LDL.LU R103, [R1+0x1c10] ;  /* 0x001c100001677983 */ /* 0x002ee20000300800 */
[----:B------:R-:W-:-:S03]  /*53560*/  IMAD.MOV.U32 R111, RZ, RZ, R105 ;  /* 0x000000ffff6f7224 */ /* 0x000fc600078e0069 */
[----:B----4-:R-:W4:Y:S04]  /*53570*/  LDL.LU R105, [R1+0x1c0c] ;  /* 0x001c0c0001697983 */ /* 0x010f280000300800 */
[----:B------:R-:W-:Y:S01]  /*53580*/  LDGSTS.E [R3+0x18004], desc[UR60][R110.64], P0 ;  /* 0x180040006e037fae */ /* 0x000fe2000812187c */
[----:B------:R-:W-:-:S04]  /*53590*/  IADD3 R108, P2, R108, R4, RZ ;  /* 0x000000046c6c7210 */ /* 0x000fc80007f5e0ff */
[----:B------:R-:W-:Y:S02]  /*535a0*/  IADD3.X R109, R109, R0, RZ, P2, !PT ;  /* 0x000000006d6d7210 */ /* 0x000fe400017fe4ff */
[-C--:B--2---:R-:W-:Y:S01]  /*535b0*/  IADD3 R9, P3, R9, R4.reuse, RZ ;  /* 0x0000000409097210 */ /* 0x084fe20007f7e0ff */
[----:B------:R1:W-:Y:S04]  /*535c0*/  STL [R1+0x1bf0], R108 ;  /* 0x001bf06c01007387 */ /* 0x0003e80000100800 */
[----:B------:R-:W-:Y:S01]  /*535d0*/  IMAD.X R107, R107, 0x1, R0, P3 ;  /* 0x000000016b6b7824 */ /* 0x000fe200018e0600 */
[----:B------:R2:W-:Y:S04]  /*535e0*/  STL [R1+0x1bec], R109 ;  /* 0x001bec6d01007387 */ /* 0x0005e80000100800 */
[----:B------:R1:W-:Y:S04]  /*535f0*/  LDGSTS.E [R3+0x1c004], desc[UR60][R108.64], P0 ;  /* 0x1c0040006c037fae */ /* 0x0003e8000812187c */
[----:B------:R2:W-:Y:S01]  /*53600*/  STL [R1+0x1bf8], R9 ;  /* 0x001bf80901007387 */ /* 0x0005e20000100800 */
[----:B------:R-:W-:-:S03]  /*53610*/  IADD3 R104, P0, R104, R4, RZ ;  /* 0x0000000468687210 */ /* 0x000fc60007f1e0ff */
[----:B------:R2:W-:Y:S01]  /*53620*/  STL [R1+0x1bf4], R107 ;  /* 0x001bf46b01007387 */ /* 0x0005e20000100800 */
[----:B------:R-:W-:-:S03]  /*53630*/  IADD3 R11, P2, R11, R4, RZ ;  /* 0x000000040b0b7210 */ /* 0x000fc60007f5e0ff */
[----:B------:R-:W4:Y:S01]  /*53640*/  LDL.LU R112, [R1+0x1c18] ;  /* 0x001c180001707983 */ /* 0x000f220000300800 */
[----:B-1----:R-:W-:-:S03]  /*53650*/  IMAD.MOV.U32 R108, RZ, RZ, R9 ;  /* 0x000000ffff6c7224 */ /* 0x002fc600078e0009 */
[----:B------:R-:W4:Y:S04]  /*53660*/  LDL.LU R110, [R1+0x1c20] ;  /* 0x001c2000016e7983 */ /* 0x000f280000300800 */
[----:B------:R-:W4:Y:S01]  /*53670*/  LDL.LU R113, [R1+0x1c14] ;  /* 0x001c140001717983 */ /* 0x000f220000300800 */
[----:B--2---:R-:W-:-:S03]  /*53680*/  IMAD.MOV.U32 R109, RZ, RZ, R107 ;  /* 0x000000ffff6d7224 */ /* 0x004fc600078e006b */
[----:B------:R-:W2:Y:S04]  /*53690*/  LDL.LU R111, [R1+0x1c1c] ;  /* 0x001c1c00016f7983 */ /* 0x000ea80000300800 */
[----:B------:R-:W2:Y:S04]  /*536a0*/  LDL.LU R9, [R1+0x1c28] ;  /* 0x001c280001097983 */ /* 0x000ea80000300800 */
[----:B------:R-:W-:Y:S01]  /*536b0*/  STL [R1+0x1c00], R104 ;  /* 0x001c006801007387 */ /* 0x000fe20000100800 */
[----:B------:R-:W-:-:S05]  /*536c0*/  IMAD.X R106, R106, 0x1, R0, P0 ;  /* 0x000000016a6a7824 */ /* 0x000fca00000e0600 */
[----:B------:R1:W-:Y:S01]  /*536d0*/  STL [R1+0x1bfc], R106 ;  /* 0x001bfc6a01007387 */ /* 0x0003e20000100800 */
[----:B------:R-:W-:Y:S01]  /*536e0*/  IMAD.X R102, R102, 0x1, R0, P2 ;  /* 0x0000000166667824 */ /* 0x000fe200010e0600 */
[----:B------:R-:W-:Y:S02]  /*536f0*/  MOV R107, R106 ;  /* 0x0000006a006b7202 */ /* 0x000fe40000000f00 */
[----:B------:R3:W-:Y:S04]  /*53700*/  STL [R1+0x1c08], R11 ;  /* 0x001c080b01007387 */ /* 0x0007e80000100800 */
[----:B------:R4:W-:Y:S01]  /*53710*/  STL [R1+0x1c04], R102 ;  /* 0x001c046601007387 */ /* 0x0009e20000100800 */
[----:B-1----:R-:W-:-:S03]  /*53720*/  IMAD.MOV.U32 R106, RZ, RZ, R104 ;  /* 0x000000ffff6a7224 */ /* 0x002fc600078e0068 */
[----:B------:R-:W2:Y:S01]  /*53730*/  LDL.LU R104, [R1+0x1c24] ;  /* 0x001c240001687983 */ /* 0x000ea20000300800 */
[----:B------:R-:W-:-:S04]  /*53740*/  UISETP.GT.AND UP1, UPT, UR6, 0x3a, UPT ;  /* 0x0000003a0600788c */ /* 0x000fc8000bf24270 */
[----:B------:R-:W-:-:S04]  /*53750*/  USEL UR4, URZ, 0x4, !UP1 ;  /* 0x000000043f047887 */ /* 0x000fc8000c800000 */
[----:B------:R-:W-:-:S06]  /*53760*/  USEL UR4, UR4, URZ, !UP0 ;  /* 0x0000003f04047287 */ /* 0x000fcc000c000000 */
[----:B------:R-:W-:Y:S01]  /*53770*/  ISETP.NE.U32.AND P1, PT, RZ, UR4, PT ;  /* 0x00000004ff007c0c */ /* 0x000fe2000bf25070 */
[----:B------:R-:W-:-:S12]  /*53780*/  UISETP.GT.AND UP1, UPT, UR6, 0x3b, UPT ;  /* 0x0000003b0600788c */ /* 0x000fd8000bf24270 */
[----:B------:R-:W-:Y:S04]  /*53790*/  LDGSTS.E [R3+0x10008], desc[UR60][R108.64], P1 ;  /* 0x100080006c037fae */ /* 0x000fe8000892187c */
[----:B------:R1:W-:Y:S01]  /*537a0*/  LDGSTS.E [R3+0x14008], desc[UR60][R106.64], P1 ;  /* 0x140080006a037fae */ /* 0x0003e2000892187c */
[----:B---3--:R-:W-:-:S03]  /*537b0*/  IADD3 R103, P0, R103, R4, RZ ;  /* 0x0000000467677210 */ /* 0x008fc60007f1e0ff */
[----:B------:R-:W3:Y:S01]  /*537c0*/  LDL.LU R109, [R1+0x1c2c] ;  /* 0x001c2c00016d7983 */ /* 0x000ee20000300800 */
[----:B-1----:R-:W-:-:S03]  /*537d0*/  IMAD.MOV.U32 R106, RZ, RZ, R11 ;  /* 0x000000ffff6a7224 */ /* 0x002fc600078e000b */
[----:B------:R-:W3:Y:S01]  /*537e0*/  LDL.LU R11, [R1+0x1c30] ;  /* 0x001c3000010b7983 */ /* 0x000ee20000300800 */
[----:B------:R-:W-:-:S03]  /*537f0*/  IMAD.MOV.U32 R107, RZ, RZ, R102 ;  /* 0x000000ffff6b7224 */ /* 0x000fc600078e0066 */
[----:B------:R-:W3:Y:S01]  /*53800*/  LDL.LU R108, [R1+0x1fb4] ;  /* 0x001fb400016c7983 */ /* 0x000ee20000300800 */
[----:B----4-:R-:W-:-:S03]  /*53810*/  IMAD.X R105, R105, 0x1, R0, P0 ;  /* 0x0000000169697824 */ /* 0x010fc600000e0600 */
[----:B------:R-:W4:Y:S01]  /*53820*/  LDL.LU R102, [R1+0x1fb8] ;  /* 0x001fb80001667983 */ /* 0x000f220000300800 */
[----:B------:R-:W-:-:S03]  /*53830*/  USEL UR4, URZ, 0x4, !UP1 ;  /* 0x000000043f047887 */ /* 0x000fc6000c800000 */
[----:B------:R1:W-:Y:S01]  /*53840*/  LDGSTS.E [R3+0x18008], desc[UR60][R106.64], P1 ;  /* 0x180080006a037fae */ /* 0x0003e2000892187c */
[----:B------:R-:W-:-:S03]  /*53850*/  USEL UR4, UR4, URZ, !UP0 ;  /* 0x0000003f04047287 */ /* 0x000fc6000c000000 */
[----:B------:R-:W-:Y:S01]  /*53860*/  STL [R1+0x1c10], R103 ;  /* 0x001c106701007387 */ /* 0x000fe20000100800 */
[----:B-1----:R-:W-:Y:S01]  /*53870*/  IMAD.MOV.U32 R106, RZ, RZ, R103 ;  /* 0x000000ffff6a7224 */ /* 0x002fe200078e0067 */
[----:B------:R-:W-:Y:S02]  /*53880*/  MOV R107, R105 ;  /* 0x00000069006b7202 */ /* 0x000fe40000000f00 */
[----:B------:R1:W-:Y:S04]  /*53890*/  STL [R1+0x1c0c], R105 ;  /* 0x001c0c6901007387 */ /* 0x0003e80000100800 */
[----:B------:R-:W-:Y:S01]  /*538a0*/  LDGSTS.E [R3+0x1c008], desc[UR60][R106.64], P1 ;  /* 0x1c0080006a037fae */ /* 0x000fe2000892187c */
[----:B------:R-:W-:-:S03]  /*538b0*/  ISETP.NE.U32.AND P0, PT, RZ, UR4, PT ;  /* 0x00000004ff007c0c */ /* 0x000fc6000bf05070 */
[----:B------:R-:W4:Y:S01]  /*538c0*/  LDL.LU R107, [R1+0x1fbc] ;  /* 0x001fbc00016b7983 */ /* 0x000f220000300800 */
[----:B------:R-:W-:-:S03]  /*538d0*/  IADD3 R112, P1, R112, R4, RZ ;  /* 0x0000000470707210 */ /* 0x000fc60007f3e0ff */
[----:B------:R-:W4:Y:S04]  /*538e0*/  LDL.LU R106, [R1+0x1fc0] ;  /* 0x001fc000016a7983 */ /* 0x000f280000300800 */
[----:B-1----:R-:W4:Y:S01]  /*538f0*/  LDL.LU R105, [R1+0x1fc4] ;  /* 0x001fc40001697983 */ /* 0x002f220000300800 */
[----:B------:R-:W-:-:S03]  /*53900*/  IADD3 R110, P2, R110, R4, RZ ;  /* 0x000000046e6e7210 */ /* 0x000fc60007f5e0ff */
[----:B------:R-:W4:Y:S01]  /*53910*/  LDL.LU R103, [R1+0x1fc8] ;  /* 0x001fc80001677983 */ /* 0x000f220000300800 */
[--C-:B------:R-:W-:Y:S01]  /*53920*/  IMAD.X R113, R113, 0x1, R0.reuse, P1 ;  /* 0x0000000171717824 */ /* 0x100fe200008e0600 */
[----:B--2---:R-:W-:Y:S01]  /*53930*/  IADD3 R9, P1, R9, R4, RZ ;  /* 0x0000000409097210 */ /* 0x004fe20007f3e0ff */
[----:B------:R-:W-:Y:S01]  /*53940*/  IMAD.X R111, R111, 0x1, R0, P2 ;  /* 0x000000016f6f7824 */ /* 0x000fe200010e0600 */
[----:B------:R-:W-:Y:S04]  /*53950*/  STL [R1+0x1c18], R112 ;  /* 0x001c187001007387 */ /* 0x000fe80000100800 */
        /* <DEDUP_REMOVED lines=9> */
[----:B--2---:R-:W2:Y:S01]  /*539f0*/  LDL.LU R9, [R1+0x1fd0] ;  /* 0x001fd00001097983 */ /* 0x004ea20000300800 */
[----:B------:R-:W-:-:S03]  /*53a00*/  IMAD.MOV.U32 R111, RZ, RZ, R104 ;  /* 0x000000ffff6f7224 */ /* 0x000fc600078e0068 */
[----:B-1----:R-:W2:Y:S01]  /*53a10*/  LDL.LU R104, [R1+0x1fcc] ;  /* 0x001fcc0001687983 */ /* 0x002ea20000300800 */
[----:B------:R-:W-:-:S03]  /*53a20*/  UISETP.GT.AND UP1, UPT, UR6, 0x58, UPT ;  /* 0x000000580600788c */ /* 0x000fc6000bf24270 */
[----:B------:R1:W-:Y:S01]  /*53a30*/  LDGSTS.E [R3+0x1800c], desc[UR60][R110.64], P0 ;  /* 0x1800c0006e037fae */ /* 0x0003e2000812187c */
[----:B------:R-:W-:-:S04]  /*53a40*/  USEL UR4, URZ, 0x4, !UP1 ;  /* 0x000000043f047887 */ /* 0x000fc8000c800000 */
[----:B------:R-:W-:-:S06]  /*53a50*/  USEL UR4, UR4, URZ, !UP0 ;  /* 0x0000003f04047287 */ /* 0x000fcc000c000000 */
[----:B------:R-:W-:Y:S02]  /*53a60*/  ISETP.NE.U32.AND P1, PT, RZ, UR4, PT ;  /* 0x00000004ff007c0c */ /* 0x000fe4000bf25070 */
[----:B---3--:R-:W-:-:S04]  /*53a70*/  IADD3 R11, P2, R11, R4, RZ ;  /* 0x000000040b0b7210 */ /* 0x008fc80007f5e0ff */
[----:B------:R-:W-:Y:S02]  /*53a80*/  IADD3.X R109, R109, R0, RZ, P2, !PT ;  /* 0x000000006d6d7210 */ /* 0x000fe400017fe4ff */
[----:B----4-:R-:W-:Y:S01]  /*53a90*/  IADD3 R102, P3, R102, R4, RZ ;  /* 0x0000000466667210 */ /* 0x010fe20007f7e0ff */
[----:B------:R-:W-:Y:S04]  /*53aa0*/  STL [R1+0x1c30], R11 ;  /* 0x001c300b01007387 */ /* 0x000fe80000100800 */
[----:B------:R-:W-:Y:S01]  /*53ab0*/  IMAD.X R108, R108, 0x1, R0, P3 ;  /* 0x000000016c6c7824 */ /* 0x000fe200018e0600 */
[----:B------:R3:W-:Y:S01]  /*53ac0*/  STL [R1+0x1c2c], R109 ;  /* 0x001c2c6d01007387 */ /* 0x0007e20000100800 */
[----:B-1----:R-:W-:Y:S02]  /*53ad0*/  IMAD.MOV.U32 R110, RZ, RZ, R11 ;  /* 0x000000ffff6e7224 */ /* 0x002fe400078e000b */
[----:B------:R-:W-:Y:S01]  /*53ae0*/  IMAD.MOV.U32 R111, RZ, RZ, R109 ;  /* 0x000000ffff6f7224 */ /* 0x000fe200078e006d */
[----:B------:R-:W-:Y:S04]  /*53af0*/  STL [R1+0x1fb8], R102 ;  /* 0x001fb86601007387 */ /* 0x000fe80000100800 */
[----:B------:R1:W-:Y:S04]  /*53b00*/  STL [R1+0x1fb4], R108 ;  /* 0x001fb46c01007387 */ /* 0x0003e80000100800 */
[----:B------:R-:W4:Y:S01]  /*53b10*/  LDL.LU R112, [R1+0x1fd8] ;  /* 0x001fd80001707983 */ /* 0x000f220000300800 */
[----:B---3--:R-:W-:-:S03]  /*53b20*/  IMAD.MOV.U32 R109, RZ, RZ, R108 ;  /* 0x000000ffff6d7224 */ /* 0x008fc600078e006c */
[----:B------:R-:W3:Y:S01]  /*53b30*/  LDL.LU R11, [R1+0x1fe0] ;  /* 0x001fe000010b7983 */ /* 0x000ee20000300800 */
[----:B-1----:R-:W-:-:S03]  /*53b40*/  IMAD.MOV.U32 R108, RZ, RZ, R102 ;  /* 0x000000ffff6c7224 */ /* 0x002fc600078e0066 */
[----:B------:R-:W-:Y:S04]  /*53b50*/  LDGSTS.E [R3+0x1c00c], desc[UR60][R110.64], P0 ;  /* 0x1c00c0006e037fae */ /* 0x000fe8000812187c */
[----:B------:R-:W3:Y:S04]  /*53b60*/  LDL.LU R113, [R1+0x1fd4] ;  /* 0x001fd40001717983 */ /* 0x000ee80000300800 */
[----:B------:R-:W3:Y:S01]  /*53b70*/  LDL.LU R102, [R1+0x1fdc] ;  /* 0x001fdc0001667983 */ /* 0x000ee20000300800 */
[----:B------:R-:W-:-:S03]  /*53b80*/  IADD3 R106, P0, R106, R4, RZ ;  /* 0x000000046a6a7210 */ /* 0x000fc60007f1e0ff */
[----:B------:R-:W-:Y:S01]  /*53b90*/  LDGSTS.E [R3+0x20000], desc[UR60][R108.64], P1 ;  /* 0x200000006c037fae */ /* 0x000fe2000892187c */
[----:B------:R-:W-:Y:S02]  /*53ba0*/  IADD3.X R107, R107, R0, RZ, P0, !PT ;  /* 0x000000006b6b7210 */ /* 0x000fe400007fe4ff */
[----:B------:R-:W-:Y:S01]  /*53bb0*/  IADD3 R103, P2, R103, R4, RZ ;  /* 0x0000000467677210 */ /* 0x000fe20007f5e0ff */
[----:B------:R1:W-:Y:S04]  /*53bc0*/  STL [R1+0x1fc0], R106 ;  /* 0x001fc06a01007387 */ /* 0x0003e80000100800 */
[----:B------:R-:W-:Y:S01]  /*53bd0*/  IMAD.X R105, R105, 0x1, R0, P2 ;  /* 0x0000000169697824 */ /* 0x000fe200010e0600 */
[----:B------:R-:W-:Y:S04]  /*53be0*/  STL [R1+0x1fbc], R107 ;  /* 0x001fbc6b01007387 */ /* 0x000fe80000100800 */
[----:B------:R1:W-:Y:S04]  /*53bf0*/  STL [R1+0x1fc8], R103 ;  /* 0x001fc86701007387 */ /* 0x0003e80000100800 */
[----:B------:R2:W-:Y:S04]  /*53c00*/  STL [R1+0x1fc4], R105 ;  /* 0x001fc46901007387 */ /* 0x0005e80000100800 */
[----:B------:R-:W3:Y:S04]  /*53c10*/  LDL.LU R110, [R1+0x1fe8] ;  /* 0x001fe800016e7983 */ /* 0x000ee80000300800 */
[----:B------:R1:W-:Y:S04]  /*53c20*/  LDGSTS.E [R3+0x24000], desc[UR60][R106.64], P1 ;  /* 0x240000006a037fae */ /* 0x0003e8000892187c */
[----:B------:R-:W3:Y:S04]  /*53c30*/  LDL.LU R111, [R1+0x1fe4] ;  /* 0x001fe400016f7983 */ /* 0x000ee80000300800 */
[----:B------:R-:W3:Y:S01]  /*53c40*/  LDL.LU R108, [R1+0x1fec] ;  /* 0x001fec00016c7983 */ /* 0x000ee20000300800 */
[----:B-1----:R-:W-:-:S03]  /*53c50*/  IMAD.MOV.U32 R106, RZ, RZ, R103 ;  /* 0x000000ffff6a7224 */ /* 0x002fc600078e0067 */
[----:B------:R-:W3:Y:S01]  /*53c60*/  LDL.LU R103, [R1+0x1ff0] ;  /* 0x001ff00001677983 */ /* 0x000ee20000300800 */
[----:B------:R-:W-:-:S03]  /*53c70*/  IMAD.MOV.U32 R107, RZ, RZ, R105 ;  /* 0x000000ffff6b7224 */ /* 0x000fc600078e0069 */
[----:B------:R-:W3:Y:S04]  /*53c80*/  LDL.LU R109, [R1+0x1ff4] ;  /* 0x001ff400016d7983 */ /* 0x000ee80000300800 */
[----:B------:R-:W-:Y:S04]  /*53c90*/  LDGSTS.E [R3+0x28000], desc[UR60][R106.64], P1 ;  /* 0x280000006a037fae */ /* 0x000fe8000892187c */
[----:B------:R-:W3:Y:S01]  /*53ca0*/  LDL.LU R107, [R1+0x1ff8] ;  /* 0x001ff800016b7983 */ /* 0x000ee20000300800 */
[----:B--2---:R-:W-:-:S05]  /*53cb0*/  IADD3 R9, P0, R9, R4, RZ ;  /* 0x0000000409097210 */ /* 0x004fca0007f1e0ff */
[----:B------:R-:W-:Y:S01]  /*53cc0*/  IMAD.X R104, R104, 0x1, R0, P0 ;  /* 0x0000000168687824 */ /* 0x000fe200000e0600 */
[----:B------:R-:W-:Y:S03]  /*53cd0*/  STL [R1+0x1fd0], R9 ;  /* 0x001fd00901007387 */ /* 0x000fe60000100800 */
[----:B------:R-:W-:Y:S01]  /*53ce0*/  IMAD.MOV.U32 R105, RZ, RZ, R104 ;  /* 0x000000ffff697224 */ /* 0x000fe200078e0068 */
[----:B------:R1:W-:Y:S04]  /*53cf0*/  STL [R1+0x1fcc], R104 ;  /* 0x001fcc6801007387 */ /* 0x0003e80000100800 */
[----:B------:R-:W2:Y:S01]  /*53d00*/  LDL.LU R106, [R1+0x1ffc] ;  /* 0x001ffc00016a7983 */ /* 0x000ea20000300800 */
[----:B-1----:R-:W-:-:S03]  /*53d10*/  MOV R104, R9 ;  /* 0x0000000900687202 */ /* 0x002fc60000000f00 */
[----:B------:R-:W2:Y:S04]  /*53d20*/  LDL.LU R9, [R1+0x2000] ;  /* 0x0020000001097983 */ /* 0x000ea80000300800 */
[----:B------:R-:W-:Y:S04]  /*53d30*/  LDGSTS.E [R3+0x2c000], desc[UR60][R104.64], P1 ;  /* 0x2c00000068037fae */ /* 0x000fe8000892187c */
[----:B------:R-:W2:Y:S04]  /*53d40*/  LDL.LU R105, [R1+0x2004] ;  /* 0x0020040001697983 */ /* 0x000ea80000300800 */
[----:B------:R-:W2:Y:S01]  /*53d50*/  LDL.LU R104, [R1+0x2008] ;  /* 0x0020080001687983 */ /* 0x000ea20000300800 */
[----:B------:R-:W-:-:S04]  /*53d60*/  UISETP.GT.AND UP1, UPT, UR6, 0x59, UPT ;  /* 0x000000590600788c */ /* 0x000fc8000bf24270 */
[----:B------:R-:W-:-:S04]  /*53d70*/  USEL UR4, URZ, 0x4, !UP1 ;  /* 0x000000043f047887 */ /* 0x000fc8000c800000 */
[----:B------:R-:W-:-:S06]  /*53d80*/  USEL UR4, UR4, URZ, !UP0 ;  /* 0x0000003f04047287 */ /* 0x000fcc000c000000 */
[----:B------:R-:W-:Y:S02]  /*53d90*/  ISETP.NE.U32.AND P0, PT, RZ, UR4, PT ;  /* 0x00000004ff007c0c */ /* 0x000fe4000bf05070 */
[-C--:B----4-:R-:W-:Y:S02]  /*53da0*/  IADD3 R112, P1, R112, R4.reuse, RZ ;  /* 0x0000000470707210 */ /* 0x090fe40007f3e0ff */
[----:B---3--:R-:W-:-:S03]  /*53db0*/  IADD3 R11, P2, R11, R4, RZ ;  /* 0x000000040b0b7210 */ /* 0x008fc60007f5e0ff */
[----:B------:R-:W-:Y:S01]  /*53dc0*/  STL [R1+0x1fd8], R112 ;  /* 0x001fd87001007387 */ /* 0x000fe20000100800 */
[--C-:B------:R-:W-:Y:S02]  /*53dd0*/  IMAD.X R113, R113, 0x1, R0.reuse, P1 ;  /* 0x0000000171717824 */ /* 0x100fe400008e0600 */
[----:B------:R-:W-:-:S03]  /*53de0*/  IMAD.X R102, R102, 0x1, R0, P2 ;  /* 0x0000000166667824 */ /* 0x000fc600010e0600 */
[----:B------:R1:W-:Y:S04]  /*53df0*/  STL [R1+0x1fd4], R113 ;  /* 0x001fd47101007387 */ /* 0x0003e80000100800 */
[----:B------:R-:W-:Y:S04]  /*53e00*/  STL [R1+0x1fe0], R11 ;  /* 0x001fe00b01007387 */ /* 0x000fe80000100800 */
[----:B------:R1:W-:Y:S04]  /*53e10*/  LDGSTS.E [R3+0x20004], desc[UR60][R112.64], P0 ;  /* 0x2000400070037fae */ /* 0x0003e8000812187c */
[----:B------:R3:W-:Y:S01]  /*53e20*/  STL [R1+0x1fdc], R102 ;  /* 0x001fdc6601007387 */ /* 0x0007e20000100800 */
[----:B------:R-:W-:Y:S01]  /*53e30*/  UISETP.GT.AND UP1, UPT, UR6, 0x5a, UPT ;  /* 0x0000005a0600788c */ /* 0x000fe2000bf24270 */
[----:B-1----:R-:W-:-:S02]  /*53e40*/  IMAD.MOV.U32 R113, RZ, RZ, R102 ;  /* 0x000000ffff717224 */ /* 0x002fc400078e0066 */
[----:B------:R-:W-:Y:S01]  /*53e50*/  IMAD.MOV.U32 R112, RZ, RZ, R11 ;  /* 0x000000ffff707224 */ /* 0x000fe200078e000b */
[----:B---3--:R-:W3:Y:S04]  /*53e60*/  LDL.LU R102, [R1+0x200c] ;  /* 0x00200c0001667983 */ /* 0x008ee80000300800 */
[----:B------:R-:W4:Y:S01]  /*53e70*/  LDL.LU R11, [R1+0x2010] ;  /* 0x00201000010b7983 */ /* 0x000f220000300800 */
[-C--:B------:R-:W-:Y:S01]  /*53e80*/  IADD3 R110, P1, R110, R4.reuse, RZ ;  /* 0x000000046e6e7210 */ /* 0x080fe20007f3e0ff */
[----:B------:R-:W-:Y:S02]  /*53e90*/  USEL UR4, URZ, 0x4, !UP1 ;  /* 0x000000043f047887 */ /* 0x000fe4000c800000 */
[----:B------:R-:W-:Y:S02]  /*53ea0*/  LDGSTS.E [R3+0x24004], desc[UR60][R112.64], P0 ;  /* 0x2400400070037fae */ /* 0x000fe4000812187c */
[----:B------:R-:W-:Y:S01]  /*53eb0*/  USEL UR4, UR4, URZ, !UP0 ;  /* 0x0000003f04047287 */ /* 0x000fe2000c000000 */
[----:B------:R-:W-:Y:S01]  /*53ec0*/  IMAD.X R111, R111, 0x1, R0, P1 ;  /* 0x000000016f6f7824 */ /* 0x000fe200008e0600 */
[----:B------:R1:W-:Y:S01]  /*53ed0*/  STL [R1+0x1fe8], R110 ;  /* 0x001fe86e01007387 */ /* 0x0003e20000100800 */
[----:B------:R-:W-:-:S03]  /*53ee0*/  IADD3 R103, P2, R103, R4, RZ ;  /* 0x0000000467677210 */ /* 0x000fc60007f5e0ff */
[----:B------:R1:W-:Y:S01]  /*53ef0*/  LDGSTS.E [R3+0x28004], desc[UR60][R110.64], P0 ;  /* 0x280040006e037fae */ /* 0x0003e2000812187c */
[----:B------:R-:W-:-:S03]  /*53f00*/  IADD3.X R108, R108, R0, RZ, P2, !PT ;  /* 0x000000006c6c7210 */ /* 0x000fc600017fe4ff */
[----:B------:R1:W-:Y:S01]  /*53f10*/  STL [R1+0x1fe4], R111 ;  /* 0x001fe46f01007387 */ /* 0x0003e20000100800 */
[----:B------:R-:W-:Y:S01]  /*53f20*/  ISETP.NE.U32.AND P1, PT, RZ, UR4, PT ;  /* 0x00000004ff007c0c */ /* 0x000fe2000bf25070 */
[----:B-1----:R-:W-:Y:S02]  /*53f30*/  IMAD.MOV.U32 R110, RZ, RZ, R103 ;  /* 0x000000ffff6e7224 */ /* 0x002fe400078e0067 */
[----:B------:R-:W-:Y:S01]  /*53f40*/  IMAD.MOV.U32 R111, RZ, RZ, R108 ;  /* 0x000000ffff6f7224 */ /* 0x000fe200078e006c */
[----:B------:R-:W-:-:S04]  /*53f50*/  IADD3 R107, P3, R107, R4, RZ ;  /* 0x000000046b6b7210 */ /* 0x000fc80007f7e0ff */
[----:B------:R1:W-:Y:S01]  /*53f60*/  LDGSTS.E [R3+0x2c004], desc[UR60][R110.64], P0 ;  /* 0x2c0040006e037fae */ /* 0x0003e2000812187c */
[----:B------:R-:W-:-:S03]  /*53f70*/  IMAD.X R109, R109, 0x1, R0, P3 ;  /* 0x000000016d6d7824 */ /* 0x000fc600018e0600 */
[----:B------:R-:W-:Y:S04]  /*53f80*/  STL [R1+0x1ff0], R103 ;  /* 0x001ff06701007387 */ /* 0x000fe80000100800 */
[----:B------:R1:W-:Y:S04]  /*53f90*/  STL [R1+0x1fec], R108 ;  /* 0x001fec6c01007387 */ /* 0x0003e80000100800 */
[----:B------:R-:W-:Y:S01]  /*53fa0*/  STL [R1+0x1ff8], R107 ;  /* 0x001ff86b01007387 */ /* 0x000fe20000100800 */
[----:B-1----:R-:W-:Y:S02]  /*53fb0*/  IMAD.MOV.U32 R110, RZ, RZ, R107 ;  /* 0x000000ffff6e7224 */ /* 0x002fe400078e006b */
[----:B------:R-:W-:Y:S01]  /*53fc0*/  IMAD.MOV.U32 R111, RZ, RZ, R109 ;  /* 0x000000ffff6f7224 */ /* 0x000fe200078e006d */
[----:B------:R1:W-:Y:S04]  /*53fd0*/  STL [R1+0x1ff4], R109 ;  /* 0x001ff46d01007387 */ /* 0x0003e80000100800 */
[----:B------:R-:W3:Y:S04]  /*53fe0*/  LDL.LU R108, [R1+0x2018] ;  /* 0x00201800016c7983 */ /* 0x000ee80000300800 */
[----:B------:R-:W3:Y:S04]  /*53ff0*/  LDL.LU R103, [R1+0x2020] ;  /* 0x0020200001677983 */ /* 0x000ee80000300800 */
[----:B-1----:R-:W3:Y:S04]  /*54000*/  LDL.LU R109, [R1+0x2014] ;  /* 0x00201400016d7983 */ /* 0x002ee80000300800 */
[----:B------:R-:W3:Y:S04]  /*54010*/  LDL.LU R107, [R1+0x201c] ;  /* 0x00201c00016b7983 */ /* 0x000ee80000300800 */
[----:B------:R1:W-:Y:S01]  /*54020*/  LDGSTS.E [R3+0x20008], desc[UR60][R110.64], P1 ;  /* 0x200080006e037fae */ /* 0x0003e2000892187c */
[----:B--2---:R-:W-:-:S04]  /*54030*/  IADD3 R9, P0, R9, R4, RZ ;  /* 0x0000000409097210 */ /* 0x004fc80007f1e0ff */
[----:B------:R-:W-:Y:S01]  /*54040*/  IADD3.X R106, R106, R0, RZ, P0, !PT ;  /* 0x000000006a6a7210 */ /* 0x000fe200007fe4ff */
[----:B------:R2:W-:Y:S01]  /*54050*/  STL [R1+0x2000], R9 ;  /* 0x0020000901007387 */ /* 0x0005e20000100800 */
[----:B-1----:R-:W-:-:S03]  /*54060*/  IMAD.MOV.U32 R110, RZ, RZ, R9 ;  /* 0x000000ffff6e7224 */ /* 0x002fc600078e0009 */
[----:B------:R1:W-:Y:S01]  /*54070*/  STL [R1+0x1ffc], R106 ;  /* 0x001ffc6a01007387 */ /* 0x0003e20000100800 */
[----:B------:R-:W-:Y:S01]  /*54080*/  IMAD.MOV.U32 R111, RZ, RZ, R106 ;  /* 0x000000ffff6f7224 */ /* 0x000fe200078e006a */
[----:B------:R-:W-:Y:S01]  /*54090*/  UISETP.GT.AND UP1, UPT, UR6, 0x5b, UPT ;  /* 0x0000005b0600788c */ /* 0x000fe2000bf24270 */
[----:B------:R-:W-:-:S03]  /*540a0*/  IADD3 R104, P2, R104, R4, RZ ;  /* 0x0000000468687210 */ /* 0x000fc60007f5e0ff */
[----:B------:R-:W-:Y:S02]  /*540b0*/  LDGSTS.E [R3+0x24008], desc[UR60][R110.64], P1 ;  /* 0x240080006e037fae */ /* 0x000fe4000892187c */
[----:B------:R-:W-:Y:S02]  /*540c0*/  IMAD.X R105, R105, 0x1, R0, P2 ;  /* 0x0000000169697824 */ /* 0x000fe400010e0600 */
[----:B------:R3:W-:Y:S04]  /*540d0*/  STL [R1+0x2008], R104 ;  /* 0x0020086801007387 */ /* 0x0007e80000100800 */
[----:B--2---:R-:W2:Y:S04]  /*540e0*/  LDL.LU R9, [R1+0x2028] ;  /* 0x0020280001097983 */ /* 0x004ea80000300800 */
[----:B------:R3:W-:Y:S04]  /*540f0*/  STL [R1+0x2004], R105 ;  /* 0x0020046901007387 */ /* 0x0007e80000100800 */
[----:B-1----:R-:W2:Y:S01]  /*54100*/  LDL.LU R106, [R1+0x2024] ;  /* 0x00202400016a7983 */ /* 0x002ea20000300800 */
[----:B------:R-:W-:-:S03]  /*54110*/  USEL UR4, URZ, 0x4, !UP1 ;  /* 0x000000043f047887 */ /* 0x000fc6000c800000 */
[----:B------:R1:W-:Y:S01]  /*54120*/  LDGSTS.E [R3+0x28008], desc[UR60][R104.64], P1 ;  /* 0x2800800068037fae */ /* 0x0003e2000892187c */
[----:B------:R-:W-:Y:S01]  /*54130*/  USEL UR4, UR4, URZ, !UP0 ;  /* 0x0000003f04047287 */ /* 0x000fe2000c000000 */
[----:B----4-:R-:W-:-:S05]  /*54140*/  IADD3 R11, P0, R11, R4, RZ ;  /* 0x000000040b0b7210 */ /* 0x010fca0007f1e0ff */
[----:B---3--:R-:W-:Y:S01]  /*54150*/  IMAD.X R102, R102, 0x1, R0, P0 ;  /* 0x0000000166667824 */ /* 0x008fe200000e0600 */
[----:B------:R-:W-:Y:S04]  /*54160*/  STL [R1+0x2010], R11 ;  /* 0x0020100b01007387 */ /* 0x000fe80000100800 */
[----:B------:R3:W-:Y:S04]  /*54170*/  STL [R1+0x200c], R102 ;  /* 0x00200c6601007387 */ /* 0x0007e80000100800 */
[----:B------:R-:W4:Y:S01]  /*54180*/  LDL.LU R112, [R1+0x2030] ;  /* 0x0020300001707983 */ /* 0x000f220000300800 */
[----:B-1----:R-:W-:Y:S01]  /*54190*/  IMAD.MOV.U32 R104, RZ, RZ, R11 ;  /* 0x000000ffff687224 */ /* 0x002fe200078e000b */
[----:B------:R-:W-:-:S02]  /*541a0*/  MOV R105, R102 ;  /* 0x0000006600697202 */ /* 0x000fc40000000f00 */
[----:B------:R-:W4:Y:S04]  /*541b0*/  LDL.LU R110, [R1+0x23b8] ;  /* 0x0023b800016e7983 */ /* 0x000f280000300800 */
[----:B------:R-:W4:Y:S01]  /*541c0*/  LDL.LU R113, [R1+0x202c] ;  /* 0x00202c0001717983 */ /* 0x000f220000300800 */
[----:B------:R-:W-:-:S03]  /*541d0*/  ISETP.NE.U32.AND P0, PT, RZ, UR4, PT ;  /* 0x00000004ff007c0c */ /* 0x000fc6000bf05070 */
[----:B------:R-:W-:Y:S04]  /*541e0*/  LDGSTS.E [R3+0x2c008], desc[UR60][R104.64], P1 ;  /* 0x2c00800068037fae */ /* 0x000fe8000892187c */
[----:B------:R-:W4:Y:S04]  /*541f0*/  LDL.LU R111, [R1+0x23b4] ;  /* 0x0023b400016f7983 */ /* 0x000f280000300800 */
[----:B------:R-:W4:Y:S04]  /*54200*/  LDL.LU R105, [R1+0x23bc] ;  /* 0x0023bc0001697983 */ /* 0x000f280000300800 */
[----:B---3--:R-:W3:Y:S04]  /*54210*/  LDL.LU R102, [R1+0x23c0] ;  /* 0x0023c00001667983 */ /* 0x008ee80000300800 */
[----:B------:R-:W3:Y:S04]  /*54220*/  LDL.LU R104, [R1+0x23c4] ;  /* 0x0023c40001687983 */ /* 0x000ee80000300800 */
[----:B------:R-:W3:Y:S01]  /*54230*/  LDL.LU R11, [R1+0x23c8] ;  /* 0x0023c800010b7983 */ /* 0x000ee20000300800 */
[----:B------:R-:W-:-:S02]  /*54240*/  IADD3 R108, P1, R108, R4, RZ ;  /* 0x000000046c6c7210 */ /* 0x000fc40007f3e0ff */
[----:B------:R-:W-:-:S03]  /*54250*/  IADD3 R103, P2, R103, R4, RZ ;  /* 0x0000000467677210 */ /* 0x000fc60007f5e0ff */
[--C-:B------:R-:W-:Y:S01]  /*54260*/  IMAD.X R109, R109, 0x1, R0.reuse, P1 ;  /* 0x000000016d6d7824 */ /* 0x100fe200008e0600 */
        /* <DEDUP_REMOVED lines=8> */
[----:B------:R-:W3:Y:S04]  /*542f0*/  LDL.LU R103, [R1+0x23d0] ;  /* 0x0023d00001677983 */ /* 0x000ee80000300800 */
[----:B------:R1:W-:Y:S01]  /*54300*/  LDGSTS.E [R3+0x2400c], desc[UR60][R108.64], P0 ;  /* 0x2400c0006c037fae */ /* 0x0003e2000812187c */
[----:B--2---:R-:W-:-:S05]  /*54310*/  IADD3 R9, P1, R9, R4, RZ ;  /* 0x0000000409097210 */ /* 0x004fca0007f3e0ff */
[----:B------:R-:W-:Y:S01]  /*54320*/  IMAD.X R106, R106, 0x1, R0, P1 ;  /* 0x000000016a6a7824 */ /* 0x000fe200008e0600 */
[----:B------:R-:W-:Y:S03]  /*54330*/  STL [R1+0x2028], R9 ;  /* 0x0020280901007387 */ /* 0x000fe60000100800 */
[----:B-1----:R-:W-:Y:S01]  /*54340*/  IMAD.MOV.U32 R109, RZ, RZ, R106 ;  /* 0x000000ffff6d7224 */ /* 0x002fe200078e006a */
[----:B------:R1:W-:Y:S04]  /*54350*/  STL [R1+0x2024], R106 ;  /* 0x0020246a01007387 */ /* 0x0003e80000100800 */
[----:B-1----:R-:W2:Y:S01]  /*54360*/  LDL.LU R106, [R1+0x23cc] ;  /* 0x0023cc00016a7983 */ /* 0x002ea20000300800 */
[----:B------:R-:W-:-:S04]  /*54370*/  UISETP.GT.AND UP1, UPT, UR6, 0x78, UPT ;  /* 0x000000780600788c */ /* 0x000fc8000bf24270 */
[----:B------:R-:W-:Y:S01]  /*54380*/  USEL UR4, URZ, 0x4, !UP1 ;  /* 0x000000043f047887 */ /* 0x000fe2000c800000 */
[----:B------:R-:W-:-:S03]  /*54390*/  MOV R108, R9 ;  /* 0x00000009006c7202 */ /* 0x000fc60000000f00 */
[----:B------:R-:W-:Y:S02]  /*543a0*/  USEL UR4, UR4, URZ, !UP0 ;  /* 0x0000003f04047287 */ /* 0x000fe4000c000000 */
[----:B------:R-:W-:Y:S04]  /*543b0*/  LDGSTS.E [R3+0x2800c], desc[UR60][R108.64], P0 ;  /* 0x2800c0006c037fae */ /* 0x000fe8000812187c */
[----:B------:R-:W-:Y:S01]  /*543c0*/  ISETP.NE.U32.AND P1, PT, RZ, UR4, PT ;  /* 0x00000004ff007c0c */ /* 0x000fe2000bf25070 */
[----:B------:R-:W2:Y:S04]  /*543d0*/  LDL.LU R109, [R1+0x23d4] ;  /* 0x0023d400016d7983 */ /* 0x000ea80000300800 */
[----:B------:R-:W2:Y:S04]  /*543e0*/  LDL.LU R108, [R1+0x23d8] ;  /* 0x0023d800016c7983 */ /* 0x000ea80000300800 */
[----:B------:R-:W2:Y:S04]  /*543f0*/  LDL.LU R107, [R1+0x23dc] ;  /* 0x0023dc00016b7983 */ /* 0x000ea80000300800 */
[----:B------:R-:W2:Y:S01]  /*54400*/  LDL.LU R9, [R1+0x23e0] ;  /* 0x0023e00001097983 */ /* 0x000ea20000300800 */
[----:B----4-:R-:W-:-:S02]  /*54410*/  IADD3 R112, P2, R112, R4, RZ ;  /* 0x0000000470707210 */ /* 0x010fc40007f5e0ff */
[----:B------:R-:W-:-:S03]  /*54420*/  IADD3 R110, P3, R110, R4, RZ ;  /* 0x000000046e6e7210 */ /* 0x000fc60007f7e0ff */
[----:B------:R-:W-:-:S05]  /*54430*/  IMAD.X R113, R113, 0x1, R0, P2 ;  /* 0x0000000171717824 */ /* 0x000fca00010e0600 */
[----:B------:R-:W-:Y:S01]  /*54440*/  LDGSTS.E [R3+0x2c00c], desc[UR60][R112.64], P0 ;  /* 0x2c00c00070037fae */ /* 0x000fe2000812187c */
[----:B------:R-:W-:-:S03]  /*54450*/  IMAD.X R111, R111, 0x1, R0, P3 ;  /* 0x000000016f6f7824 */ /* 0x000fc600018e0600 */
[----:B------:R-:W-:Y:S04]  /*54460*/  STL [R1+0x2030], R112 ;  /* 0x0020307001007387 */ /* 0x000fe80000100800 */
[----:B------:R-:W-:Y:S01]  /*54470*/  STL [R1+0x202c], R113 ;  /* 0x00202c7101007387 */ /* 0x000fe20000100800 */
[----:B---3--:R-:W-:-:S03]  /*54480*/  IADD3 R102, P0, R102, R4, RZ ;  /* 0x0000000466667210 */ /* 0x008fc60007f1e0ff */
[----:B------:R1:W-:Y:S02]  /*54490*/  STL [R1+0x23b8], R110 ;  /* 0x0023b86e01007387 */ /* 0x0003e40000100800 */
[----:B------:R-:W-:Y:S02]  /*544a0*/  IMAD.X R105, R105, 0x1, R0, P0 ;  /* 0x0000000169697824 */ /* 0x000fe400000e0600 */
[----:B------:R3:W-:Y:S01]  /*544b0*/  STL [R1+0x23b4], R111 ;  /* 0x0023b46f01007387 */ /* 0x0007e20000100800 */
[----:B------:R-:W-:-:S03]  /*544c0*/  IADD3 R11, P2, R11, R4, RZ ;  /* 0x000000040b0b7210 */ /* 0x000fc60007f5e0ff */
[----:B------:R1:W-:Y:S04]  /*544d0*/  LDGSTS.E [R3+0x30000], desc[UR60][R110.64], P1 ;  /* 0x300000006e037fae */ /* 0x0003e8000892187c */
[----:B------:R4:W-:Y:S01]  /*544e0*/  STL [R1+0x23c0], R102 ;  /* 0x0023c06601007387 */ /* 0x0009e20000100800 */
[----:B------:R-:W-:-:S03]  /*544f0*/  IMAD.X R104, R104, 0x1, R0, P2 ;  /* 0x0000000168687824 */ /* 0x000fc600010e0600 */
[----:B------:R-:W-:Y:S01]  /*54500*/  STL [R1+0x23bc], R105 ;  /* 0x0023bc6901007387 */ /* 0x000fe20000100800 */
[----:B-1----:R-:W-:Y:S01]  /*54510*/  MOV R110, R102 ;  /* 0x00000066006e7202 */ /* 0x002fe20000000f00 */
[----:B---3--:R-:W-:Y:S02]  /*54520*/  IMAD.MOV.U32 R111, RZ, RZ, R105 ;  /* 0x000000ffff6f7224 */ /* 0x008fe400078e0069 */
        /* <DEDUP_REMOVED lines=8> */
[----:B------:R-:W-:-:S03]  /*545b0*/  IADD3 R103, P0, R103, R4, RZ ;  /* 0x0000000467677210 */ /* 0x000fc60007f1e0ff */
[----:B------:R-:W4:Y:S04]  /*545c0*/  LDL.LU R11, [R1+0x23f8] ;  /* 0x0023f800010b7983 */ /* 0x000f280000300800 */
[----:B------:R1:W-:Y:S04]  /*545d0*/  LDGSTS.E [R3+0x38000], desc[UR60][R110.64], P1 ;  /* 0x380000006e037fae */ /* 0x0003e8000892187c */
[----:B------:R-:W-:Y:S01]  /*545e0*/  STL [R1+0x23d0], R103 ;  /* 0x0023d06701007387 */ /* 0x000fe20000100800 */
[----:B-1----:R-:W-:Y:S02]  /*545f0*/  IMAD.MOV.U32 R110, RZ, RZ, R103 ;  /* 0x000000ffff6e7224 */ /* 0x002fe400078e0067 */
[----:B--2---:R-:W-:-:S05]  /*54600*/  IMAD.X R106, R106, 0x1, R0, P0 ;  /* 0x000000016a6a7824 */ /* 0x004fca00000e0600 */
[----:B------:R1:W-:Y:S01]  /*54610*/  STL [R1+0x23cc], R106 ;  /* 0x0023cc6a01007387 */ /* 0x0003e20000100800 */
[----:B------:R-:W-:Y:S01]  /*54620*/  MOV R111, R106 ;  /* 0x0000006a006f7202 */ /* 0x000fe20000000f00 */
[----:B------:R-:W-:Y:S02]  /*54630*/  UISETP.GT.AND UP1, UPT, UR6, 0x79, UPT ;  /* 0x000000790600788c */ /* 0x000fe4000bf24270 */
[----:B-1----:R-:W2:Y:S04]  /*54640*/  LDL.LU R106, [R1+0x23ec] ;  /* 0x0023ec00016a7983 */ /* 0x002ea80000300800 */
[----:B------:R-:W2:Y:S01]  /*54650*/  LDL.LU R103, [R1+0x23f4] ;  /* 0x0023f40001677983 */ /* 0x000ea20000300800 */
[----:B------:R-:W-:-:S03]  /*54660*/  USEL UR4, URZ, 0x4, !UP1 ;  /* 0x000000043f047887 */ /* 0x000fc6000c800000 */
[----:B------:R1:W-:Y:S01]  /*54670*/  LDGSTS.E [R3+0x3c000], desc[UR60][R110.64], P1 ;  /* 0x3c0000006e037fae */ /* 0x0003e2000892187c */
[----:B------:R-:W-:Y:S01]  /*54680*/  USEL UR4, UR4, URZ, !UP0 ;  /* 0x0000003f04047287 */ /* 0x000fe2000c000000 */
[----:B------:R-:W-:-:S05]  /*54690*/  IADD3 R108, P1, R108, R4, RZ ;  /* 0x000000046c6c7210 */ /* 0x000fca0007f3e0ff */
[----:B------:R-:W-:Y:S01]  /*546a0*/  ISETP.NE.U32.AND P0, PT, RZ, UR4, PT ;  /* 0x00000004ff007c0c */ /* 0x000fe2000bf05070 */
[--C-:B------:R-:W-:Y:S01]  /*546b0*/  IMAD.X R109, R109, 0x1, R0.reuse, P1 ;  /* 0x000000016d6d7824 */ /* 0x100fe200008e0600 */
[----:B------:R-:W-:Y:S01]  /*546c0*/  IADD3 R9, P2, R9, R4, RZ ;  /* 0x0000000409097210 */ /* 0x000fe20007f5e0ff */
[----:B------:R-:W-:Y:S04]  /*546d0*/  STL [R1+0x23d8], R108 ;  /* 0x0023d86c01007387 */ /* 0x000fe80000100800 */
[----:B------:R-:W-:Y:S01]  /*546e0*/  IMAD.X R107, R107, 0x1, R0, P2 ;  /* 0x000000016b6b7824 */ /* 0x000fe200010e0600 */
[----:B------:R1:W-:Y:S02]  /*546f0*/  STL [R1+0x23d4], R109 ;  /* 0x0023d46d01007387 */ /* 0x0003e40000100800 */
[----:B-1----:R-:W-:-:S02]  /*54700*/  IMAD.MOV.U32 R110, RZ, RZ, R9 ;  /* 0x000000ffff6e7224 */ /* 0x002fc400078e0009 */
[----:B------:R1:W-:Y:S01]  /*54710*/  STL [R1+0x23e0], R9 ;  /* 0x0023e00901007387 */ /* 0x0003e20000100800 */
[----:B------:R-:W-:-:S03]  /*54720*/  IMAD.MOV.U32 R111, RZ, RZ, R107 ;  /* 0x000000ffff6f7224 */ /* 0x000fc600078e006b */
[----:B------:R-:W-:Y:S04]  /*54730*/  STL [R1+0x23dc], R107 ;  /* 0x0023dc6b01007387 */ /* 0x000fe80000100800 */
[----:B------:R-:W2:Y:S04]  /*54740*/  LDL.LU R112, [R1+0x2400] ;  /* 0x0024000001707983 */ /* 0x000ea80000300800 */
[----:B------:R-:W-:Y:S04]  /*54750*/  LDGSTS.E [R3+0x30004], desc[UR60][R108.64], P0 ;  /* 0x300040006c037fae */ /* 0x000fe8000812187c */
[----:B------:R-:W-:Y:S04]  /*54760*/  LDGSTS.E [R3+0x34004], desc[UR60][R110.64], P0 ;  /* 0x340040006e037fae */ /* 0x000fe8000812187c */
[----:B------:R-:W2:Y:S04]  /*54770*/  LDL.LU R109, [R1+0x2408] ;  /* 0x00240800016d7983 */ /* 0x000ea80000300800 */
[----:B------:R-:W2:Y:S04]  /*54780*/  LDL.LU R113, [R1+0x23fc] ;  /* 0x0023fc0001717983 */ /* 0x000ea80000300800 */
[----:B------:R-:W2:Y:S04]  /*54790*/  LDL.LU R110, [R1+0x2404] ;  /* 0x00240400016e7983 */ /* 0x000ea80000300800 */
[----:B-1----:R-:W2:Y:S01]  /*547a0*/  LDL.LU R9, [R1+0x2410] ;  /* 0x0024100001097983 */ /* 0x002ea20000300800 */
[----:B---3--:R-:W-:-:S04]  /*547b0*/  IADD3 R102, P1, R102, R4, RZ ;  /* 0x0000000466667210 */ /* 0x008fc80007f3e0ff */
[----:B------:R-:W-:Y:S01]  /*547c0*/  MOV R114, R102 ;  /* 0x0000006600727202 */ /* 0x000fe20000000f00 */
[----:B------:R1:W-:Y:S01]  /*547d0*/  STL [R1+0x23e8], R102 ;  /* 0x0023e86601007387 */ /* 0x0003e20000100800 */
[----:B----4-:R-:W-:Y:S01]  /*547e0*/  IMAD.X R104, R104, 0x1, R0, P1 ;  /* 0x0000000168687824 */ /* 0x010fe200008e0600 */
[----:B------:R-:W-:-:S04]  /*547f0*/  IADD3 R105, P2, R105, R4, RZ ;  /* 0x0000000469697210 */ /* 0x000fc80007f5e0ff */
[----:B------:R3:W-:Y:S04]  /*54800*/  STL [R1+0x23e4], R104 ;  /* 0x0023e46801007387 */ /* 0x0007e80000100800 */
[----:B-1----:R-:W4:Y:S01]  /*54810*/  LDL.LU R102, [R1+0x240c] ;  /* 0x00240c0001667983 */ /* 0x002f220000300800 */
[----:B------:R-:W-:Y:S01]  /*54820*/  IMAD.MOV.U32 R115, RZ, RZ, R104 ;  /* 0x000000ffff737224 */ /* 0x000fe200078e0068 */
[----:B------:R-:W-:Y:S02]  /*54830*/  IADD3 R11, P3, R11, R4, RZ ;  /* 0x000000040b0b7210 */ /* 0x000fe40007f7e0ff */
[----:B---3--:R-:W3:Y:S04]  /*54840*/  LDL.LU R104, [R1+0x2418] ;  /* 0x0024180001687983 */ /* 0x008ee80000300800 */
[----:B------:R-:W3:Y:S04]  /*54850*/  LDL.LU R108, [R1+0x2420] ;  /* 0x00242000016c7983 */ /* 0x000ee80000300800 */
[----:B------:R-:W-:Y:S04]  /*54860*/  STL [R1+0x23f0], R105 ;  /* 0x0023f06901007387 */ /* 0x000fe80000100800 */
[----:B------:R1:W-:Y:S01]  /*54870*/  LDGSTS.E [R3+0x38004], desc[UR60][R114.64], P0 ;  /* 0x3800400072037fae */ /* 0x0003e2000812187c */
[----:B--2---:R-:W-:-:S04]  /*54880*/  IMAD.X R106, R106, 0x1, R0, P2 ;  /* 0x000000016a6a7824 */ /* 0x004fc800010e0600 */
[----:B------:R-:W-:Y:S01]  /*54890*/  IMAD.MOV.U32 R107, RZ, RZ, R106 ;  /* 0x000000ffff6b7224 */ /* 0x000fe200078e006a */
[----:B------:R2:W-:Y:S01]  /*548a0*/  STL [R1+0x23ec], R106 ;  /* 0x0023ec6a01007387 */ /* 0x0005e20000100800 */
[----:B------:R-:W-:-:S03]  /*548b0*/  IMAD.X R103, R103, 0x1, R0, P3 ;  /* 0x0000000167677824 */ /* 0x000fc600018e0600 */
[----:B------:R1:W-:Y:S01]  /*548c0*/  STL [R1+0x23f8], R11 ;  /* 0x0023f80b01007387 */ /* 0x0003e20000100800 */
[----:B--2---:R-:W-:-:S03]  /*548d0*/  IMAD.MOV.U32 R106, RZ, RZ, R105 ;  /* 0x000000ffff6a7224 */ /* 0x004fc600078e0069 */
[----:B------:R2:W-:Y:S04]  /*548e0*/  STL [R1+0x23f4], R103 ;  /* 0x0023f46701007387 */ /* 0x0005e80000100800 */
[----:B------:R-:W-:Y:S04]  /*548f0*/  LDGSTS.E [R3+0x3c004], desc[UR60][R106.64], P0 ;  /* 0x3c0040006a037fae */ /* 0x000fe8000812187c */
[----:B------:R-:W3:Y:S04]  /*54900*/  LDL.LU R107, [R1+0x2414] ;  /* 0x00241400016b7983 */ /* 0x000ee80000300800 */
[----:B------:R-:W3:Y:S01]  /*54910*/  LDL.LU R111, [R1+0x241c] ;  /* 0x00241c00016f7983 */ /* 0x000ee20000300800 */
[----:B------:R-:W-:Y:S01]  /*54920*/  UISETP.GT.AND UP1, UPT, UR6, 0x7a, UPT ;  /* 0x0000007a0600788c */ /* 0x000fe2000bf24270 */
[----:B-1----:R-:W-:-:S02]  /*54930*/  MOV R114, R11 ;  /* 0x0000000b00727202 */ /* 0x002fc40000000f00 */
[----:B------:R-:W3:Y:S01]  /*54940*/  LDL.LU R106, [R1+0x2424] ;  /* 0x00242400016a7983 */ /* 0x000ee20000300800 */
[----:B------:R-:W-:Y:S01]  /*54950*/  USEL UR4, URZ, 0x4, !UP1 ;  /* 0x000000043f047887 */ /* 0x000fe2000c800000 */
[----:B------:R-:W-:Y:S02]  /*54960*/  IMAD.MOV.U32 R115, RZ, RZ, R103 ;  /* 0x000000ffff737224 */ /* 0x000fe400078e0067 */
[----:B------:R-:W3:Y:S01]  /*54970*/  LDL.LU R11, [R1+0x2428] ;  /* 0x00242800010b7983 */ /* 0x000ee20000300800 */
[----:B------:R-:W-:-:S03]  /*54980*/  USEL UR4, UR4, URZ, !UP0 ;  /* 0x0000003f04047287 */ /* 0x000fc6000c000000 */
[----:B------:R-:W3:Y:S03]  /*54990*/  LDL.LU R105, [R1+0x242c] ;  /* 0x00242c0001697983 */ /* 0x000ee60000300800 */
[----:B------:R-:W-:Y:S01]  /*549a0*/  ISETP.NE.U32.AND P1, PT, RZ, UR4, PT ;  /* 0x00000004ff007c0c */ /* 0x000fe2000bf25070 */
[----:B--2---:R-:W2:Y:S01]  /*549b0*/  LDL.LU R103, [R1+0x2430] ;  /* 0x0024300001677983 */ /* 0x004ea20000300800 */
[-C--:B------:R-:W-:Y:S02]  /*549c0*/  IADD3 R112, P0, R112, R4.reuse, RZ ;  /* 0x0000000470707210 */ /* 0x080fe40007f1e0ff */
[----:B------:R-:W-:-:S03]  /*549d0*/  IADD3 R109, P2, R109, R4, RZ ;  /* 0x000000046d6d7210 */ /* 0x000fc60007f5e0ff */
[--C-:B------:R-:W-:Y:S01]  /*549e0*/  IMAD.X R113, R113, 0x1, R0.reuse, P0 ;  /* 0x0000000171717824 */ /* 0x100fe200000e0600 */
[----:B------:R1:W-:Y:S01]  /*549f0*/  STL [R1+0x2400], R112 ;  /* 0x0024007001007387 */ /* 0x0003e20000100800 */
[----:B------:R-:W-:-:S03]  /*54a00*/  IMAD.X R110, R110, 0x1, R0, P2 ;  /* 0x000000016e6e7824 */ /* 0x000fc600010e0600 */
[----:B------:R1:W-:Y:S01]  /*54a10*/  STL [R1+0x23fc], R113 ;  /* 0x0023fc7101007387 */ /* 0x0003e20000100800 */
[----:B------:R-:W-:-:S03]  /*54a20*/  IADD3 R9, P0, R9, R4, RZ ;  /* 0x0000000409097210 */ /* 0x000fc60007f1e0ff */
[----:B------:R-:W-:Y:S04]  /*54a30*/  LDGSTS.E [R3+0x30008], desc[UR60][R114.64], P1 ;  /* 0x3000800072037fae */ /* 0x000fe8000892187c */
[----:B------:R1:W-:Y:S02]  /*54a40*/  LDGSTS.E [R3+0x34008], desc[UR60][R112.64], P1 ;  /* 0x3400800070037fae */ /* 0x0003e4000892187c */
[----:B-1----:R-:W-:Y:S02]  /*54a50*/  IMAD.MOV.U32 R112, RZ, RZ, R109 ;  /* 0x000000ffff707224 */ /* 0x002fe400078e006d */
[----:B------:R-:W-:Y:S01]  /*54a60*/  IMAD.MOV.U32 R113, RZ, RZ, R110 ;  /* 0x000000ffff717224 */ /* 0x000fe200078e006e */
[----:B------:R-:W-:Y:S04]  /*54a70*/  STL [R1+0x2408], R109 ;  /* 0x0024086d01007387 */ /* 0x000fe80000100800 */
[----:B------:R1:W-:Y:S04]  /*54a80*/  LDGSTS.E [R3+0x38008], desc[UR60][R112.64], P1 ;  /* 0x3800800070037fae */ /* 0x0003e8000892187c */
[----:B------:R3:W-:Y:S01]  /*54a90*/  STL [R1+0x2404], R110 ;  /* 0x0024046e01007387 */ /* 0x0007e20000100800 */
[----:B-1----:R-:W-:-:S03]  /*54aa0*/  IMAD.MOV.U32 R112, RZ, RZ, R9 ;  /* 0x000000ffff707224 */ /* 0x002fc600078e0009 */
[----:B------:R-:W-:Y:S01]  /*54ab0*/  STL [R1+0x2410], R9 ;  /* 0x0024100901007387 */ /* 0x000fe20000100800 */
[----:B----4-:R-:W-:-:S05]  /*54ac0*/  IADD3.X R102, R102, R0, RZ, P0, !PT ;  /* 0x0000000066667210 */ /* 0x010fca00007fe4ff */
[----:B------:R-:W-:Y:S01]  /*54ad0*/  IMAD.MOV.U32 R113, RZ, RZ, R102 ;  /* 0x000000ffff717224 */ /* 0x000fe200078e0066 */
[----:B------:R1:W-:Y:S04]  /*54ae0*/  STL [R1+0x240c], R102 ;  /* 0x00240c6601007387 */ /* 0x0003e80000100800 */
[----:B------:R4:W-:Y:S01]  /*54af0*/  LDGSTS.E [R3+0x3c008], desc[UR60][R112.64], P1 ;  /* 0x3c00800070037fae */ /* 0x0009e2000892187c */
[-C--:B---3--:R-:W-:Y:S02]  /*54b00*/  IADD3 R104, P1, R104, R4.reuse, RZ ;  /* 0x0000000468687210 */ /* 0x088fe40007f3e0ff */
[----:B------:R-:W-:Y:S01]  /*54b10*/  IADD3 R108, P2, R108, R4, RZ ;  /* 0x000000046c6c7210 */ /* 0x000fe20007f5e0ff */
[----:B------:R-:W3:Y:S04]  /*54b20*/  LDL.LU R110, [R1+0x1834] ;  /* 0x00183400016e7983 */ /* 0x000ee80000300800 */
[----:B------:R-:W3:Y:S04]  /*54b30*/  LDL.LU R109, [R1+0x1838] ;  /* 0x00183800016d7983 */ /* 0x000ee80000300800 */
[----:B-1----:R-:W3:Y:S04]  /*54b40*/  LDL.LU R102, [R1+0x1840] ;  /* 0x0018400001667983 */ /* 0x002ee80000300800 */
[----:B------:R-:W3:Y:S04]  /*54b50*/  LDL.LU R9, [R1+0x1848] ;  /* 0x0018480001097983 */ /* 0x000ee80000300800 */
[----:B------:R-:W-:Y:S01]  /*54b60*/  STL [R1+0x2418], R104 ;  /* 0x0024186801007387 */ /* 0x000fe20000100800 */
[----:B----4-:R-:W-:-:S02]  /*54b70*/  IMAD.MOV.U32 R112, RZ, RZ, R104 ;  /* 0x000000ffff707224 */ /* 0x010fc400078e0068 */
[--C-:B------:R-:W-:Y:S02]  /*54b80*/  IMAD.X R107, R107, 0x1, R0.reuse, P1 ;  /* 0x000000016b6b7824 */ /* 0x100fe400008e0600 */
[----:B------:R-:W-:-:S03]  /*54b90*/  IMAD.X R111, R111, 0x1, R0, P2 ;  /* 0x000000016f6f7824 */ /* 0x000fc600010e0600 */
[----:B------:R1:W-:Y:S01]  /*54ba0*/  STL [R1+0x2414], R107 ;  /* 0x0024146b01007387 */ /* 0x0003e20000100800 */
[----:B------:R-:W-:-:S03]  /*54bb0*/  MOV R113, R107 ;  /* 0x0000006b00717202 */ /* 0x000fc60000000f00 */
[----:B------:R-:W-:Y:S04]  /*54bc0*/  STL [R1+0x2420], R108 ;  /* 0x0024206c01007387 */ /* 0x000fe80000100800 */
[----:B------:R-:W-:Y:S04]  /*54bd0*/  STL [R1+0x241c], R111 ;  /* 0x00241c6f01007387 */ /* 0x000fe80000100800 */
[----:B-1----:R-:W4:Y:S04]  /*54be0*/  LDL.LU R107, [R1+0x183c] ;  /* 0x00183c00016b7983 */ /* 0x002f280000300800 */
[----:B------:R-:W4:Y:S01]  /*54bf0*/  LDL.LU R104, [R1+0x1844] ;  /* 0x0018440001687983 */ /* 0x000f220000300800 */
[----:B------:R-:W-:-:S04]  /*54c00*/  UISETP.GT.AND UP1, UPT, UR6, 0x7b, UPT ;  /* 0x0000007b0600788c */ /* 0x000fc8000bf24270 */
[----:B------:R-:W-:-:S04]  /*54c10*/  USEL UR4, URZ, 0x4, !UP1 ;  /* 0x000000043f047887 */ /* 0x000fc8000c800000 */
[----:B------:R-:W-:-:S06]  /*54c20*/  USEL UR4, UR4, URZ, !UP0 ;  /* 0x0000003f04047287 */ /* 0x000fcc000c000000 */
[----:B------:R-:W-:Y:S02]  /*54c30*/  ISETP.NE.U32.AND P0, PT, RZ, UR4, PT ;  /* 0x00000004ff007c0c */ /* 0x000fe4000bf05070 */
[-C--:B------:R-:W-:Y:S02]  /*54c40*/  IADD3 R11, P1, R11, R4.reuse, RZ ;  /* 0x000000040b0b7210 */ /* 0x080fe40007f3e0ff */
[----:B--2---:R-:W-:-:S03]  /*54c50*/  IADD3 R103, P2, R103, R4, RZ ;  /* 0x0000000467677210 */ /* 0x004fc60007f5e0ff */
[--C-:B------:R-:W-:Y:S02]  /*54c60*/  IMAD.X R106, R106, 0x1, R0.reuse, P1 ;  /* 0x000000016a6a7824 */ /* 0x100fe400008e0600 */
[----:B------:R-:W-:-:S04]  /*54c70*/  IMAD.X R105, R105, 0x1, R0, P2 ;  /* 0x0000000169697824 */ /* 0x000fc800010e0600 */
[----:B------:R1:W-:Y:S04]  /*54c80*/  LDGSTS.E [R3+0x3000c], desc[UR60][R112.64], P0 ;  /* 0x3000c00070037fae */ /* 0x0003e8000812187c */
[----:B------:R2:W-:Y:S01]  /*54c90*/  STL [R1+0x2428], R11 ;  /* 0x0024280b01007387 */ /* 0x0005e20000100800 */
[----:B-1----:R-:W-:Y:S02]  /*54ca0*/  IMAD.MOV.U32 R112, RZ, RZ, R108 ;  /* 0x000000ffff707224 */ /* 0x002fe400078e006c */
[----:B------:R-:W-:Y:S01]  /*54cb0*/  IMAD.MOV.U32 R113, RZ, RZ, R111 ;  /* 0x000000ffff717224 */ /* 0x000fe200078e006f */
[----:B------:R-:W-:Y:S04]  /*54cc0*/  STL [R1+0x2424], R106 ;  /* 0x0024246a01007387 */ /* 0x000fe80000100800 */
[----:B------:R1:W-:Y:S04]  /*54cd0*/  LDGSTS.E [R3+0x3400c], desc[UR60][R112.64], P0 ;  /* 0x3400c00070037fae */ /* 0x0003e8000812187c */
[----:B------:R2:W-:Y:S04]  /*54ce0*/  STL [R1+0x2430], R103 ;  /* 0x0024306701007387 */ /* 0x0005e80000100800 */
[----:B------:R3:W-:Y:S01]  /*54cf0*/  STL [R1+0x242c], R105 ;  /* 0x00242c6901007387 */ /* 0x0007e20000100800 */
[----:B-1----:R-:W-:Y:S01]  /*54d00*/  IMAD.MOV.U32 R112, RZ, RZ, R11 ;  /* 0x000000ffff707224 */ /* 0x002fe200078e000b */
[----:B------:R-:W-:-:S02]  /*54d10*/  MOV R113, R106 ;  /* 0x0000006a00717202 */ /* 0x000fc40000000f00 */
[----:B--2---:R-:W2:Y:S01]  /*54d20*/  LDL.LU R11, [R1+0x1850] ;  /* 0x00185000010b7983 */ /* 0x004ea20000300800 */
[----:B------:R-:W-:-:S03]  /*54d30*/  UISETP.GT.AND UP1, UPT, UR6, 0x1c, UPT ;  /* 0x0000001c0600788c */ /* 0x000fc6000bf24270 */
[----:B------:R1:W-:Y:S01]  /*54d40*/  LDGSTS.E [R3+0x3800c], desc[UR60][R112.64], P0 ;  /* 0x3800c00070037fae */ /* 0x0003e2000812187c */
[----:B------:R-:W-:Y:S01]  /*54d50*/  USEL UR4, URZ, 0x4, !UP1 ;  /* 0x000000043f047887 */ /* 0x000fe2000c800000 */
[----:B-1----:R-:W-:Y:S02]  /*54d60*/  IMAD.MOV.U32 R112, RZ, RZ, R103 ;  /* 0x000000ffff707224 */ /* 0x002fe400078e0067 */
[----:B------:R-:W2:Y:S01]  /*54d70*/  LDL.LU R103, [R1+0x184c] ;  /* 0x00184c0001677983 */ /* 0x000ea20000300800 */
[----:B------:R-:W-:Y:S01]  /*54d80*/  IMAD.MOV.U32 R113, RZ, RZ, R105 ;  /* 0x000000ffff717224 */ /* 0x000fe200078e0069 */
[----:B------:R-:W-:Y:S02]  /*54d90*/  USEL UR4, UR4, URZ, !UP0 ;  /* 0x0000003f04047287 */ /* 0x000fe4000c000000 */
[----:B------:R-:W2:Y:S01]  /*54da0*/  LDL.LU R108, [R1+0x1854] ;  /* 0x00185400016c7983 */ /* 0x000ea20000300800 */
[----:B---3--:R-:W-:-:S03]  /*54db0*/  IADD3 R109, P1, R109, R4, RZ ;  /* 0x000000046d6d7210 */ /* 0x008fc60007f3e0ff */
[----:B------:R-:W3:Y:S04]  /*54dc0*/  LDL.LU R105, [R1+0x1858] ;  /* 0x0018580001697983 */ /* 0x000ee80000300800 */
[----:B------:R-:W3:Y:S04]  /*54dd0*/  LDL.LU R111, [R1+0x185c] ;  /* 0x00185c00016f7983 */ /* 0x000ee80000300800 */
[----:B------:R1:W-:Y:S01]  /*54de0*/  LDGSTS.E [R3+0x3c00c], desc[UR60][R112.64], P0 ;  /* 0x3c00c00070037fae */ /* 0x0003e2000812187c */
[----:B------:R-:W-:-:S03]  /*54df0*/  ISETP.NE.U32.AND P0, PT, RZ, UR4, PT ;  /* 0x00000004ff007c0c */ /* 0x000fc6000bf05070 */
[----:B------:R-:W3:Y:S01]  /*54e00*/  LDL.LU R106, [R1+0x1860] ;  /* 0x00186000016a7983 */ /* 0x000ee20000300800 */
[----:B------:R-:W-:Y:S01]  /*54e10*/  IMAD.X R110, R110, 0x1, R0, P1 ;  /* 0x000000016e6e7824 */ /* 0x000fe200008e0600 */
[----:B------:R-:W-:Y:S02]  /*54e20*/  IADD3 R102, P1, R102, R4, RZ ;  /* 0x0000000466667210 */ /* 0x000fe40007f3e0ff */
[----:B-1----:R-:W-:Y:S01]  /*54e30*/  LOP3.LUT R3, R7, 0x70, RZ, 0x3c, !PT ;  /* 0x0000007007037812 */ /* 0x002fe200078e3cff */
[----:B------:R-:W-:Y:S01]  /*54e40*/  IMAD.MOV.U32 R112, RZ, RZ, R109 ;  /* 0x000000ffff707224 */ /* 0x000fe200078e006d */
[----:B------:R-:W-:-:S03]  /*54e50*/  MOV R113, R110 ;  /* 0x0000006e00717202 */ /* 0x000fc60000000f00 */
[----:B------:R-:W-:Y:S01]  /*54e60*/  VIADD R3, R3, UR5 ;  /* 0x0000000503037c36 */ /* 0x000fe20008000000 */
[----:B------:R-:W-:Y:S01]  /*54e70*/  IADD3 R9, P2, R9, R4, RZ ;  /* 0x0000000409097210 */ /* 0x000fe20007f5e0ff */
[----:B------:R-:W-:Y:S04]  /*54e80*/  STL [R1+0x1838], R109 ;  /* 0x0018386d01007387 */ /* 0x000fe80000100800 */
[----:B------:R-:W-:Y:S04]  /*54e90*/  STL [R1+0x1834], R110 ;  /* 0x0018346e01007387 */ /* 0x000fe80000100800 */
[----:B------:R1:W-:Y:S04]  /*54ea0*/  LDGSTS.E [R3], desc[UR60][R112.64], P0 ;  /* 0x0000000070037fae */ /* 0x0003e8000812187c */
[----:B------:R4:W-:Y:S01]  /*54eb0*/  STL [R1+0x1840], R102 ;  /* 0x0018406601007387 */ /* 0x0009e20000100800 */
[----:B-1----:R-:W-:-:S02]  /*54ec0*/  IMAD.MOV.U32 R112, RZ, RZ, R102 ;  /* 0x000000ffff707224 */ /* 0x002fc400078e0066 */
[----:B----4-:R-:W-:-:S04]  /*54ed0*/  IMAD.X R107, R107, 0x1, R0, P1 ;  /* 0x000000016b6b7824 */ /* 0x010fc800008e0600 */
[----:B------:R-:W-:Y:S01]  /*54ee0*/  IMAD.MOV.U32 R113, RZ, RZ, R107 ;  /* 0x000000ffff717224 */ /* 0x000fe200078e006b */
[----:B------:R-:W-:Y:S01]  /*54ef0*/  STL [R1+0x183c], R107 ;  /* 0x00183c6b01007387 */ /* 0x000fe20000100800 */
[----:B------:R-:W-:-:S03]  /*54f00*/  IMAD.X R104, R104, 0x1, R0, P2 ;  /* 0x0000000168687824 */ /* 0x000fc600010e0600 */
[----:B------:R-:W-:Y:S04]  /*54f10*/  STL [R1+0x1848], R9 ;  /* 0x0018480901007387 */ /* 0x000fe80000100800 */
[----:B------:R-:W4:Y:S04]  /*54f20*/  LDL.LU R102, [R1+0x1868] ;  /* 0x0018680001667983 */ /* 0x000f280000300800 */
[----:B------:R1:W-:Y:S04]  /*54f30*/  LDGSTS.E [R3+0x4000], desc[UR60][R112.64], P0 ;  /* 0x0400000070037fae */ /* 0x0003e8000812187c */
[----:B------:R1:W-:Y:S02]  /*54f40*/  STL [R1+0x1844], R104 ;  /* 0x0018446801007387 */ /* 0x0003e40000100800 */
[----:B-1----:R-:W-:-:S02]  /*54f50*/  MOV R113, R104 ;  /* 0x0000006800717202 */ /* 0x002fc40000000f00 */
[----:B------:R-:W4:Y:S01]  /*54f60*/  LDL.LU R104, [R1+0x1864] ;  /* 0x0018640001687983 */ /* 0x000f220000300800 */
[----:B------:R-:W-:-:S03]  /*54f70*/  IMAD.MOV.U32 R112, RZ, RZ, R9 ;  /* 0x000000ffff707224 */ /* 0x000fc600078e0009 */
[----:B------:R-:W4:Y:S01]  /*54f80*/  LDL.LU R107, [R1+0x1870] ;  /* 0x00187000016b7983 */ /* 0x000f220000300800 */
[----:B------:R-:W-:-:S03]  /*54f90*/  UISETP.GT.AND UP1, UPT, UR6, 0x1d, UPT ;  /* 0x0000001d0600788c */ /* 0x000fc6000bf24270 */
[----:B------:R-:W4:Y:S01]  /*54fa0*/  LDL.LU R9, [R1+0x1878] ;  /* 0x0018780001097983 */ /* 0x000f220000300800 */
[----:B------:R-:W-:-:S03]  /*54fb0*/  USEL UR4, URZ, 0x4, !UP1 ;  /* 0x000000043f047887 */ /* 0x000fc6000c800000 */
[----:B------:R1:W-:Y:S01]  /*54fc0*/  LDGSTS.E [R3+0x8000], desc[UR60][R112.64], P0 ;  /* 0x0800000070037fae */ /* 0x0003e2000812187c */
[----:B------:R-:W-:Y:S01]  /*54fd0*/  USEL UR4, UR4, URZ, !UP0 ;  /* 0x0000003f04047287 */ /* 0x000fe2000c000000 */
[----:B--2---:R-:W-:-:S05]  /*54fe0*/  IADD3 R11, P1, R11, R4, RZ ;  /* 0x000000040b0b7210 */ /* 0x004fca0007f3e0ff */
[----:B------:R-:W-:Y:S01]  /*54ff0*/  STL [R1+0x1850], R11 ;  /* 0x0018500b01007387 */ /* 0x000fe20000100800 */
[----:B------:R-:W-:-:S05]  /*55000*/  IMAD.X R103, R103, 0x1, R0, P1 ;  /* 0x0000000167677824 */ /* 0x000fca00008e0600 */
[----:B------:R2:W-:Y:S04]  /*55010*/  STL [R1+0x184c], R103 ;  /* 0x00184c6701007387 */ /* 0x0005e80000100800 */
[----:B------:R-:W4:Y:S01]  /*55020*/  LDL.LU R109, [R1+0x186c] ;  /* 0x00186c00016d7983 */ /* 0x000f220000300800 */
[-C--:B---3--:R-:W-:Y:S01]  /*55030*/  IADD3 R105, P1, R105, R4.reuse, RZ ;  /* 0x0000000469697210 */ /* 0x088fe20007f3e0ff */
[----:B-1----:R-:W-:Y:S02]  /*55040*/  IMAD.MOV.U32 R112, RZ, RZ, R11 ;  /* 0x000000ffff707224 */ /* 0x002fe400078e000b */
[----:B------:R-:W3:Y:S01]  /*55050*/  LDL.LU R110, [R1+0x1874] ;  /* 0x00187400016e7983 */ /* 0x000ee20000300800 */
[----:B------:R-:W-:Y:S02]  /*55060*/  IMAD.MOV.U32 R113, RZ, RZ, R103 ;  /* 0x000000ffff717224 */ /* 0x000fe400078e0067 */
[----:B------:R-:W-:Y:S01]  /*55070*/  IMAD.X R108, R108, 0x1, R0, P1 ;  /* 0x000000016c6c7824 */ /* 0x000fe200008e0600 */
[----:B--2---:R-:W2:Y:S01]  /*55080*/  LDL.LU R103, [R1+0x1880] ;  /* 0x0018800001677983 */ /* 0x004ea20000300800 */
[----:B------:R-:W-:-:S03]  /*55090*/  IADD3 R106, P2, R106, R4, RZ ;  /* 0x000000046a6a7210 */ /* 0x000fc60007f5e0ff */
[----:B------:R-:W2:Y:S02]  /*550a0*/  LDL.LU R11, [R1+0x1888] ;  /* 0x00188800010b7983 */ /* 0x000ea40000300800 */
[----:B------:R-:W-:Y:S02]  /*550b0*/  IMAD.X R111, R111, 0x1, R0, P2 ;  /* 0x000000016f6f7824 */ /* 0x000fe400010e0600 */
[----:B------:R1:W-:Y:S01]  /*550c0*/  LDGSTS.E [R3+0xc000], desc[UR60][R112.64], P0 ;  /* 0x0c00000070037fae */ /* 0x0003e2000812187c */
[----:B------:R-:W-:-:S03]  /*550d0*/  ISETP.NE.U32.AND P0, PT, RZ, UR4, PT ;  /* 0x00000004ff007c0c */ /* 0x000fc6000bf05070 */
[----:B------:R-:W-:Y:S04]  /*550e0*/  STL [R1+0x1858], R105 ;  /* 0x0018586901007387 */ /* 0x000fe80000100800 */
[----:B------:R1:W-:Y:S02]  /*550f0*/  STL [R1+0x1854], R108 ;  /* 0x0018546c01007387 */ /* 0x0003e40000100800 */
[----:B-1----:R-:W-:Y:S02]  /*55100*/  IMAD.MOV.U32 R113, RZ, RZ, R108 ;  /* 0x000000ffff717224 */ /* 0x002fe400078e006c */
[----:B------:R-:W-:Y:S01]  /*55110*/  STL [R1+0x1860], R106 ;  /* 0x0018606a01007387 */ /* 0x000fe20000100800 */
[----:B------:R-:W-:-:S03]  /*55120*/  MOV R112, R105 ;  /* 0x0000006900707202 */ /* 0x000fc60000000f00 */
[----:B------:R-:W2:Y:S04]  /*55130*/  LDL.LU R108, [R1+0x187c] ;  /* 0x00187c00016c7983 */ /* 0x000ea80000300800 */
[----:B------:R-:W-:Y:S04]  /*55140*/  STL [R1+0x185c], R111 ;  /* 0x00185c6f01007387 */ /* 0x000fe80000100800 */
[----:B------:R-:W2:Y:S04]  /*55150*/  LDL.LU R105, [R1+0x1884] ;  /* 0x0018840001697983 */ /* 0x000ea80000300800 */
[----:B------:R1:W-:Y:S04]  /*55160*/  LDGSTS.E [R3+0x4], desc[UR60][R112.64], P0 ;  /* 0x0000400070037fae */ /* 0x0003e8000812187c */
[----:B------:R-:W2:Y:S01]  /*55170*/  LDL.LU R7, [R1+0x1890] ;  /* 0x0018900001077983 */ /* 0x000ea20000300800 */
[----:B-1----:R-:W-:-:S02]  /*55180*/  IMAD.MOV.U32 R112, RZ, RZ, R106 ;  /* 0x000000ffff707224 */ /* 0x002fc400078e006a */
[----:B------:R-:W-:-:S05]  /*55190*/  IMAD.MOV.U32 R113, RZ, RZ, R111 ;  /* 0x000000ffff717224 */ /* 0x000fca00078e006f */
[----:B------:R1:W-:Y:S01]  /*551a0*/  LDGSTS.E [R3+0x4004], desc[UR60][R112.64], P0 ;  /* 0x0400400070037fae */ /* 0x0003e2000812187c */
[----:B----4-:R-:W-:-:S05]  /*551b0*/  IADD3 R102, P1, R102, R4, RZ ;  /* 0x0000000466667210 */ /* 0x010fca0007f3e0ff */
[----:B------:R4:W-:Y:S01]  /*551c0*/  STL [R1+0x1868], R102 ;  /* 0x0018686601007387 */ /* 0x0009e20000100800 */
[----:B-1----:R-:W-:Y:S02]  /*551d0*/  IMAD.MOV.U32 R112, RZ, RZ, R102 ;  /* 0x000000ffff707224 */ /* 0x002fe400078e0066 */
[----:B------:R-:W-:-:S05]  /*551e0*/  IMAD.X R104, R104, 0x1, R0, P1 ;  /* 0x0000000168687824 */ /* 0x000fca00008e0600 */
[----:B------:R1:W-:Y:S04]  /*551f0*/  STL [R1+0x1864], R104 ;  /* 0x0018646801007387 */ /* 0x0003e80000100800 */
[----:B----4-:R-:W4:Y:S01]  /*55200*/  LDL.LU R102, [R1+0x188c] ;  /* 0x00188c0001667983 */ /* 0x010f220000300800 */
        /* <DEDUP_REMOVED lines=8> */
[----:B-1----:R-:W4:Y:S01]  /*55290*/  LDL.LU R104, [R1+0x18a0] ;  /* 0x0018a00001687983 */ /* 0x002f220000300800 */
[----:B------:R-:W-:-:S03]  /*552a0*/  ISETP.NE.U32.AND P1, PT, RZ, UR4, PT ;  /* 0x00000004ff007c0c */ /* 0x000fc6000bf25070 */
[----:B------:R1:W-:Y:S01]  /*552b0*/  STL [R1+0x1870], R107 ;  /* 0x0018706b01007387 */ /* 0x0003e20000100800 */
[----:B------:R-:W-:Y:S02]  /*552c0*/  IMAD.MOV.U32 R112, RZ, RZ, R107 ;  /* 0x000000ffff707224 */ /* 0x000fe400078e006b */
[----:B------:R-:W-:-:S04]  /*552d0*/  IMAD.X R109, R109, 0x1, R0, P2 ;  /* 0x000000016d6d7824 */ /* 0x000fc800010e0600 */
[----:B------:R-:W-:Y:S02]  /*552e0*/  IMAD.MOV.U32 R113, RZ, RZ, R109 ;  /* 0x000000ffff717224 */ /* 0x000fe400078e006d */
[----:B---3--:R-:W-:Y:S01]  /*552f0*/  IMAD.X R110, R110, 0x1, R0, P3 ;  /* 0x000000016e6e7824 */ /* 0x008fe200018e0600 */
[----:B------:R3:W-:Y:S04]  /*55300*/  STL [R1+0x186c], R109 ;  /* 0x00186c6d01007387 */ /* 0x0007e80000100800 */
[----:B------:R-:W-:Y:S01]  /*55310*/  LDGSTS.E [R3+0xc004], desc[UR60][R112.64], P0 ;  /* 0x0c00400070037fae */ /* 0x000fe2000812187c */
[----:B--2---:R-:W-:-:S03]  /*55320*/  IADD3 R103, P0, R103, R4, RZ ;  /* 0x0000000467677210 */ /* 0x004fc60007f1e0ff */
[----:B------:R-:W-:Y:S01]  /*55330*/  STL [R1+0x1878], R9 ;  /* 0x0018780901007387 */ /* 0x000fe20000100800 */
[----:B------:R-:W-:-:S03]  /*55340*/  IADD3 R11, P2, R11, R4, RZ ;  /* 0x000000040b0b7210 */ /* 0x000fc60007f5e0ff */
[----:B------:R2:W-:Y:S01]  /*55350*/  STL [R1+0x1874], R110 ;  /* 0x0018746e01007387 */ /* 0x0005e20000100800 */
[----:B------:R-:W-:-:S03]  /*55360*/  IMAD.MOV.U32 R111, RZ, RZ, R110 ;  /* 0x000000ffff6f7224 */ /* 0x000fc600078e006e */
[----:B-1----:R-:W4:Y:S04]  /*55370*/  LDL.LU R107, [R1+0x1894] ;  /* 0x00189400016b7983 */ /* 0x002f280000300800 */
[----:B---3--:R-:W3:Y:S01]  /*55380*/  LDL.LU R109, [R1+0x189c] ;  /* 0x00189c00016d7983 */ /* 0x008ee20000300800 */
[----:B--2---:R-:W-:-:S03]  /*55390*/  MOV R110, R9 ;  /* 0x00000009006e7202 */ /* 0x004fc60000000f00 */
[----:B------:R-:W2:Y:S01]  /*553a0*/  LDL.LU R9, [R1+0x18a8] ;  /* 0x0018a80001097983 */ /* 0x000ea20000300800 */
        /* <DEDUP_REMOVED lines=8> */
[----:B------:R-:W2:Y:S01]  /*55430*/  LDL.LU R103, [R1+0x18a4] ;  /* 0x0018a40001677983 */ /* 0x000ea20000300800 */
[----:B------:R-:W-:Y:S01]  /*55440*/  IMAD.MOV.U32 R111, RZ, RZ, R108 ;  /* 0x000000ffff6f7224 */ /* 0x000fe200078e006c */
[----:B------:R-:W-:-:S04]  /*55450*/  IADD3 R7, P0, R7, R4, RZ ;  /* 0x0000000407077210 */ /* 0x000fc80007f1e0ff */
[----:B------:R1:W-:Y:S02]  /*55460*/  LDGSTS.E [R3+0x4008], desc[UR60][R110.64], P1 ;  /* 0x040080006e037fae */ /* 0x0003e4000892187c */
[----:B-1----:R-:W-:Y:S01]  /*55470*/  IMAD.MOV.U32 R110, RZ, RZ, R11 ;  /* 0x000000ffff6e7224 */ /* 0x002fe200078e000b */
[----:B------:R-:W-:Y:S02]  /*55480*/  MOV R111, R105 ;  /* 0x00000069006f7202 */ /* 0x000fe40000000f00 */
[----:B------:R-:W2:Y:S04]  /*55490*/  LDL.LU R105, [R1+0x18b0] ;  /* 0x0018b00001697983 */ /* 0x000ea80000300800 */
[----:B------:R-:W2:Y:S04]  /*554a0*/  LDL.LU R11, [R1+0x1c38] ;  /* 0x001c3800010b7983 */ /* 0x000ea80000300800 */
[----:B------:R-:W-:Y:S04]  /*554b0*/  STL [R1+0x1890], R7 ;  /* 0x0018900701007387 */ /* 0x000fe80000100800 */
[----:B------:R-:W-:Y:S01]  /*554c0*/  LDGSTS.E [R3+0x8008], desc[UR60][R110.64], P1 ;  /* 0x080080006e037fae */ /* 0x000fe2000892187c */
[----:B----4-:R-:W-:-:S05]  /*554d0*/  IMAD.X R102, R102, 0x1, R0, P0 ;  /* 0x0000000166667824 */ /* 0x010fca00000e0600 */
[----:B------:R1:W-:Y:S04]  /*554e0*/  STL [R1+0x188c], R102 ;  /* 0x00188c6601007387 */ /* 0x0003e80000100800 */
[----:B------:R-:W4:Y:S04]  /*554f0*/  LDL.LU R110, [R1+0x18ac] ;  /* 0x0018ac00016e7983 */ /* 0x000f280000300800 */
[----:B------:R-:W4:Y:S01]  /*55500*/  LDL.LU R108, [R1+0x1c34] ;  /* 0x001c3400016c7983 */ /* 0x000f220000300800 */
[----:B------:R-:W-:Y:S01]  /*55510*/  UISETP.GT.AND UP1, UPT, UR6, 0x1f, UPT ;  /* 0x0000001f0600788c */ /* 0x000fe2000bf24270 */
[----:B------:R-:W-:-:S03]  /*55520*/  IMAD.MOV.U32 R112, RZ, RZ, R7 ;  /* 0x000000ffff707224 */ /* 0x000fc600078e0007 */
[----:B------:R-:W-:Y:S01]  /*55530*/  USEL UR4, URZ, 0x4, !UP1 ;  /* 0x000000043f047887 */ /* 0x000fe2000c800000 */
[----:B------:R-:W-:Y:S01]  /*55540*/  IMAD.MOV.U32 R113, RZ, RZ, R102 ;  /* 0x000000ffff717224 */ /* 0x000fe200078e0066 */
[----:B------:R-:W-:Y:S01]  /*55550*/  IADD3 R104, P2, R104, R4, RZ ;  /* 0x0000000468687210 */ /* 0x000fe20007f5e0ff */
[----:B-1----:R-:W4:Y:S01]  /*55560*/  LDL.LU R102, [R1+0x1c40] ;  /* 0x001c400001667983 */ /* 0x002f220000300800 */
[----:B------:R-:W-:-:S03]  /*55570*/  USEL UR4, UR4, URZ, !UP0 ;  /* 0x0000003f04047287 */ /* 0x000fc6000c000000 */
[----:B------:R1:W-:Y:S01]  /*55580*/  LDGSTS.E [R3+0xc008], desc[UR60][R112.64], P1 ;  /* 0x0c00800070037fae */ /* 0x0003e2000892187c */
[----:B------:R-:W-:Y:S02]  /*55590*/  IADD3 R106, P1, R106, R4, RZ ;  /* 0x000000046a6a7210 */ /* 0x000fe40007f3e0ff */
[----:B------:R-:W-:Y:S01]  /*555a0*/  ISETP.NE.U32.AND P0, PT, RZ, UR4, PT ;  /* 0x00000004ff007c0c */ /* 0x000fe2000bf05070 */
[----:B------:R-:W4:Y:S04]  /*555b0*/  LDL.LU R7, [R1+0x1c48] ;  /* 0x001c480001077983 */ /* 0x000f280000300800 */
[----:B------:R-:W-:Y:S01]  /*555c0*/  STL [R1+0x1898], R106 ;  /* 0x0018986a01007387 */ /* 0x000fe20000100800 */
[----:B-1----:R-:W-:Y:S01]  /*555d0*/  MOV R112, R106 ;  /* 0x0000006a00707202 */ /* 0x002fe20000000f00 */
[----:B------:R-:W-:-:S02]  /*555e0*/  IMAD.X R107, R107, 0x1, R0, P1 ;  /* 0x000000016b6b7824 */ /* 0x000fc400008e0600 */
[----:B---3--:R-:W-:Y:S02]  /*555f0*/  IMAD.X R109, R109, 0x1, R0, P2 ;  /* 0x000000016d6d7824 */ /* 0x008fe400010e0600 */
[----:B------:R-:W-:Y:S01]  /*55600*/  IMAD.MOV.U32 R113, RZ, RZ, R107 ;  /* 0x000000ffff717224 */ /* 0x000fe200078e006b */
[----:B------:R1:W-:Y:S01]  /*55610*/  STL [R1+0x1894], R107 ;  /* 0x0018946b01007387 */ /* 0x0003e20000100800 */
[----:B--2---:R-:W-:-:S03]  /*55620*/  IADD3 R9, P1, R9, R4, RZ ;  /* 0x0000000409097210 */ /* 0x004fc60007f3e0ff */
[----:B------:R-:W-:Y:S04]  /*55630*/  STL [R1+0x18a0], R104 ;  /* 0x0018a06801007387 */ /* 0x000fe80000100800 */
[----:B------:R2:W-:Y:S04]  /*55640*/  LDGSTS.E [R3+0xc], desc[UR60][R112.64], P0 ;  /* 0x0000c00070037fae */ /* 0x0005e8000812187c */
[----:B-1----:R-:W3:Y:S04]  /*55650*/  LDL.LU R107, [R1+0x1c3c] ;  /* 0x001c3c00016b7983 */ /* 0x002ee80000300800 */
[----:B------:R-:W-:Y:S04]  /*55660*/  STL [R1+0x189c], R109 ;  /* 0x00189c6d01007387 */ /* 0x000fe80000100800 */
[----:B------:R-:W3:Y:S01]  /*55670*/  LDL.LU R106, [R1+0x1c44] ;  /* 0x001c4400016a7983 */ /* 0x000ee20000300800 */
[----:B--2---:R-:W-:-:S02]  /*55680*/  IMAD.MOV.U32 R112, RZ, RZ, R104 ;  /* 0x000000ffff707224 */ /* 0x004fc400078e0068 */
[----:B------:R-:W-:Y:S01]  /*55690*/  IMAD.MOV.U32 R113, RZ, RZ, R109 ;  /* 0x000000ffff717224 */ /* 0x000fe200078e006d */
[----:B------:R1:W-:Y:S01]  /*556a0*/  STL [R1+0x18a8], R9 ;  /* 0x0018a80901007387 */ /* 0x0003e20000100800 */
[----:B------:R-:W-:-:S03]  /*556b0*/  IMAD.X R103, R103, 0x1, R0, P1 ;  /* 0x0000000167677824 */ /* 0x000fc600008e0600 */
[----:B------:R2:W-:Y:S04]  /*556c0*/  LDGSTS.E [R3+0x400c], desc[UR60][R112.64], P0 ;  /* 0x0400c00070037fae */ /* 0x0005e8000812187c */
[----:B------:R1:W-:Y:S01]  /*556d0*/  STL [R1+0x18a4], R103 ;  /* 0x0018a46701007387 */ /* 0x0003e20000100800 */
[----:B--2---:R-:W-:-:S03]  /*556e0*/  IMAD.MOV.U32 R112, RZ, RZ, R9 ;  /* 0x000000ffff707224 */ /* 0x004fc600078e0009 */
[----:B-1----:R-:W2:Y:S04]  /*556f0*/  LDL.LU R9, [R1+0x1c50] ;  /* 0x001c500001097983 */ /* 0x002ea80000300800 */
[----:B------:R-:W2:Y:S01]  /*55700*/  LDL.LU R104, [R1+0x1c4c] ;  /* 0x001c4c0001687983 */ /* 0x000ea20000300800 */
[-C--:B------:R-:W-:Y:S02]  /*55710*/  IADD3 R105, P2, R105, R4.reuse, RZ ;  /* 0x0000000469697210 */ /* 0x080fe40007f5e0ff */
[----:B------:R-:W-:Y:S02]  /*55720*/  IADD3 R11, P3, R11, R4, RZ ;  /* 0x000000040b0b7210 */ /* 0x000fe40007f7e0ff */
[----:B------:R-:W-:Y:S02]  /*55730*/  MOV R113, R103 ;  /* 0x0000006700717202 */ /* 0x000fe40000000f00 */
[----:B------:R-:W2:Y:S04]  /*55740*/  LDL.LU R103, [R1+0x1c58] ;  /* 0x001c580001677983 */ /* 0x000ea80000300800 */
[----:B------:R-:W2:Y:S04]  /*55750*/  LDL.LU R109, [R1+0x1c60] ;  /* 0x001c6000016d7983 */ /* 0x000ea80000300800 */
[----:B------:R-:W-:Y:S04]  /*55760*/  STL [R1+0x18b0], R105 ;  /* 0x0018b06901007387 */ /* 0x000fe80000100800 */
[----:B------:R1:W-:Y:S01]  /*55770*/  LDGSTS.E [R3+0x800c], desc[UR60][R112.64], P0 ;  /* 0x0800c00070037fae */ /* 0x0003e2000812187c */
[----:B----4-:R-:W-:-:S02]  /*55780*/  IMAD.X R110, R110, 0x1, R0, P2 ;  /* 0x000000016e6e7824 */ /* 0x010fc400010e0600 */
[----:B------:R-:W-:-:S03]  /*55790*/  IMAD.X R108, R108, 0x1, R0, P3 ;  /* 0x000000016c6c7824 */ /* 0x000fc600018e0600 */
[----:B------:R4:W-:Y:S01]  /*557a0*/  STL [R1+0x18ac], R110 ;  /* 0x0018ac6e01007387 */ /* 0x0009e20000100800 */
[----:B------:R-:W-:-:S03]  /*557b0*/  IMAD.MOV.U32 R111, RZ, RZ, R110 ;  /* 0x000000ffff6f7224 */ /* 0x000fc600078e006e */
[----:B------:R1:W-:Y:S04]  /*557c0*/  STL [R1+0x1c38], R11 ;  /* 0x001c380b01007387 */ /* 0x0003e80000100800 */
[----:B------:R-:W-:Y:S01]  /*557d0*/  STL [R1+0x1c34], R108 ;  /* 0x001c346c01007387 */ /* 0x000fe20000100800 */
[----:B----4-:R-:W-:-:S03]  /*557e0*/  IMAD.MOV.U32 R110, RZ, RZ, R105 ;  /* 0x000000ffff6e7224 */ /* 0x010fc600078e0069 */
[----:B------:R-:W4:Y:S04]  /*557f0*/  LDL.LU R105, [R1+0x1c54] ;  /* 0x001c540001697983 */ /* 0x000f280000300800 */
[----:B------:R-:W-:Y:S04]  /*55800*/  LDGSTS.E [R3+0xc00c], desc[UR60][R110.64], P0 ;  /* 0x0c00c0006e037fae */ /* 0x000fe8000812187c */
[----:B------:R-:W4:Y:S01]  /*55810*/  LDL.LU R110, [R1+0x1c5c] ;  /* 0x001c5c00016e7983 */ /* 0x000f220000300800 */
[----:B------:R-:W-:-:S04]  /*55820*/  UISETP.GT.AND UP1, UPT, UR6, 0x3c, UPT ;  /* 0x0000003c0600788c */ /* 0x000fc8000bf24270 */
[----:B------:R-:W-:-:S04]  /*55830*/  USEL UR4, URZ, 0x4, !UP1 ;  /* 0x000000043f047887 */ /* 0x000fc8000c800000 */
[----:B------:R-:W-:Y:S01]  /*55840*/  USEL UR4, UR4, URZ, !UP0 ;  /* 0x0000003f04047287 */ /* 0x000fe2000c000000 */
[----:B------:R-:W-:-:S05]  /*55850*/  IADD3 R102, P0, R102, R4, RZ ;  /* 0x0000000466667210 */ /* 0x000fca0007f1e0ff */
[----:B------:R-:W-:Y:S02]  /*55860*/  ISETP.NE.U32.AND P1, PT, RZ, UR4, PT ;  /* 0x00000004ff007c0c */ /* 0x000fe4000bf25070 */
[----:B------:R-:W-:Y:S01]  /*55870*/  IADD3 R7, P2, R7, R4, RZ ;  /* 0x0000000407077210 */ /* 0x000fe20007f5e0ff */
[----:B-1----:R-:W-:Y:S01]  /*55880*/  IMAD.MOV.U32 R112, RZ, RZ, R11 ;  /* 0x000000ffff707224 */ /* 0x002fe200078e000b */
[----:B------:R-:W-:Y:S01]  /*55890*/  MOV R113, R108 ;  /* 0x0000006c00717202 */ /* 0x000fe20000000f00 */
[----:B------:R-:W4:Y:S04]  /*558a0*/  LDL.LU R11, [R1+0x1c68] ;  /* 0x001c6800010b7983 */ /* 0x000f280000300800 */
[----:B------:R-:W-:Y:S04]  /*558b0*/  STL [R1+0x1c40], R102 ;  /* 0x001c406601007387 */ /* 0x000fe80000100800 */
[----:B------:R1:W-:Y:S02]  /*558c0*/  LDGSTS.E [R3+0x10000], desc[UR60][R112.64], P1 ;  /* 0x1000000070037fae */ /* 0x0003e4000892187c */
[----:B-1----:R-:W-:-:S02]  /*558d0*/  IMAD.MOV.U32 R112, RZ, RZ, R102 ;  /* 0x000000ffff707224 */ /* 0x002fc400078e0066 */
[----:B---3--:R-:W-:-:S04]  /*558e0*/  IMAD.X R107, R107, 0x1, R0, P0 ;  /* 0x000000016b6b7824 */ /* 0x008fc800000e0600 */
[----:B------:R-:W-:Y:S01]  /*558f0*/  IMAD.MOV.U32 R113, RZ, RZ, R107 ;  /* 0x000000ffff717224 */ /* 0x000fe200078e006b */
[----:B------:R1:W-:Y:S01]  /*55900*/  STL [R1+0x1c3c], R107 ;  /* 0x001c3c6b01007387 */ /* 0x0003e20000100800 */
[----:B------:R-:W-:-:S03]  /*55910*/  IMAD.X R106, R106, 0x1, R0, P2 ;  /* 0x000000016a6a7824 */ /* 0x000fc600010e0600 */
[----:B------:R-:W-:Y:S04]  /*55920*/  STL [R1+0x1c48], R7 ;  /* 0x001c480701007387 */ /* 0x000fe80000100800 */
[----:B------:R3:W-:Y:S01]  /*55930*/  STL [R1+0x1c44], R106 ;  /* 0x001c446a01007387 */ /* 0x0007e20000100800 */
[----:B-1----:R-:W-:-:S03]  /*55940*/  IMAD.MOV.U32 R107, RZ, RZ, R106 ;  /* 0x000000ffff6b7224 */ /* 0x002fc600078e006a */
[----:B------:R-:W4:Y:S04]  /*55950*/  LDL.LU R102, [R1+0x1c64] ;  /* 0x001c640001667983 */ /* 0x000f280000300800 */
[----:B------:R1:W-:Y:S01]  /*55960*/  LDGSTS.E [R3+0x14000], desc[UR60][R112.64], P1 ;  /* 0x1400000070037fae */ /* 0x0003e2000892187c */
[----:B---3--:R-:W-:-:S03]  /*55970*/  MOV R106, R7 ;  /* 0x00000007006a7202 */ /* 0x008fc60000000f00 */
[----:B------:R-:W3:Y:S04]  /*55980*/  LDL.LU R108, [R1+0x1c6c] ;  /* 0x001c6c00016c7983 */ /* 0x000ee80000300800 */
[----:B------:R-:W-:Y:S01]  /*55990*/  LDGSTS.E [R3+0x18000], desc[UR60][R106.64], P1 ;  /* 0x180000006a037fae */ /* 0x000fe2000892187c */
[----:B--2---:R-:W-:-:S05]  /*559a0*/  IADD3 R9, P0, R9, R4, RZ ;  /* 0x0000000409097210 */ /* 0x004fca0007f1e0ff */
[----:B------:R-:W-:Y:S01]  /*559b0*/  IMAD.X R104, R104, 0x1, R0, P0 ;  /* 0x0000000168687824 */ /* 0x000fe200000e0600 */
[----:B------:R-:W2:Y:S01]  /*559c0*/  LDL.LU R107, [R1+0x1c70] ;  /* 0x001c7000016b7983 */ /* 0x000ea20000300800 */
[----:B-1----:R-:W-:Y:S02]  /*559d0*/  IMAD.MOV.U32 R112, RZ, RZ, R9 ;  /* 0x000000ffff707224 */ /* 0x002fe400078e0009 */
[----:B------:R-:W-:Y:S01]  /*559e0*/  IMAD.MOV.U32 R113, RZ, RZ, R104 ;  /* 0x000000ffff717224 */ /* 0x000fe200078e0068 */
[----:B------:R-:W3:Y:S04]  /*559f0*/  LDL.LU R106, [R1+0x1c74] ;  /* 0x001c7400016a7983 */ /* 0x000ee80000300800 */
[----:B------:R-:W3:Y:S04]  /*55a00*/  LDL.LU R7, [R1+0x1c78] ;  /* 0x001c780001077983 */ /* 0x000ee80000300800 */
[----:B------:R1:W-:Y:S01]  /*55a10*/  LDGSTS.E [R3+0x1c000], desc[UR60][R112.64], P1 ;  /* 0x1c00000070037fae */ /* 0x0003e2000892187c */
[----:B------:R-:W-:-:S02]  /*55a20*/  IADD3 R103, P1, R103, R4, RZ ;  /* 0x0000000467677210 */ /* 0x000fc40007f3e0ff */
[----:B------:R-:W-:Y:S01]  /*55a30*/  IADD3 R109, P2, R109, R4, RZ ;  /* 0x000000046d6d7210 */ /* 0x000fe20007f5e0ff */
[----:B------:R-:W-:Y:S04]  /*55a40*/  STL [R1+0x1c50], R9 ;  /* 0x001c500901007387 */ /* 0x000fe80000100800 */
[----:B------:R1:W-:Y:S02]  /*55a50*/  STL [R1+0x1c4c], R104 ;  /* 0x001c4c6801007387 */ /* 0x0003e40000100800 */
[----:B-1----:R-:W-:Y:S02]  /*55a60*/  MOV R112, R103 ;  /* 0x0000006700707202 */ /* 0x002fe40000000f00 */
[----:B------:R-:W3:Y:S04]  /*55a70*/  LDL.LU R104, [R1+0x1c80] ;  /* 0x001c800001687983 */ /* 0x000ee80000300800 */
[----:B------:R-:W3:Y:S04]  /*55a80*/  LDL.LU R9, [R1+0x1c88] ;  /* 0x001c880001097983 */ /* 0x000ee80000300800 */
[----:B------:R-:W-:Y:S01]  /*55a90*/  STL [R1+0x1c58], R103 ;  /* 0x001c586701007387 */ /* 0x000fe20000100800 */
[----:B----4-:R-:W-:-:S04]  /*55aa0*/  IMAD.X R105, R105, 0x1, R0, P1 ;  /* 0x0000000169697824 */ /* 0x010fc800008e0600 */
[----:B------:R-:W-:Y:S01]  /*55ab0*/  IMAD.MOV.U32 R113, RZ, RZ, R105 ;  /* 0x000000ffff717224 */ /* 0x000fe200078e0069 */
[----:B------:R1:W-:Y:S04]  /*55ac0*/  STL [R1+0x1c54], R105 ;  /* 0x001c546901007387 */ /* 0x0003e80000100800 */
[----:B------:R-:W-:Y:S04]  /*55ad0*/  STL [R1+0x1c60], R109 ;  /* 0x001c606d01007387 */ /* 0x000fe80000100800 */
[----:B-1----:R-:W4:Y:S01]  /*55ae0*/  LDL.LU R105, [R1+0x1c7c] ;  /* 0x001c7c0001697983 */ /* 0x002f220000300800 */
[----:B------:R-:W-:-:S05]  /*55af0*/  IMAD.X R110, R110, 0x1, R0, P2 ;  /* 0x000000016e6e7824 */ /* 0x000fca00010e0600 */
[----:B------:R1:W-:Y:S04]  /*55b00*/  STL [R1+0x1c5c], R110 ;  /* 0x001c5c6e01007387 */ /* 0x0003e80000100800 */
[----:B------:R-:W4:Y:S01]  /*55b10*/  LDL.LU R103, [R1+0x1c84] ;  /* 0x001c840001677983 */ /* 0x000f220000300800 */
[----:B------:R-:W-:-:S04]  /*55b20*/  UISETP.GT.AND UP1, UPT, UR6, 0x3d, UPT ;  /* 0x0000003d0600788c */ /* 0x000fc8000bf24270 */
[----:B------:R-:W-:-:S04]  /*55b30*/  USEL UR4, URZ, 0x4, !UP1 ;  /* 0x000000043f047887 */ /* 0x000fc8000c800000 */
[----:B------:R-:W-:-:S06]  /*55b40*/  USEL UR4, UR4, URZ, !UP0 ;  /* 0x0000003f04047287 */ /* 0x000fcc000c000000 */
[----:B------:R-:W-:Y:S02]  /*55b50*/  ISETP.NE.U32.AND P0, PT, RZ, UR4, PT ;  /* 0x00000004ff007c0c */ /* 0x000fe4000bf05070 */
[----:B------:R-:W-:Y:S01]  /*55b60*/  IADD3 R11, P1, R11, R4, RZ ;  /* 0x000000040b0b7210 */ /* 0x000fe20007f3e0ff */
[----:B------:R-:W-:Y:S02]  /*55b70*/  IMAD.MOV.U32 R111, RZ, RZ, R110 ;  /* 0x000000ffff6f7224 */ /* 0x000fe400078e006e */
[----:B-1----:R-:W-:Y:S02]  /*55b80*/  IMAD.MOV.U32 R110, RZ, RZ, R109 ;  /* 0x000000ffff6e7224 */ /* 0x002fe400078e006d */
[----:B------:R1:W-:Y:S01]  /*55b90*/  STL [R1+0x1c68], R11 ;  /* 0x001c680b01007387 */ /* 0x0003e20000100800 */
[----:B------:R-:W-:-:S05]  /*55ba0*/  UISETP.GT.AND UP1, UPT, UR6, 0x3e, UPT ;  /* 0x0000003e0600788c */ /* 0x000fca000bf24270 */
[----:B------:R-:W-:Y:S04]  /*55bb0*/  LDGSTS.E [R3+0x10004], desc[UR60][R112.64], P0 ;  /* 0x1000400070037fae */ /* 0x000fe8000812187c */
[----:B------:R1:W-:Y:S01]  /*55bc0*/  LDGSTS.E [R3+0x14004], desc[UR60][R110.64], P0 ;  /* 0x140040006e037fae */ /* 0x0003e2000812187c */
[----:B------:R-:W-:Y:S01]  /*55bd0*/  USEL UR4, URZ, 0x4, !UP1 ;  /* 0x000000043f047887 */ /* 0x000fe2000c800000 */
[----:B-1----:R-:W-:-:S03]  /*55be0*/  IMAD.MOV.U32 R110, RZ, RZ, R11 ;  /* 0x000000ffff6e7224 */ /* 0x002fc600078e000b */
[----:B------:R-:W-:Y:S01]  /*55bf0*/  USEL UR4, UR4, URZ, !UP0 ;  /* 0x0000003f04047287 */ /* 0x000fe2000c000000 */
[----:B------:R-:W-:-:S05]  /*55c00*/  IMAD.X R102, R102, 0x1, R0, P1 ;  /* 0x0000000166667824 */ /* 0x000fca00008e0600 */
[----:B------:R1:W-:Y:S04]  /*55c10*/  STL [R1+0x1c64], R102 ;  /* 0x001c646601007387 */ /* 0x0003e80000100800 */
[----:B------:R-:W4:Y:S01]  /*55c20*/  LDL.LU R11, [R1+0x1c90] ;  /* 0x001c9000010b7983 */ /* 0x000f220000300800 */
[----:B------:R-:W-:-:S03]  /*55c30*/  MOV R111, R102 ;  /* 0x00000066006f7202 */ /* 0x000fc60000000f00 */
[----:B-1----:R-:W4:Y:S01]  /*55c40*/  LDL.LU R102, [R1+0x1c8c] ;  /* 0x001c8c0001667983 */ /* 0x002f220000300800 */
[----:B--2---:R-:W-:-:S03]  /*55c50*/  IADD3 R107, P2, R107, R4, RZ ;  /* 0x000000046b6b7210 */ /* 0x004fc60007f5e0ff */
[----:B------:R-:W-:Y:S02]  /*55c60*/  LDGSTS.E [R3+0x18004], desc[UR60][R110.64], P0 ;  /* 0x180040006e037fae */ /* 0x000fe4000812187c */
[----:B---3--:R-:W-:Y:S01]  /*55c70*/  IMAD.X R108, R108, 0x1, R0, P2 ;  /* 0x000000016c6c7824 */ /* 0x008fe200010e0600 */
[----:B------:R-:W-:Y:S01]  /*55c80*/  IADD3 R7, P3, R7, R4, RZ ;  /* 0x0000000407077210 */ /* 0x000fe20007f7e0ff */
[----:B------:R-:W-:Y:S02]  /*55c90*/  STL [R1+0x1c70], R107 ;  /* 0x001c706b01007387 */ /* 0x000fe40000100800 */
[----:B------:R-:W-:Y:S02]  /*55ca0*/  IMAD.MOV.U32 R109, RZ, RZ, R108 ;  /* 0x000000ffff6d7224 */ /* 0x000fe400078e006c */
[----:B------:R-:W-:Y:S01]  /*55cb0*/  IMAD.X R106, R106, 0x1, R0, P3 ;  /* 0x000000016a6a7824 */ /* 0x000fe200018e0600 */
[----:B------:R1:W-:Y:S01]  /*55cc0*/  STL [R1+0x1c6c], R108 ;  /* 0x001c6c6c01007387 */ /* 0x0003e20000100800 */
[----:B------:R-:W-:-:S03]  /*55cd0*/  ISETP.NE.U32.AND P1, PT, RZ, UR4, PT ;  /* 0x00000004ff007c0c */ /* 0x000fc6000bf25070 */
[----:B------:R-:W-:Y:S01]  /*55ce0*/  STL [R1+0x1c78], R7 ;  /* 0x001c780701007387 */ /* 0x000fe20000100800 */
[----:B-1----:R-:W-:-:S03]  /*55cf0*/  IMAD.MOV.U32 R108, RZ, RZ, R107 ;  /* 0x000000ffff6c7224 */ /* 0x002fc600078e006b */
[----:B------:R1:W-:Y:S04]  /*55d00*/  STL [R1+0x1c74], R106 ;  /* 0x001c746a01007387 */ /* 0x0003e80000100800 */
[----:B------:R-:W-:Y:S01]  /*55d10*/  LDGSTS.E [R3+0x1c004], desc[UR60][R108.64], P0 ;  /* 0x1c0040006c037fae */ /* 0x000fe2000812187c */
[----:B------:R-:W-:-:S03]  /*55d20*/  IADD3 R104, P0, R104, R4, RZ ;  /* 0x0000000468687210 */ /* 0x000fc60007f1e0ff */
[----:B------:R-:W2:Y:S01]  /*55d30*/  LDL.LU R111, [R1+0x1c98] ;  /* 0x001c9800016f7983 */ /* 0x000ea20000300800 */
[----:B------:R-:W-:Y:S01]  /*55d40*/  IADD3 R9, P2, R9, R4, RZ ;  /* 0x0000000409097210 */ /* 0x000fe20007f5e0ff */
[----:B------:R-:W-:Y:S01]  /*55d50*/  IMAD.MOV.U32 R107, RZ, RZ, R106 ;  /* 0x000000ffff6b7224 */ /* 0x000fe200078e006a */
[----:B-1----:R-:W-:Y:S01]  /*55d60*/  MOV R106, R7 ;  /* 0x00000007006a7202 */ /* 0x002fe20000000f00 */
[----:B------:R-:W3:Y:S04]  /*55d70*/  LDL.LU R109, [R1+0x1ca0] ;  /* 0x001ca000016d7983 */ /* 0x000ee80000300800 */
[----:B------:R-:W3:Y:S04]  /*55d80*/  LDL.LU R112, [R1+0x1c94] ;  /* 0x001c940001707983 */ /* 0x000ee80000300800 */
[----:B------:R-:W3:Y:S04]  /*55d90*/  LDL.LU R110, [R1+0x1c9c] ;  /* 0x001c9c00016e7983 */ /* 0x000ee80000300800 */
[----:B------:R-:W3:Y:S04]  /*55da0*/  LDL.LU R7, [R1+0x1ca8] ;  /* 0x001ca80001077983 */ /* 0x000ee80000300800 */
[----:B------:R1:W-:Y:S04]  /*55db0*/  STL [R1+0x1c80], R104 ;  /* 0x001c806801007387 */ /* 0x0003e80000100800 */
[----:B------:R1:W-:Y:S02]  /*55dc0*/  LDGSTS.E [R3+0x10008], desc[UR60][R106.64], P1 ;  /* 0x100080006a037fae */ /* 0x0003e4000892187c */
[----:B-1----:R-:W-:-:S02]  /*55dd0*/  IMAD.MOV.U32 R106, RZ, RZ, R9 ;  /* 0x000000ffff6a7224 */ /* 0x002fc400078e0009 */
[----:B----4-:R-:W-:-:S05]  /*55de0*/  IMAD.X R105, R105, 0x1, R0, P0 ;  /* 0x0000000169697824 */ /* 0x010fca00000e0600 */
[----:B------:R-:W-:Y:S01]  /*55df0*/  STL [R1+0x1c7c], R105 ;  /* 0x001c7c6901007387 */ /* 0x000fe20000100800 */
[----:B------:R-:W-:-:S03]  /*55e00*/  IMAD.X R103, R103, 0x1, R0, P2 ;  /* 0x0000000167677824 */ /* 0x000fc600010e0600 */
[----:B------:R1:W-:Y:S04]  /*55e10*/  STL [R1+0x1c88], R9 ;  /* 0x001c880901007387 */ /* 0x0003e80000100800 */
[----:B------:R-:W-:Y:S04]  /*55e20*/  LDGSTS.E [R3+0x14008], desc[UR60][R104.64], P1 ;  /* 0x1400800068037fae */ /* 0x000fe8000892187c */
[----:B------:R4:W-:Y:S01]  /*55e30*/  STL [R1+0x1c84], R103 ;  /* 0x001c846701007387 */ /* 0x0009e20000100800 */
[----:B------:R-:W-:-:S05]  /*55e40*/  IMAD.MOV.U32 R107, RZ, RZ, R103 ;  /* 0x000000ffff6b7224 */ /* 0x000fca00078e0067 */
[----:B------:R-:W-:Y:S04]  /*55e50*/  LDGSTS.E [R3+0x18008], desc[UR60][R106.64], P1 ;  /* 0x180080006a037fae */ /* 0x000fe8000892187c */
[----:B------:R-:W3:Y:S04]  /*55e60*/  LDL.LU R104, [R1+0x1ca4] ;  /* 0x001ca40001687983 */ /* 0x000ee80000300800 */
[----:B------:R-:W3:Y:S04]  /*55e70*/  LDL.LU R108, [R1+0x1cac] ;  /* 0x001cac00016c7983 */ /* 0x000ee80000300800 */
[----:B-1----:R-:W3:Y:S04]  /*55e80*/  LDL.LU R9, [R1+0x1cb0] ;  /* 0x001cb00001097983 */ /* 0x002ee80000300800 */
[----:B------:R-:W3:Y:S04]  /*55e90*/  LDL.LU R107, [R1+0x2034] ;  /* 0x00203400016b7983 */ /* 0x000ee80000300800 */
[----:B----4-:R-:W4:Y:S01]  /*55ea0*/  LDL.LU R103, [R1+0x2038] ;  /* 0x0020380001677983 */ /* 0x010f220000300800 */
[----:B------:R-:W-:-:S04]  /*55eb0*/  UISETP.GT.AND UP1, UPT, UR6, 0x3f, UPT ;  /* 0x0000003f0600788c */ /* 0x000fc8000bf24270 */
[----:B------:R-:W-:-:S04]  /*55ec0*/  USEL UR4, URZ, 0x4, !UP1 ;  /* 0x000000043f047887 */ /* 0x000fc8000c800000 */
[----:B------:R-:W-:Y:S01]  /*55ed0*/  USEL UR4, UR4, URZ, !UP0 ;  /* 0x0000003f04047287 */ /* 0x000fe2000c000000 */
[----:B------:R-:W-:-:S05]  /*55ee0*/  IADD3 R11, P0, R11, R4, RZ ;  /* 0x000000040b0b7210 */ /* 0x000fca0007f1e0ff */
[----:B------:R-:W-:Y:S01]  /*55ef0*/  IMAD.X R102, R102, 0x1, R0, P0 ;  /* 0x0000000166667824 */ /* 0x000fe200000e0600 */
[----:B------:R-:W-:-:S03]  /*55f00*/  MOV R114, R11 ;  /* 0x0000000b00727202 */ /* 0x000fc60000000f00 */
[----:B------:R-:W-:Y:S01]  /*55f10*/  IMAD.MOV.U32 R115, RZ, RZ, R102 ;  /* 0x000000ffff737224 */ /* 0x000fe200078e0066 */
[----:B------:R-:W-:Y:S04]  /*55f20*/  STL [R1+0x1c90], R11 ;  /* 0x001c900b01007387 */ /* 0x000fe80000100800 */
[----:B------:R1:W-:Y:S04]  /*55f30*/  STL [R1+0x1c8c], R102 ;  /* 0x001c8c6601007387 */ /* 0x0003e80000100800 */
[----:B------:R-:W-:Y:S04]  /*55f40*/  LDGSTS.E [R3+0x1c008], desc[UR60][R114.64], P1 ;  /* 0x1c00800072037fae */ /* 0x000fe8000892187c */
[----:B------:R-:W4:Y:S01]  /*55f50*/  LDL.LU R106, [R1+0x203c] ;  /* 0x00203c00016a7983 */ /* 0x000f220000300800 */
[----:B------:R-:W-:-:S03]  /*55f60*/  ISETP.NE.U32.AND P0, PT, RZ, UR4, PT ;  /* 0x00000004ff007c0c */ /* 0x000fc6000bf05070 */
[----:B------:R-:W4:Y:S04]  /*55f70*/  LDL.LU R105, [R1+0x2040] ;  /* 0x0020400001697983 */ /* 0x000f280000300800 */
[----:B-1----:R-:W4:Y:S04]  /*55f80*/  LDL.LU R102, [R1+0x2044] ;  /* 0x0020440001667983 */ /* 0x002f280000300800 */
[----:B------:R-:W4:Y:S01]  /*55f90*/  LDL.LU R11, [R1+0x2048] ;  /* 0x00204800010b7983 */ /* 0x000f220000300800 */
[-C--:B--2---:R-:W-:Y:S02]  /*55fa0*/  IADD3 R111, P1, R111, R4.reuse, RZ ;  /* 0x000000046f6f7210 */ /* 0x084fe40007f3e0ff */
[----:B---3--:R-:W-:-:S03]  /*55fb0*/  IADD3 R109, P2, R109, R4, RZ ;  /* 0x000000046d6d7210 */ /* 0x008fc60007f5e0ff */
        /* <DEDUP_REMOVED lines=8> */
[----:B-1----:R-:W-:Y:S01]  /*56040*/  IMAD.MOV.U32 R112, RZ, RZ, R111 ;  /* 0x000000ffff707224 */ /* 0x002fe200078e006f */
[----:B------:R-:W-:-:S02]  /*56050*/  MOV R111, R110 ;  /* 0x0000006e006f7202 */ /* 0x000fc40000000f00 */
[----:B------:R1:W-:Y:S04]  /*56060*/  STL [R1+0x1ca8], R7 ;  /* 0x001ca80701007387 */ /* 0x0003e80000100800 */
[----:B------:R-:W-:Y:S01]  /*56070*/  LDGSTS.E [R3+0x1000c], desc[UR60][R112.64], P0 ;  /* 0x1000c00070037fae */ /* 0x000fe2000812187c */
[----:B--2---:R-:W-:-:S05]  /*56080*/  IMAD.MOV.U32 R110, RZ, RZ, R109 ;  /* 0x000000ffff6e7224 */ /* 0x004fca00078e006d */
[----:B------:R2:W-:Y:S02]  /*56090*/  LDGSTS.E [R3+0x1400c], desc[UR60][R110.64], P0 ;  /* 0x1400c0006e037fae */ /* 0x0005e4000812187c */
[----:B--2---:R-:W-:Y:S02]  /*560a0*/  IMAD.MOV.U32 R110, RZ, RZ, R7 ;  /* 0x000000ffff6e7224 */ /* 0x004fe400078e0007 */
[----:B------:R-:W-:-:S05]  /*560b0*/  IMAD.X R104, R104, 0x1, R0, P1 ;  /* 0x0000000168687824 */ /* 0x000fca00008e0600 */
[----:B------:R2:W-:Y:S04]  /*560c0*/  STL [R1+0x1ca4], R104 ;  /* 0x001ca46801007387 */ /* 0x0005e80000100800 */
[----:B-1----:R-:W3:Y:S01]  /*560d0*/  LDL.LU R7, [R1+0x2050] ;  /* 0x0020500001077983 */ /* 0x002ee20000300800 */
[----:B------:R-:W-:Y:S01]  /*560e0*/  IMAD.MOV.U32 R111, RZ, RZ, R104 ;  /* 0x000000ffff6f7224 */ /* 0x000fe200078e0068 */
[-C--:B------:R-:W-:Y:S02]  /*560f0*/  IADD3 R9, P2, R9, R4.reuse, RZ ;  /* 0x0000000409097210 */ /* 0x080fe40007f5e0ff */
[----:B--2---:R-:W2:Y:S01]  /*56100*/  LDL.LU R104, [R1+0x204c] ;  /* 0x00204c0001687983 */ /* 0x004ea20000300800 */
[----:B----4-:R-:W-:Y:S02]  /*56110*/  IADD3 R103, P3, R103, R4, RZ ;  /* 0x0000000467677210 */ /* 0x010fe40007f7e0ff */
[----:B------:R-:W-:Y:S01]  /*56120*/  IMAD.X R108, R108, 0x1, R0, P2 ;  /* 0x000000016c6c7824 */ /* 0x000fe200010e0600 */
[----:B------:R-:W-:Y:S01]  /*56130*/  LDGSTS.E [R3+0x1800c], desc[UR60][R110.64], P0 ;  /* 0x1800c0006e037fae */ /* 0x000fe2000812187c */
[----:B------:R-:W-:-:S03]  /*56140*/  IADD3.X R107, R107, R0, RZ, P3, !PT ;  /* 0x000000006b6b7210 */ /* 0x000fc60001ffe4ff */
[----:B------:R-:W-:Y:S04]  /*56150*/  STL [R1+0x1cb0], R9 ;  /* 0x001cb00901007387 */ /* 0x000fe80000100800 */
        /* <DEDUP_REMOVED lines=10> */
[----:B----4-:R-:W4:Y:S01]  /*56200*/  LDL.LU R103, [R1+0x205c] ;  /* 0x00205c0001677983 */ /* 0x010f220000300800 */
[----:B------:R-:W-:-:S04]  /*56210*/  UISETP.GT.AND UP1, UPT, UR6, 0x5c, UPT ;  /* 0x0000005c0600788c */ /* 0x000fc8000bf24270 */
[----:B------:R-:W-:-:S04]  /*56220*/  USEL UR4, URZ, 0x4, !UP1 ;  /* 0x000000043f047887 */ /* 0x000fc8000c800000 */
[----:B------:R-:W-:Y:S01]  /*56230*/  USEL UR4, UR4, URZ, !UP0 ;  /* 0x0000003f04047287 */ /* 0x000fe2000c000000 */
[----:B------:R-:W-:-:S05]  /*56240*/  IADD3 R105, P0, R105, R4, RZ ;  /* 0x0000000469697210 */ /* 0x000fca0007f1e0ff */
[----:B------:R-:W-:Y:S01]  /*56250*/  ISETP.NE.U32.AND P1, PT, RZ, UR4, PT ;  /* 0x00000004ff007c0c */ /* 0x000fe2000bf25070 */
[----:B------:R-:W-:Y:S01]  /*56260*/  IMAD.X R106, R106, 0x1, R0, P0 ;  /* 0x000000016a6a7824 */ /* 0x000fe200000e0600 */
[----:B------:R-:W-:Y:S01]  /*56270*/  STL [R1+0x2040], R105 ;  /* 0x0020406901007387 */ /* 0x000fe20000100800 */
[----:B------:R-:W-:Y:S01]  /*56280*/  IMAD.MOV.U32 R109, RZ, RZ, R107 ;  /* 0x000000ffff6d7224 */ /* 0x000fe200078e006b */
[----:B------:R-:W-:Y:S01]  /*56290*/  IADD3 R11, P2, R11, R4, RZ ;  /* 0x000000040b0b7210 */ /* 0x000fe20007f5e0ff */
[----:B------:R-:W-:Y:S01]  /*562a0*/  IMAD.MOV.U32 R107, RZ, RZ, R106 ;  /* 0x000000ffff6b7224 */ /* 0x000fe200078e006a */
[----:B------:R1:W-:Y:S02]  /*562b0*/  STL [R1+0x203c], R106 ;  /* 0x00203c6a01007387 */ /* 0x0003e40000100800 */
[----:B------:R-:W-:Y:S02]  /*562c0*/  IADD3.X R102, R102, R0, RZ, P2, !PT ;  /* 0x0000000066667210 */ /* 0x000fe400017fe4ff */
[----:B------:R1:W-:Y:S04]  /*562d0*/  STL [R1+0x2048], R11 ;  /* 0x0020480b01007387 */ /* 0x0003e80000100800 */
[----:B------:R-:W-:Y:S01]  /*562e0*/  LDGSTS.E [R3+0x20000], desc[UR60][R108.64], P1 ;  /* 0x200000006c037fae */ /* 0x000fe2000892187c */
[----:B-1----:R-:W-:-:S03]  /*562f0*/  IMAD.MOV.U32 R106, RZ, RZ, R105 ;  /* 0x000000ffff6a7224 */ /* 0x002fc600078e0069 */
[----:B------:R1:W-:Y:S04]  /*56300*/  STL [R1+0x2044], R102 ;  /* 0x0020446601007387 */ /* 0x0003e80000100800 */
[----:B------:R1:W-:Y:S04]  /*56310*/  LDGSTS.E [R3+0x24000], desc[UR60][R106.64], P1 ;  /* 0x240000006a037fae */ /* 0x0003e8000892187c */
[----:B------:R-:W4:Y:S01]  /*56320*/  LDL.LU R109, [R1+0x2068] ;  /* 0x00206800016d7983 */ /* 0x000f220000300800 */
[----:B------:R-:W-:-:S03]  /*56330*/  UISETP.GT.AND UP1, UPT, UR6, 0x5d, UPT ;  /* 0x0000005d0600788c */ /* 0x000fc6000bf24270 */
[----:B------:R-:W4:Y:S01]  /*56340*/  LDL.LU R110, [R1+0x2064] ;  /* 0x00206400016e7983 */ /* 0x000f220000300800 */
[----:B-1----:R-:W-:Y:S02]  /*56350*/  IMAD.MOV.U32 R106, RZ, RZ, R11 ;  /* 0x000000ffff6a7224 */ /* 0x002fe400078e000b */
[----:B------:R-:W-:-:S05]  /*56360*/  IMAD.MOV.U32 R107, RZ, RZ, R102 ;  /* 0x000000ffff6b7224 */ /* 0x000fca00078e0066 */
[----:B------:R-:W-:Y:S01]  /*56370*/  LDGSTS.E [R3+0x28000], desc[UR60][R106.64], P1 ;  /* 0x280000006a037fae */ /* 0x000fe2000892187c */
[----:B------:R-:W-:-:S03]  /*56380*/  USEL UR4, URZ, 0x4, !UP1 ;  /* 0x000000043f047887 */ /* 0x000fc6000c800000 */
[----:B------:R-:W4:Y:S04]  /*56390*/  LDL.LU R107, [R1+0x206c] ;  /* 0x00206c00016b7983 */ /* 0x000f280000300800 */
[----:B------:R-:W4:Y:S04]  /*563a0*/  LDL.LU R11, [R1+0x2070] ;  /* 0x00207000010b7983 */ /* 0x000f280000300800 */
[----:B------:R-:W4:Y:S04]  /*563b0*/  LDL.LU R108, [R1+0x2074] ;  /* 0x00207400016c7983 */ /* 0x000f280000300800 */
[----:B------:R-:W4:Y:S01]  /*563c0*/  LDL.LU R102, [R1+0x2078] ;  /* 0x0020780001667983 */ /* 0x000f220000300800 */
[----:B------:R-:W-:Y:S01]  /*563d0*/  USEL UR4, UR4, URZ, !UP0 ;  /* 0x0000003f04047287 */ /* 0x000fe2000c000000 */
[----:B---3--:R-:W-:-:S05]  /*563e0*/  IADD3 R7, P0, R7, R4, RZ ;  /* 0x0000000407077210 */ /* 0x008fca0007f1e0ff */
[----:B--2---:R-:W-:Y:S01]  /*563f0*/  IMAD.X R104, R104, 0x1, R0, P0 ;  /* 0x0000000168687824 */ /* 0x004fe200000e0600 */
[----:B------:R-:W-:Y:S04]  /*56400*/  STL [R1+0x2050], R7 ;  /* 0x0020500701007387 */ /* 0x000fe80000100800 */
[----:B------:R1:W-:Y:S01]  /*56410*/  STL [R1+0x204c], R104 ;  /* 0x00204c6801007387 */ /* 0x0003e20000100800 */
[----:B------:R-:W-:Y:S02]  /*56420*/  MOV R105, R104 ;  /* 0x0000006800697202 */ /* 0x000fe40000000f00 */
[----:B------:R-:W-:Y:S01]  /*56430*/  ISETP.NE.U32.AND P0, PT, RZ, UR4, PT ;  /* 0x00000004ff007c0c */ /* 0x000fe2000bf05070 */
[----:B------:R-:W2:Y:S01]  /*56440*/  LDL.LU R106, [R1+0x207c] ;  /* 0x00207c00016a7983 */ /* 0x000ea20000300800 */
[----:B-1----:R-:W-:-:S03]  /*56450*/  IMAD.MOV.U32 R104, RZ, RZ, R7 ;  /* 0x000000ffff687224 */ /* 0x002fc600078e0007 */
[----:B------:R-:W3:Y:S04]  /*56460*/  LDL.LU R7, [R1+0x2080] ;  /* 0x0020800001077983 */ /* 0x000ee80000300800 */
        /* <DEDUP_REMOVED lines=9> */
[----:B----4-:R-:W-:Y:S02]  /*56500*/  IMAD.X R103, R103, 0x1, R0, P2 ;  /* 0x0000000167677824 */ /* 0x010fe400010e0600 */
[----:B-1----:R-:W-:Y:S01]  /*56510*/  IMAD.MOV.U32 R112, RZ, RZ, R111 ;  /* 0x000000ffff707224 */ /* 0x002fe200078e006f */
[----:B------:R-:W-:Y:S04]  /*56520*/  STL [R1+0x2060], R9 ;  /* 0x0020600901007387 */ /* 0x000fe80000100800 */
[----:B------:R1:W-:Y:S04]  /*56530*/  LDGSTS.E [R3+0x20004], desc[UR60][R112.64], P0 ;  /* 0x2000400070037fae */ /* 0x0003e8000812187c */
[----:B------:R4:W-:Y:S01]  /*56540*/  STL [R1+0x205c], R103 ;  /* 0x00205c6701007387 */ /* 0x0009e20000100800 */
[----:B-1----:R-:W-:Y:S01]  /*56550*/  IMAD.MOV.U32 R113, RZ, RZ, R103 ;  /* 0x000000ffff717224 */ /* 0x002fe200078e0067 */
[----:B------:R-:W-:-:S02]  /*56560*/  MOV R112, R9 ;  /* 0x0000000900707202 */ /* 0x000fc40000000f00 */
[----:B----4-:R-:W4:Y:S04]  /*56570*/  LDL.LU R103, [R1+0x208c] ;  /* 0x00208c0001677983 */ /* 0x010f280000300800 */
[----:B------:R-:W4:Y:S01]  /*56580*/  LDL.LU R9, [R1+0x2090] ;  /* 0x0020900001097983 */ /* 0x000f220000300800 */
[----:B------:R-:W-:-:S03]  /*56590*/  UISETP.GT.AND UP1, UPT, UR6, 0x5e, UPT ;  /* 0x0000005e0600788c */ /* 0x000fc6000bf24270 */
[----:B------:R-:W-:Y:S01]  /*565a0*/  LDGSTS.E [R3+0x24004], desc[UR60][R112.64], P0 ;  /* 0x2400400070037fae */ /* 0x000fe2000812187c */
[----:B------:R-:W-:-:S04]  /*565b0*/  USEL UR4, URZ, 0x4, !UP1 ;  /* 0x000000043f047887 */ /* 0x000fc8000c800000 */
[----:B------:R-:W-:Y:S01]  /*565c0*/  USEL UR4, UR4, URZ, !UP0 ;  /* 0x0000003f04047287 */ /* 0x000fe2000c000000 */
[----:B------:R-:W-:-:S05]  /*565d0*/  IADD3 R109, P1, R109, R4, RZ ;  /* 0x000000046d6d7210 */ /* 0x000fca0007f3e0ff */
[----:B------:R-:W-:Y:S01]  /*565e0*/  IMAD.X R110, R110, 0x1, R0, P1 ;  /* 0x000000016e6e7824 */ /* 0x000fe200008e0600 */
[----:B------:R-:W-:Y:S01]  /*565f0*/  STL [R1+0x2068], R109 ;  /* 0x0020686d01007387 */ /* 0x000fe20000100800 */
[----:B------:R-:W-:Y:S02]  /*56600*/  ISETP.NE.U32.AND P1, PT, RZ, UR4, PT ;  /* 0x00000004ff007c0c */ /* 0x000fe4000bf25070 */
[----:B------:R-:W-:Y:S01]  /*56610*/  IMAD.MOV.U32 R111, RZ, RZ, R110 ;  /* 0x000000ffff6f7224 */ /* 0x000fe200078e006e */
[----:B------:R1:W-:Y:S02]  /*56620*/  STL [R1+0x2064], R110 ;  /* 0x0020646e01007387 */ /* 0x0003e40000100800 */
[----:B-1----:R-:W-:-:S05]  /*56630*/  IMAD.MOV.U32 R110, RZ, RZ, R109 ;  /* 0x000000ffff6e7224 */ /* 0x002fca00078e006d */
[----:B------:R1:W-:Y:S01]  /*56640*/  LDGSTS.E [R3+0x28004], desc[UR60][R110.64], P0 ;  /* 0x280040006e037fae */ /* 0x0003e2000812187c */
[----:B------:R-:W-:-:S05]  /*56650*/  IADD3 R11, P2, R11, R4, RZ ;  /* 0x000000040b0b7210 */ /* 0x000fca0007f5e0ff */
[----:B------:R-:W-:Y:S01]  /*56660*/  IMAD.X R107, R107, 0x1, R0, P2 ;  /* 0x000000016b6b7824 */ /* 0x000fe200010e0600 */
[----:B------:R-:W-:Y:S01]  /*56670*/  IADD3 R102, P3, R102, R4, RZ ;  /* 0x0000000466667210 */ /* 0x000fe20007f7e0ff */
[----:B------:R-:W-:Y:S03]  /*56680*/  STL [R1+0x2070], R11 ;  /* 0x0020700b01007387 */ /* 0x000fe60000100800 */
[----:B------:R-:W-:Y:S01]  /*56690*/  IADD3.X R108, R108, R0, RZ, P3, !PT ;  /* 0x000000006c6c7210 */ /* 0x000fe20001ffe4ff */
[----:B------:R1:W-:Y:S02]  /*566a0*/  STL [R1+0x206c], R107 ;  /* 0x00206c6b01007387 */ /* 0x0003e40000100800 */
[----:B-1----:R-:W-:Y:S02]  /*566b0*/  IMAD.MOV.U32 R110, RZ, RZ, R11 ;  /* 0x000000ffff6e7224 */ /* 0x002fe400078e000b */
[----:B------:R-:W-:Y:S01]  /*566c0*/  IMAD.MOV.U32 R111, RZ, RZ, R107 ;  /* 0x000000ffff6f7224 */ /* 0x000fe200078e006b */
[----:B------:R-:W-:Y:S01]  /*566d0*/  STL [R1+0x2078], R102 ;  /* 0x0020786601007387 */ /* 0x000fe20000100800 */
[----:B------:R-:W-:-:S03]  /*566e0*/  IMAD.MOV.U32 R109, RZ, RZ, R108 ;  /* 0x000000ffff6d7224 */ /* 0x000fc600078e006c */
[----:B------:R1:W-:Y:S04]  /*566f0*/  STL [R1+0x2074], R108 ;  /* 0x0020746c01007387 */ /* 0x0003e80000100800 */
[----:B------:R-:W4:Y:S04]  /*56700*/  LDL.LU R107, [R1+0x2098] ;  /* 0x00209800016b7983 */ /* 0x000f280000300800 */
[----:B------:R2:W-:Y:S01]  /*56710*/  LDGSTS.E [R3+0x2c004], desc[UR60][R110.64], P0 ;  /* 0x2c0040006e037fae */ /* 0x0005e2000812187c */
[----:B-1----:R-:W-:-:S03]  /*56720*/  IMAD.MOV.U32 R108, RZ, RZ, R102 ;  /* 0x000000ffff6c7224 */ /* 0x002fc600078e0066 */
[----:B------:R-:W4:Y:S04]  /*56730*/  LDL.LU R11, [R1+0x20a0] ;  /* 0x0020a000010b7983 */ /* 0x000f280000300800 */
[----:B------:R1:W-:Y:S04]  /*56740*/  LDGSTS.E [R3+0x20008], desc[UR60][R108.64], P1 ;  /* 0x200080006c037fae */ /* 0x0003e8000892187c */
[----:B------:R-:W1:Y:S04]  /*56750*/  LDL.LU R108, [R1+0x2094] ;  /* 0x00209400016c7983 */ /* 0x000e680000300800 */
[----:B------:R-:W4:Y:S01]  /*56760*/  LDL.LU R102, [R1+0x209c] ;  /* 0x00209c0001667983 */ /* 0x000f220000300800 */
[----:B---3--:R-:W-:-:S05]  /*56770*/  IADD3 R7, P0, R7, R4, RZ ;  /* 0x0000000407077210 */ /* 0x008fca0007f1e0ff */
[----:B--2---:R-:W-:Y:S01]  /*56780*/  IMAD.X R106, R106, 0x1, R0, P0 ;  /* 0x000000016a6a7824 */ /* 0x004fe200000e0600 */
[----:B------:R2:W-:Y:S01]  /*56790*/  STL [R1+0x2080], R7 ;  /* 0x0020800701007387 */ /* 0x0005e20000100800 */
[----:B------:R-:W-:Y:S02]  /*567a0*/  IMAD.MOV.U32 R110, RZ, RZ, R7 ;  /* 0x000000ffff6e7224 */ /* 0x000fe400078e0007 */
[----:B------:R-:W-:Y:S01]  /*567b0*/  IMAD.MOV.U32 R111, RZ, RZ, R106 ;  /* 0x000000ffff6f7224 */ /* 0x000fe200078e006a */
[----:B------:R-:W-:Y:S04]  /*567c0*/  STL [R1+0x207c], R106 ;  /* 0x00207c6a01007387 */ /* 0x000fe80000100800 */
[----:B------:R-:W-:Y:S01]  /*567d0*/  LDGSTS.E [R3+0x24008], desc[UR60][R110.64], P1 ;  /* 0x240080006e037fae */ /* 0x000fe2000892187c */
[----:B------:R-:W-:-:S04]  /*567e0*/  IADD3 R104, P2, R104, R4, RZ ;  /* 0x0000000468687210 */ /* 0x000fc80007f5e0ff */
[----:B------:R-:W-:Y:S01]  /*567f0*/  IADD3.X R105, R105, R0, RZ, P2, !PT ;  /* 0x0000000069697210 */ /* 0x000fe200017fe4ff */
[----:B------:R-:W-:Y:S04]  /*56800*/  STL [R1+0x2088], R104 ;  /* 0x0020886801007387 */ /* 0x000fe80000100800 */
[----:B------:R3:W-:Y:S04]  /*56810*/  STL [R1+0x2084], R105 ;  /* 0x0020846901007387 */ /* 0x0007e80000100800 */
[----:B--2---:R-:W2:Y:S04]  /*56820*/  LDL.LU R7, [R1+0x20a8] ;  /* 0x0020a80001077983 */ /* 0x004ea80000300800 */
[----:B------:R-:W-:Y:S04]  /*56830*/  LDGSTS.E [R3+0x28008], desc[UR60][R104.64], P1 ;  /* 0x2800800068037fae */ /* 0x000fe8000892187c */
[----:B---3--:R-:W3:Y:S01]  /*56840*/  LDL.LU R105, [R1+0x20a4] ;  /* 0x0020a40001697983 */ /* 0x008ee20000300800 */
[----:B----4-:R-:W-:-:S05]  /*56850*/  IADD3 R9, P0, R9, R4, RZ ;  /* 0x0000000409097210 */ /* 0x010fca0007f1e0ff */
[----:B------:R-:W-:Y:S01]  /*56860*/  IMAD.X R103, R103, 0x1, R0, P0 ;  /* 0x0000000167677824 */ /* 0x000fe200000e0600 */
[----:B------:R4:W-:Y:S01]  /*56870*/  STL [R1+0x2090], R9 ;  /* 0x0020900901007387 */ /* 0x0009e20000100800 */
[----:B------:R-:W-:Y:S02]  /*56880*/  IMAD.MOV.U32 R112, RZ, RZ, R9 ;  /* 0x000000ffff707224 */ /* 0x000fe400078e0009 */
[----:B------:R-:W-:Y:S01]  /*56890*/  IMAD.MOV.U32 R113, RZ, RZ, R103 ;  /* 0x000000ffff717224 */ /* 0x000fe200078e0067 */
[----:B------:R4:W-:Y:S04]  /*568a0*/  STL [R1+0x208c], R103 ;  /* 0x00208c6701007387 */ /* 0x0009e80000100800 */
[----:B------:R-:W3:Y:S04]  /*568b0*/  LDL.LU R111, [R1+0x20b0] ;  /* 0x0020b000016f7983 */ /* 0x000ee80000300800 */
[----:B------:R-:W3:Y:S04]  /*568c0*/  LDL.LU R109, [R1+0x2438] ;  /* 0x00243800016d7983 */ /* 0x000ee80000300800 */
[----:B------:R-:W-:Y:S04]  /*568d0*/  LDGSTS.E [R3+0x2c008], desc[UR60][R112.64], P1 ;  /* 0x2c00800070037fae */ /* 0x000fe8000892187c */
[----:B------:R-:W3:Y:S04]  /*568e0*/  LDL.LU R112, [R1+0x20ac] ;  /* 0x0020ac0001707983 */ /* 0x000ee80000300800 */
[----:B------:R-:W3:Y:S04]  /*568f0*/  LDL.LU R110, [R1+0x2434] ;  /* 0x00243400016e7983 */ /* 0x000ee80000300800 */
[----:B------:R-:W3:Y:S04]  /*56900*/  LDL.LU R106, [R1+0x243c] ;  /* 0x00243c00016a7983 */ /* 0x000ee80000300800 */
[----:B----4-:R-:W4:Y:S04]  /*56910*/  LDL.LU R9, [R1+0x2440] ;  /* 0x0024400001097983 */ /* 0x010f280000300800 */
[----:B------:R-:W4:Y:S04]  /*56920*/  LDL.LU R104, [R1+0x2444] ;  /* 0x0024440001687983 */ /* 0x000f280000300800 */
[----:B------:R-:W4:Y:S01]  /*56930*/  LDL.LU R103, [R1+0x2448] ;  /* 0x0024480001677983 */ /* 0x000f220000300800 */
[----:B------:R-:W-:-:S04]  /*56940*/  UISETP.GT.AND UP1, UPT, UR6, 0x5f, UPT ;  /* 0x0000005f0600788c */ /* 0x000fc8000bf24270 */
[----:B------:R-:W-:-:S04]  /*56950*/  USEL UR4, URZ, 0x4, !UP1 ;  /* 0x000000043f047887 */ /* 0x000fc8000c800000 */
[----:B------:R-:W-:-:S06]  /*56960*/  USEL UR4, UR4, URZ, !UP0 ;  /* 0x0000003f04047287 */ /* 0x000fcc000c000000 */
[----:B------:R-:W-:Y:S02]  /*56970*/  ISETP.NE.U32.AND P0, PT, RZ, UR4, PT ;  /* 0x00000004ff007c0c */ /* 0x000fe4000bf05070 */
[-C--:B------:R-:W-:Y:S02]  /*56980*/  IADD3 R107, P1, R107, R4.reuse, RZ ;  /* 0x000000046b6b7210 */ /* 0x080fe40007f3e0ff */
[----:B------:R-:W-:-:S03]  /*56990*/  IADD3 R11, P2, R11, R4, RZ ;  /* 0x000000040b0b7210 */ /* 0x000fc60007f5e0ff */
[----:B------:R-:W-:Y:S01]  /*569a0*/  IMAD.MOV.U32 R114, RZ, RZ, R107 ;  /* 0x000000ffff727224 */ /* 0x000fe200078e006b */
[----:B------:R-:W-:Y:S01]  /*569b0*/  STL [R1+0x2098], R107 ;  /* 0x0020986b01007387 */ /* 0x000fe20000100800 */
[----:B-1----:R-:W-:Y:S01]  /*569c0*/  IADD3.X R108, R108, R0, RZ, P1, !PT ;  /* 0x000000006c6c7210 */ /* 0x002fe20000ffe4ff */
[----:B------:R-:W-:-:S04]  /*569d0*/  IMAD.X R102, R102, 0x1, R0, P2 ;  /* 0x0000000166667824 */ /* 0x000fc800010e0600 */
[----:B------:R-:W-:Y:S01]  /*569e0*/  IMAD.MOV.U32 R115, RZ, RZ, R108 ;  /* 0x000000ffff737224 */ /* 0x000fe200078e006c */
        /* <DEDUP_REMOVED lines=9> */
[----:B------:R1:W-:Y:S01]  /*56a80*/  LDGSTS.E [R3+0x2400c], desc[UR60][R114.64], P0 ;  /* 0x2400c00072037fae */ /* 0x0003e2000812187c */
[----:B------:R-:W-:-:S04]  /*56a90*/  USEL UR4, URZ, 0x4, !UP1 ;  /* 0x000000043f047887 */ /* 0x000fc8000c800000 */
[----:B------:R-:W-:Y:S01]  /*56aa0*/  USEL UR4, UR4, URZ, !UP0 ;  /* 0x0000003f04047287 */ /* 0x000fe2000c000000 */
[----:B--2---:R-:W-:-:S05]  /*56ab0*/  IADD3 R7, P1, R7, R4, RZ ;  /* 0x0000000407077210 */ /* 0x004fca0007f3e0ff */
[----:B------:R-:W-:Y:S01]  /*56ac0*/  STL [R1+0x20a8], R7 ;  /* 0x0020a80701007387 */ /* 0x000fe20000100800 */
[----:B-1----:R-:W-:Y:S01]  /*56ad0*/  IMAD.MOV.U32 R114, RZ, RZ, R7 ;  /* 0x000000ffff727224 */ /* 0x002fe200078e0007 */
[----:B---3--:R-:W-:-:S05]  /*56ae0*/  IADD3.X R105, R105, R0, RZ, P1, !PT ;  /* 0x0000000069697210 */ /* 0x008fca0000ffe4ff */
[----:B------:R1:W-:Y:S01]  /*56af0*/  STL [R1+0x20a4], R105 ;  /* 0x0020a46901007387 */ /* 0x0003e20000100800 */
[----:B------:R-:W-:-:S03]  /*56b00*/  IMAD.MOV.U32 R115, RZ, RZ, R105 ;  /* 0x000000ffff737224 */ /* 0x000fc600078e0069 */
[----:B------:R-:W2:Y:S04]  /*56b10*/  LDL.LU R108, [R1+0x2454] ;  /* 0x00245400016c7983 */ /* 0x000ea80000300800 */
[----:B------:R-:W3:Y:S04]  /*56b20*/  LDL.LU R107, [R1+0x2458] ;  /* 0x00245800016b7983 */ /* 0x000ee80000300800 */
        /* <DEDUP_REMOVED lines=10> */
[----:B------:R-:W-:Y:S01]  /*56bd0*/  IMAD.X R110, R110, 0x1, R0, P3 ;  /* 0x000000016e6e7824 */ /* 0x000fe200018e0600 */
[----:B-1----:R-:W-:Y:S02]  /*56be0*/  MOV R112, R111 ;  /* 0x0000006f00707202 */ /* 0x002fe40000000f00 */
[----:B------:R-:W-:Y:S04]  /*56bf0*/  STL [R1+0x2438], R109 ;  /* 0x0024386d01007387 */ /* 0x000fe80000100800 */
[----:B------:R-:W-:Y:S01]  /*56c00*/  LDGSTS.E [R3+0x2c00c], desc[UR60][R112.64], P0 ;  /* 0x2c00c00070037fae */ /* 0x000fe2000812187c */
[----:B----4-:R-:W-:Y:S01]  /*56c10*/  IADD3 R9, P0, R9, R4, RZ ;  /* 0x0000000409097210 */ /* 0x010fe20007f1e0ff */
[----:B------:R-:W-:-:S02]  /*56c20*/  IMAD.MOV.U32 R111, RZ, RZ, R110 ;  /* 0x000000ffff6f7224 */ /* 0x000fc400078e006e */
[----:B------:R1:W-:Y:S01]  /*56c30*/  STL [R1+0x2434], R110 ;  /* 0x0024346e01007387 */ /* 0x0003e20000100800 */
[----:B------:R-:W-:Y:S01]  /*56c40*/  IADD3 R103, P2, R103, R4, RZ ;  /* 0x0000000467677210 */ /* 0x000fe20007f5e0ff */
[----:B------:R-:W-:Y:S02]  /*56c50*/  IMAD.X R106, R106, 0x1, R0, P0 ;  /* 0x000000016a6a7824 */ /* 0x000fe400000e0600 */
[----:B------:R4:W-:Y:S01]  /*56c60*/  STL [R1+0x2440], R9 ;  /* 0x0024400901007387 */ /* 0x0009e20000100800 */
[----:B-1----:R-:W-:-:S03]  /*56c70*/  IMAD.MOV.U32 R110, RZ, RZ, R109 ;  /* 0x000000ffff6e7224 */ /* 0x002fc600078e006d */
[----:B------:R-:W-:Y:S01]  /*56c80*/  STL [R1+0x243c], R106 ;  /* 0x00243c6a01007387 */ /* 0x000fe20000100800 */
[----:B------:R-:W-:-:S03]  /*56c90*/  IMAD.X R104, R104, 0x1, R0, P2 ;  /* 0x0000000168687824 */ /* 0x000fc600010e0600 */
[----:B------:R1:W-:Y:S04]  /*56ca0*/  LDGSTS.E [R3+0x30000], desc[UR60][R110.64], P1 ;  /* 0x300000006e037fae */ /* 0x0003e8000892187c */
[----:B------:R-:W-:Y:S01]  /*56cb0*/  STL [R1+0x2448], R103 ;  /* 0x0024486701007387 */ /* 0x000fe20000100800 */
[----:B-1----:R-:W-:Y:S01]  /*56cc0*/  IMAD.MOV.U32 R110, RZ, RZ, R9 ;  /* 0x000000ffff6e7224 */ /* 0x002fe200078e0009 */
[----:B------:R-:W-:Y:S02]  /*56cd0*/  MOV R111, R106 ;  /* 0x0000006a006f7202 */ /* 0x000fe40000000f00 */
[----:B----4-:R-:W4:Y:S04]  /*56ce0*/  LDL.LU R9, [R1+0x2468] ;  /* 0x0024680001097983 */ /* 0x010f280000300800 */
[----:B------:R1:W-:Y:S04]  /*56cf0*/  LDGSTS.E [R3+0x34000], desc[UR60][R110.64], P1 ;  /* 0x340000006e037fae */ /* 0x0003e8000892187c */
[----:B------:R1:W-:Y:S02]  /*56d00*/  STL [R1+0x2444], R104 ;  /* 0x0024446801007387 */ /* 0x0003e40000100800 */
[----:B-1----:R-:W-:-:S02]  /*56d10*/  IMAD.MOV.U32 R111, RZ, RZ, R104 ;  /* 0x000000ffff6f7224 */ /* 0x002fc400078e0068 */
[----:B------:R-:W4:Y:S01]  /*56d20*/  LDL.LU R104, [R1+0x2464] ;  /* 0x0024640001687983 */ /* 0x000f220000300800 */
[----:B------:R-:W-:Y:S01]  /*56d30*/  IMAD.MOV.U32 R110, RZ, RZ, R103 ;  /* 0x000000ffff6e7224 */ /* 0x000fe200078e0067 */
[----:B------:R-:W-:-:S04]  /*56d40*/  UISETP.GT.AND UP1, UPT, UR6, 0x7d, UPT ;  /* 0x0000007d0600788c */ /* 0x000fc8000bf24270 */
[----:B------:R1:W-:Y:S01]  /*56d50*/  LDGSTS.E [R3+0x38000], desc[UR60][R110.64], P1 ;  /* 0x380000006e037fae */ /* 0x0003e2000892187c */
[----:B------:R-:W-:Y:S01]  /*56d60*/  USEL UR4, URZ, 0x4, !UP1 ;  /* 0x000000043f047887 */ /* 0x000fe2000c800000 */
[----:B------:R-:W-:-:S05]  /*56d70*/  IADD3 R11, P0, R11, R4, RZ ;  /* 0x000000040b0b7210 */ /* 0x000fca0007f1e0ff */
[----:B------:R-:W-:Y:S01]  /*56d80*/  IMAD.X R102, R102, 0x1, R0, P0 ;  /* 0x0000000166667824 */ /* 0x000fe200000e0600 */
[----:B------:R1:W-:Y:S02]  /*56d90*/  STL [R1+0x2450], R11 ;  /* 0x0024500b01007387 */ /* 0x0003e40000100800 */
[----:B-1----:R-:W-:Y:S02]  /*56da0*/  IMAD.MOV.U32 R110, RZ, RZ, R11 ;  /* 0x000000ffff6e7224 */ /* 0x002fe400078e000b */
[----:B------:R1:W-:Y:S04]  /*56db0*/  STL [R1+0x244c], R102 ;  /* 0x00244c6601007387 */ /* 0x0003e80000100800 */
[----:B------:R-:W4:Y:S04]  /*56dc0*/  LDL.LU R103, [R1+0x2470] ;  /* 0x0024700001677983 */ /* 0x000f280000300800 */
[----:B------:R-:W4:Y:S01]  /*56dd0*/  LDL.LU R11, [R1+0x2478] ;  /* 0x00247800010b7983 */ /* 0x000f220000300800 */
[----:B------:R-:W-:-:S03]  /*56de0*/  IMAD.MOV.U32 R111, RZ, RZ, R102 ;  /* 0x000000ffff6f7224 */ /* 0x000fc600078e0066 */
[----:B------:R-:W4:Y:S01]  /*56df0*/  LDL.LU R106, [R1+0x246c] ;  /* 0x00246c00016a7983 */ /* 0x000f220000300800 */
[----:B------:R-:W-:-:S03]  /*56e00*/  USEL UR4, UR4, URZ, !UP0 ;  /* 0x0000003f04047287 */ /* 0x000fc6000c000000 */
[----:B-1----:R-:W4:Y:S04]  /*56e10*/  LDL.LU R102, [R1+0x2474] ;  /* 0x0024740001667983 */ /* 0x002f280000300800 */
[----:B------:R1:W-:Y:S01]  /*56e20*/  LDGSTS.E [R3+0x3c000], desc[UR60][R110.64], P1 ;  /* 0x3c0000006e037fae */ /* 0x0003e2000892187c */
[----:B------:R-:W-:Y:S02]  /*56e30*/  ISETP.NE.U32.AND P0, PT, RZ, UR4, PT ;  /* 0x00000004ff007c0c */ /* 0x000fe4000bf05070 */
[----:B---3--:R-:W-:-:S04]  /*56e40*/  IADD3 R107, P1, R107, R4, RZ ;  /* 0x000000046b6b7210 */ /* 0x008fc80007f3e0ff */
[----:B--2---:R-:W-:Y:S02]  /*56e50*/  IADD3.X R108, R108, R0, RZ, P1, !PT ;  /* 0x000000006c6c7210 */ /* 0x004fe40000ffe4ff */
[----:B------:R-:W-:Y:S01]  /*56e60*/  IADD3 R7, P2, R7, R4, RZ ;  /* 0x0000000407077210 */ /* 0x000fe20007f5e0ff */
[----:B------:R-:W-:Y:S02]  /*56e70*/  STL [R1+0x2458], R107 ;  /* 0x0024586b01007387 */ /* 0x000fe40000100800 */
[----:B------:R-:W-:Y:S02]  /*56e80*/  IMAD.MOV.U32 R109, RZ, RZ, R108 ;  /* 0x000000ffff6d7224 */ /* 0x000fe400078e006c */
[----:B------:R-:W-:Y:S01]  /*56e90*/  IMAD.X R105, R105, 0x1, R0, P2 ;  /* 0x0000000169697824 */ /* 0x000fe200010e0600 */
[----:B------:R2:W-:Y:S01]  /*56ea0*/  STL [R1+0x2454], R108 ;  /* 0x0024546c01007387 */ /* 0x0005e20000100800 */
[----:B------:R-:W-:Y:S02]  /*56eb0*/  IMAD.MOV.U32 R112, RZ, RZ, R7 ;  /* 0x000000ffff707224 */ /* 0x000fe400078e0007 */
[----:B------:R-:W-:Y:S01]  /*56ec0*/  IMAD.MOV.U32 R113, RZ, RZ, R105 ;  /* 0x000000ffff717224 */ /* 0x000fe200078e0069 */
[----:B------:R3:W-:Y:S01]  /*56ed0*/  STL [R1+0x2460], R7 ;  /* 0x0024600701007387 */ /* 0x0007e20000100800 */
[----:B--2---:R-:W-:-:S03]  /*56ee0*/  IMAD.MOV.U32 R108, RZ, RZ, R107 ;  /* 0x000000ffff6c7224 */ /* 0x004fc600078e006b */
[----:B------:R2:W-:Y:S04]  /*56ef0*/  STL [R1+0x245c], R105 ;  /* 0x00245c6901007387 */ /* 0x0005e80000100800 */
[----:B------:R-:W1:Y:S04]  /*56f00*/  LDL.LU R111, [R1+0x2480] ;  /* 0x00248000016f7983 */ /* 0x000e680000300800 */
[----:B------:R1:W-:Y:S04]  /*56f10*/  LDGSTS.E [R3+0x30004], desc[UR60][R108.64], P0 ;  /* 0x300040006c037fae */ /* 0x0003e8000812187c */
[----:B------:R1:W-:Y:S04]  /*56f20*/  LDGSTS.E [R3+0x34004], desc[UR60][R112.64], P0 ;  /* 0x3400400070037fae */ /* 0x0003e8000812187c */
[----:B------:R-:W2:Y:S04]  /*56f30*/  LDL.LU R109, [R1+0x2488] ;  /* 0x00248800016d7983 */ /* 0x000ea80000300800 */
[----:B------:R-:W2:Y:S04]  /*56f40*/  LDL.LU R112, [R1+0x247c] ;  /* 0x00247c0001707983 */ /* 0x000ea80000300800 */
[----:B------:R-:W2:Y:S04]  /*56f50*/  LDL.LU R110, [R1+0x2484] ;  /* 0x00248400016e7983 */ /* 0x000ea80000300800 */
[----:B---3--:R-:W3:Y:S01]  /*56f60*/  LDL.LU R7, [R1+0x2490] ;  /* 0x0024900001077983 */ /* 0x008ee20000300800 */
[----:B----4-:R-:W-:-:S05]  /*56f70*/  IADD3 R9, P1, R9, R4, RZ ;  /* 0x0000000409097210 */ /* 0x010fca0007f3e0ff */
[----:B------:R-:W-:Y:S01]  /*56f80*/  STL [R1+0x2468], R9 ;  /* 0x0024680901007387 */ /* 0x000fe20000100800 */
[----:B------:R-:W-:-:S05]  /*56f90*/  IADD3.X R104, R104, R0, RZ, P1, !PT ;  /* 0x0000000068687210 */ /* 0x000fca0000ffe4ff */
[----:B------:R4:W-:Y:S01]  /*56fa0*/  STL [R1+0x2464], R104 ;  /* 0x0024646801007387 */ /* 0x0009e20000100800 */
[----:B--2---:R-:W-:Y:S02]  /*56fb0*/  IMAD.MOV.U32 R105, RZ, RZ, R104 ;  /* 0x000000ffff697224 */ /* 0x004fe400078e0068 */
[----:B----4-:R-:W-:Y:S02]  /*56fc0*/  IMAD.MOV.U32 R104, RZ, RZ, R9 ;  /* 0x000000ffff687224 */ /* 0x010fe400078e0009 */
[----:B------:R-:W2:Y:S01]  /*56fd0*/  LDL.LU R9, [R1+0x248c] ;  /* 0x00248c0001097983 */ /* 0x000ea20000300800 */
[----:B------:R-:W-:-:S03]  /*56fe0*/  UISETP.GT.AND UP1, UPT, UR6, 0x7e, UPT ;  /* 0x0000007e0600788c */ /* 0x000fc6000bf24270 */
[----:B------:R-:W4:Y:S01]  /*56ff0*/  LDL.LU R108, [R1+0x2494] ;  /* 0x00249400016c7983 */ /* 0x000f220000300800 */
[----:B------:R-:W-:-:S03]  /*57000*/  USEL UR4, URZ, 0x4, !UP1 ;  /* 0x000000043f047887 */ /* 0x000fc6000c800000 */
[----:B------:R-:W-:Y:S01]  /*57010*/  LDGSTS.E [R3+0x38004], desc[UR60][R104.64], P0 ;  /* 0x3800400068037fae */ /* 0x000fe2000812187c */
[----:B------:R-:W-:-:S03]  /*57020*/  USEL UR4, UR4, URZ, !UP0 ;  /* 0x0000003f04047287 */ /* 0x000fc6000c000000 */
[----:B------:R-:W4:Y:S03]  /*57030*/  LDL.LU R107, [R1+0x2498] ;  /* 0x00249800016b7983 */ /* 0x000f260000300800 */
[----:B------:R-:W-:Y:S02]  /*57040*/  ISETP.NE.U32.AND P1, PT, RZ, UR4, PT ;  /* 0x00000004ff007c0c */ /* 0x000fe4000bf25070 */
[-C--:B------:R-:W-:Y:S01]  /*57050*/  IADD3 R103, P2, R103, R4.reuse, RZ ;  /* 0x0000000467677210 */ /* 0x080fe20007f5e0ff */
[----:B------:R-:W4:Y:S01]  /*57060*/  LDL.LU R105, [R1+0x249c] ;  /* 0x00249c0001697983 */ /* 0x000f220000300800 */
[----:B------:R-:W-:-:S03]  /*57070*/  IADD3 R11, P3, R11, R4, RZ ;  /* 0x000000040b0b7210 */ /* 0x000fc60007f7e0ff */
[----:B------:R-:W4:Y:S01]  /*57080*/  LDL.LU R104, [R1+0x24a0] ;  /* 0x0024a00001687983 */ /* 0x000f220000300800 */
[----:B------:R-:W-:-:S03]  /*57090*/  IMAD.X R106, R106, 0x1, R0, P2 ;  /* 0x000000016a6a7824 */ /* 0x000fc600010e0600 */
[----:B------:R1:W-:Y:S01]  /*570a0*/  STL [R1+0x2470], R103 ;  /* 0x0024706701007387 */ /* 0x0003e20000100800 */
[----:B------:R-:W-:-:S03]  /*570b0*/  IMAD.X R102, R102, 0x1, R0, P3 ;  /* 0x0000000166667824 */ /* 0x000fc600018e0600 */
[----:B------:R1:W-:Y:S01]  /*570c0*/  STL [R1+0x246c], R106 ;  /* 0x00246c6a01007387 */ /* 0x0003e20000100800 */
[----:B------:R-:W-:Y:S01]  /*570d0*/  IMAD.MOV.U32 R114, RZ, RZ, R103 ;  /* 0x000000ffff727224 */ /* 0x000fe200078e0067 */
[----:B------:R-:W-:Y:S02]  /*570e0*/  MOV R115, R106 ;  /* 0x0000006a00737202 */ /* 0x000fe40000000f00 */
[----:B------:R-:W-:Y:S01]  /*570f0*/  STL [R1+0x2478], R11 ;  /* 0x0024780b01007387 */ /* 0x000fe20000100800 */
[----:B-1----:R-:W-:-:S03]  /*57100*/  IMAD.MOV.U32 R103, RZ, RZ, R102 ;  /* 0x000000ffff677224 */ /* 0x002fc600078e0066 */
[----:B------:R1:W-:Y:S04]  /*57110*/  STL [R1+0x2474], R102 ;  /* 0x0024746601007387 */ /* 0x0003e80000100800 */
[----:B------:R-:W-:Y:S04]  /*57120*/  LDGSTS.E [R3+0x3c004], desc[UR60][R114.64], P0 ;  /* 0x3c00400072037fae */ /* 0x000fe8000812187c */
[----:B------:R-:W4:Y:S01]  /*57130*/  LDL.LU R106, [R1+0x24a4] ;  /* 0x0024a400016a7983 */ /* 0x000f220000300800 */
[----:B-1----:R-:W-:-:S05]  /*57140*/  IMAD.MOV.U32 R102, RZ, RZ, R11 ;  /* 0x000000ffff667224 */ /* 0x002fca00078e000b */
[----:B------:R-:W-:Y:S04]  /*57150*/  LDGSTS.E [R3+0x30008], desc[UR60][R102.64], P1 ;  /* 0x3000800066037fae */ /* 0x000fe8000892187c */
[----:B------:R-:W4:Y:S04]  /*57160*/  LDL.LU R103, [R1+0x24a8] ;  /* 0x0024a80001677983 */ /* 0x000f280000300800 */
[----:B------:R-:W4:Y:S04]  /*57170*/  LDL.LU R102, [R1+0x24ac] ;  /* 0x0024ac0001667983 */ /* 0x000f280000300800 */
[----:B------:R-:W4:Y:S01]  /*57180*/  LDL.LU R11, [R1+0x24b0] ;  /* 0x0024b000010b7983 */ /* 0x000f220000300800 */
[----:B------:R-:W-:-:S05]  /*57190*/  IADD3 R111, P0, R111, R4, RZ ;  /* 0x000000046f6f7210 */ /* 0x000fca0007f1e0ff */
[----:B------:R-:W-:Y:S01]  /*571a0*/  STL [R1+0x2480], R111 ;  /* 0x0024806f01007387 */ /* 0x000fe20000100800 */
[----:B------:R-:W-:Y:S01]  /*571b0*/  IADD3 R109, P2, R109, R4, RZ ;  /* 0x000000046d6d7210 */ /* 0x000fe20007f5e0ff */
[----:B------:R-:W-:-:S04]  /*571c0*/  IMAD.X R112, R112, 0x1, R0, P0 ;  /* 0x0000000170707824 */ /* 0x000fc800000e0600 */
[----:B------:R-:W-:Y:S01]  /*571d0*/  IMAD.X R110, R110, 0x1, R0, P2 ;  /* 0x000000016e6e7824 */ /* 0x000fe200010e0600 */
[----:B------:R1:W-:Y:S01]  /*571e0*/  STL [R1+0x247c], R112 ;  /* 0x00247c7001007387 */ /* 0x0003e20000100800 */
[----:B------:R-:W-:Y:S01]  /*571f0*/  IMAD.MOV.U32 R113, RZ, RZ, R112 ;  /* 0x000000ffff717224 */ /* 0x000fe200078e0070 */
[----:B---3--:R-:W-:Y:S02]  /*57200*/  IADD3 R7, P0, R7, R4, RZ ;  /* 0x0000000407077210 */ /* 0x008fe40007f1e0ff */
[----:B------:R-:W-:Y:S04]  /*57210*/  STL [R1+0x2488], R109 ;  /* 0x0024886d01007387 */ /* 0x000fe80000100800 */
[----:B------:R3:W-:Y:S01]  /*57220*/  STL [R1+0x2484], R110 ;  /* 0x0024846e01007387 */ /* 0x0007e20000100800 */
[----:B-1----:R-:W-:Y:S01]  /*57230*/  MOV R112, R111 ;  /* 0x0000006f00707202 */ /* 0x002fe20000000f00 */
[----:B------:R-:W-:-:S02]  /*57240*/  IMAD.MOV.U32 R111, RZ, RZ, R110 ;  /* 0x000000ffff6f7224 */ /* 0x000fc400078e006e */
[----:B------:R-:W-:Y:S04]  /*57250*/  STL [R1+0x2490], R7 ;  /* 0x0024900701007387 */ /* 0x000fe80000100800 */
[----:B------:R-:W-:Y:S01]  /*57260*/  LDGSTS.E [R3+0x34008], desc[UR60][R112.64], P1 ;  /* 0x3400800070037fae */ /* 0x000fe2000892187c */
[----:B---3--:R-:W-:-:S05]  /*57270*/  IMAD.MOV.U32 R110, RZ, RZ, R109 ;  /* 0x000000ffff6e7224 */ /* 0x008fca00078e006d */
[----:B------:R1:W-:Y:S02]  /*57280*/  LDGSTS.E [R3+0x38008], desc[UR60][R110.64], P1 ;  /* 0x380080006e037fae */ /* 0x0003e4000892187c */
[----:B-1----:R-:W-:Y:S02]  /*57290*/  IMAD.MOV.U32 R110, RZ, RZ, R7 ;  /* 0x000000ffff6e7224 */ /* 0x002fe400078e0007 */
[----:B--2---:R-:W-:-:S04]  /*572a0*/  IMAD.X R9, R9, 0x1, R0, P0 ;  /* 0x0000000109097824 */ /* 0x004fc800000e0600 */
[----:B------:R-:W-:Y:S01]  /*572b0*/  IMAD.MOV.U32 R111, RZ, RZ, R9 ;  /* 0x000000ffff6f7224 */ /* 0x000fe200078e0009 */
[----:B------:R1:W-:Y:S01]  /*572c0*/  STL [R1+0x248c], R9 ;  /* 0x00248c0901007387 */ /* 0x0003e20000100800 */
[----:B------:R-:W-:-:S03]  /*572d0*/  UISETP.GT.AND UP1, UPT, UR6, 0x7f, UPT ;  /* 0x0000007f0600788c */ /* 0x000fc6000bf24270 */
[----:B------:R-:W-:Y:S04]  /*572e0*/  LDGSTS.E [R3+0x3c008], desc[UR60][R110.64], P1 ;  /* 0x3c0080006e037fae */ /* 0x000fe8000892187c */
[----:B-1----:R-:W2:Y:S04]  /*572f0*/  LDL.LU R9, [R1+0x24b4] ;  /* 0x0024b40001097983 */ /* 0x002ea80000300800 */
[----:B------:R-:W3:Y:S01]  /*57300*/  LDL.LU R7, [R1+0x24b8] ;  /* 0x0024b80001077983 */ /* 0x000ee20000300800 */
[----:B------:R-:W-:-:S04]  /*57310*/  USEL UR4, URZ, 0x4, !UP1 ;  /* 0x000000043f047887 */ /* 0x000fc8000c800000 */
[----:B------:R-:W-:Y:S01]  /*57320*/  USEL UR4, UR4, URZ, !UP0 ;  /* 0x0000003f04047287 */ /* 0x000fe2000c000000 */
[-C--:B----4-:R-:W-:Y:S02]  /*57330*/  IADD3 R107, P1, R107, R4.reuse, RZ ;  /* 0x000000046b6b7210 */ /* 0x090fe40007f3e0ff */
[----:B------:R-:W-:-:S03]  /*57340*/  IADD3 R104, P2, R104, R4, RZ ;  /* 0x0000000468687210 */ /* 0x000fc60007f5e0ff */
[----:B------:R-:W-:Y:S02]  /*57350*/  ISETP.NE.U32.AND P0, PT, RZ, UR4, PT ;  /* 0x00000004ff007c0c */ /* 0x000fe4000bf05070 */
[----:B------:R-:W-:Y:S01]  /*57360*/  IADD3.X R108, R108, R0, RZ, P1, !PT ;  /* 0x000000006c6c7210 */ /* 0x000fe20000ffe4ff */
[----:B------:R-:W-:Y:S01]  /*57370*/  IMAD.X R105, R105, 0x1, R0, P2 ;  /* 0x0000000169697824 */ /* 0x000fe200010e0600 */
[----:B------:R-:W-:Y:S03]  /*57380*/  STL [R1+0x2498], R107 ;  /* 0x0024986b01007387 */ /* 0x000fe60000100800 */
[----:B------:R-:W-:Y:S01]  /*57390*/  IMAD.MOV.U32 R109, RZ, RZ, R108 ;  /* 0x000000ffff6d7224 */ /* 0x000fe200078e006c */
[----:B------:R1:W-:Y:S04]  /*573a0*/  STL [R1+0x2494], R108 ;  /* 0x0024946c01007387 */ /* 0x0003e80000100800 */
[----:B------:R-:W-:Y:S04]  /*573b0*/  STL [R1+0x24a0], R104 ;  /* 0x0024a06801007387 */ /* 0x000fe80000100800 */
[----:B------:R4:W-:Y:S01]  /*573c0*/  STL [R1+0x249c], R105 ;  /* 0x00249c6901007387 */ /* 0x0009e20000100800 */
[----:B-1----:R-:W-:-:S03]  /*573d0*/  IMAD.MOV.U32 R108, RZ, RZ, R107 ;  /* 0x000000ffff6c7224 */ /* 0x002fc600078e006b */
[----:B------:R-:W2:Y:S04]  /*573e0*/  LDL.LU.64 R124, [R1+0x1408] ;  /* 0x00140800017c7983 */ /* 0x000ea80000300a00 */
[----:B------:R-:W-:Y:S04]  /*573f0*/  LDGSTS.E [R3+0x3000c], desc[UR60][R108.64], P0 ;  /* 0x3000c0006c037fae */ /* 0x000fe8000812187c */
[----:B------:R-:W-:Y:S01]  /*57400*/  LDGSTS.E [R3+0x3400c], desc[UR60][R104.64], P0 ;  /* 0x3400c00068037fae */ /* 0x000fe2000812187c */
[----:B------:R-:W-:-:S03]  /*57410*/  IADD3 R103, P1, R103, R4, RZ ;  /* 0x0000000467677210 */ /* 0x000fc60007f3e0ff */
[----:B----4-:R-:W4:Y:S02]  /*57420*/  LDL.LU.64 R104, [R1+0x13c8] ;  /* 0x0013c80001687983 */ /* 0x010f240000300a00 */
[--C-:B------:R-:W-:Y:S01]  /*57430*/  IMAD.X R106, R106, 0x1, R0.reuse, P1 ;  /* 0x000000016a6a7824 */ /* 0x100fe200008e0600 */
[----:B------:R-:W-:Y:S01]  /*57440*/  IADD3 R11, P2, R11, R4, RZ ;  /* 0x000000040b0b7210 */ /* 0x000fe20007f5e0ff */
[----:B------:R-:W-:Y:S03]  /*57450*/  STL [R1+0x24a8], R103 ;  /* 0x0024a86701007387 */ /* 0x000fe60000100800 */
[----:B------:R-:W-:Y:S01]  /*57460*/  MOV R107, R106 ;  /* 0x0000006a006b7202 */ /* 0x000fe20000000f00 */
[----:B------:R-:W-:Y:S01]  /*57470*/  IMAD.X R102, R102, 0x1, R0, P2 ;  /* 0x0000000166667824 */ /* 0x000fe200010e0600 */
[----:B------:R1:W-:Y:S04]  /*57480*/  STL [R1+0x24a4], R106 ;  /* 0x0024a46a01007387 */ /* 0x0003e80000100800 */
[----:B------:R-:W-:Y:S04]  /*57490*/  STL [R1+0x24b0], R11 ;  /* 0x0024b00b01007387 */ /* 0x000fe80000100800 */
[----:B------:R1:W-:Y:S02]  /*574a0*/  STL [R1+0x24ac], R102 ;  /* 0x0024ac6601007387 */ /* 0x0003e40000100800 */
[----:B-1----:R-:W-:-:S02]  /*574b0*/  IMAD.MOV.U32 R106, RZ, RZ, R103 ;  /* 0x000000ffff6a7224 */ /* 0x002fc400078e0067 */
[----:B------:R-:W-:Y:S01]  /*574c0*/  IMAD.MOV.U32 R103, RZ, RZ, R102 ;  /* 0x000000ffff677224 */ /* 0x000fe200078e0066 */
[----:B------:R-:W4:Y:S01]  /*574d0*/  LDL.LU.64 R110, [R1+0x1388] ;  /* 0x00138800016e7983 */ /* 0x000f220000300a00 */
[----:B------:R-:W-:-:S03]  /*574e0*/  IMAD.SHL.U32 R5, R5, 0x80, RZ ;  /* 0x0000008005057824 */ /* 0x000fc600078e00ff */
[----:B------:R-:W-:Y:S01]  /*574f0*/  LDGSTS.E [R3+0x3800c], desc[UR60][R106.64], P0 ;  /* 0x3800c0006a037fae */ /* 0x000fe2000812187c */
[----:B------:R-:W-:Y:S01]  /*57500*/  IMAD.MOV.U32 R102, RZ, RZ, R11 ;  /* 0x000000ffff667224 */ /* 0x000fe200078e000b */
[----:B------:R-:W-:Y:S02]  /*57510*/  PLOP3.LUT P1, PT, PT, PT, UP0, 0x80, 0x0 ;  /* 0x000000000000781c */ /* 0x000fe40003f2f008 */
[----:B------:R-:W4:Y:S04]  /*57520*/  LDL.LU.64 R122, [R1+0x1348] ;  /* 0x00134800017a7983 */ /* 0x000f280000300a00 */
[----:B------:R1:W-:Y:S01]  /*57530*/  LDGSTS.E [R3+0x3c00c], desc[UR60][R102.64], P0 ;  /* 0x3c00c00066037fae */ /* 0x0003e2000812187c */
[----:B------:R-:W-:Y:S01]  /*57540*/  ISETP.GE.AND P0, PT, R10, UR6, PT ;  /* 0x000000060a007c0c */ /* 0x000fe2000bf06270 */
[----:B------:R-:W-:-:S02]  /*57550*/  IMAD.SHL.U32 R5, R5, 0x4, RZ ;  /* 0x0000000405057824 */ /* 0x000fc400078e00ff */
[----:B------:R-:W4:Y:S04]  /*57560*/  LDL.LU.64 R114, [R1+0x1308] ;  /* 0x0013080001727983 */ /* 0x000f280000300a00 */
[----:B------:R-:W4:Y:S01]  /*57570*/  LDL.LU.64 R120, [R1+0x12c8] ;  /* 0x0012c80001787983 */ /* 0x000f220000300a00 */
[----:B-1----:R-:W-:Y:S01]  /*57580*/  SEL R3, RZ, 0x4, P0 ;  /* 0x00000004ff037807 */ /* 0x002fe20000000000 */
[----:B------:R-:W-:Y:S02]  /*57590*/  ULEA UR4, UR7, UR59, 0x11 ;  /* 0x0000003b07047291 */ /* 0x000fe4000f8e883f */
[----:B------:R-:W0:Y:S01]  /*575a0*/  LDGDEPBAR ;  /* 0x00000000000079af */ /* 0x000e220000000000 */
[----:B------:R-:W-:Y:S02]  /*575b0*/  SEL R3, R3, RZ, !P1 ;  /* 0x000000ff03037207 */ /* 0x000fe40004800000 */
[----:B---3--:R-:W-:-:S05]  /*575c0*/  IADD3 R7, P1, R7, R5, RZ ;  /* 0x0000000507077210 */ /* 0x008fca0007f3e0ff */
[----:B--2---:R-:W-:Y:S01]  /*575d0*/  IMAD.X R9, R9, 0x1, R2, P1 ;  /* 0x0000000109097824 */ /* 0x004fe200008e0602 */
[----:B------:R1:W-:Y:S04]  /*575e0*/  STL [R1+0x24b8], R7 ;  /* 0x0024b80701007387 */ /* 0x0003e80000100800 */
[----:B------:R-:W-:Y:S04]  /*575f0*/  STL [R1+0x24b4], R9 ;  /* 0x0024b40901007387 */ /* 0x000fe80000100800 */
[----:B------:R-:W2:Y:S04]  /*57600*/  LDL.LU.64 R106, [R1+0x1288] ;  /* 0x00128800016a7983 */ /* 0x000ea80000300a00 */
[----:B------:R-:W3:Y:S04]  /*57610*/  LDL.LU.64 R118, [R1+0x1248] ;  /* 0x0012480001767983 */ /* 0x000ee80000300a00 */
[----:B------:R-:W3:Y:S04]  /*57620*/  LDL.LU.64 R116, [R1+0x1208] ;  /* 0x0012080001747983 */ /* 0x000ee80000300a00 */
[----:B------:R-:W3:Y:S04]  /*57630*/  LDL.LU.64 R102, [R1+0x11c8] ;  /* 0x0011c80001667983 */ /* 0x000ee80000300a00 */
[----:B------:R-:W3:Y:S04]  /*57640*/  LDL.LU.64 R112, [R1+0x1188] ;  /* 0x0011880001707983 */ /* 0x000ee80000300a00 */
[----:B------:R-:W3:Y:S01]  /*57650*/  LDL.LU.64 R108, [R1+0x1148] ;  /* 0x00114800016c7983 */ /* 0x000ee20000300a00 */
[----:B------:R-:W-:Y:S01]  /*57660*/  ISETP.NE.U32.AND P0, PT, R3, RZ, PT ;  /* 0x000000ff0300720c */ /* 0x000fe20003f05070 */
[----:B------:R-:W-:Y:S01]  /*57670*/  IMAD.U32 R3, RZ, RZ, UR4 ;  /* 0x00000004ff037e24 */ /* 0x000fe2000f8e00ff */
[----:B------:R-:W-:Y:S01]  /*57680*/  MOV R10, R7 ;  /* 0x00000007000a7202 */ /* 0x000fe20000000f00 */
[----:B------:R-:W-:-:S03]  /*57690*/  IMAD.MOV.U32 R11, RZ, RZ, R9 ;  /* 0x000000ffff0b7224 */ /* 0x000fc600078e0009 */
[----:B------:R-:W-:-:S07]  /*576a0*/  IADD3 R3, R6, 0x100000, R3 ;  /* 0x0010000006037810 */ /* 0x000fce0007ffe003 */
[----:B------:R1:W-:Y:S02]  /*576b0*/  LDGSTS.E [R3+-0x40000], desc[UR60][R10.64], P0 ;  /* 0xc00000000a037fae */ /* 0x0003e4000812187c */
[----:B-1----:R-:W-:-:S05]  /*576c0*/  IADD3 R10, P1, R124, R5, RZ ;  /* 0x000000057c0a7210 */ /* 0x002fca0007f3e0ff */
[----:B------:R-:W-:Y:S01]  /*576d0*/  IMAD.X R7, R125, 0x1, R2, P1 ;  /* 0x000000017d077824 */ /* 0x000fe200008e0602 */
[----:B----4-:R-:W-:-:S05]  /*576e0*/  IADD3 R151, P1, R104, R5, RZ ;  /* 0x0000000568977210 */ /* 0x010fca0007f3e0ff */
[----:B------:R-:W-:Y:S02]  /*576f0*/  IMAD.X R154, R105, 0x1, R2, P1 ;  /* 0x00000001699a7824 */ /* 0x000fe400008e0602 */
[----:B------:R-:W4:Y:S01]  /*57700*/  LDL.LU.64 R104, [R1+0x1108] ;  /* 0x0011080001687983 */ /* 0x000f220000300a00 */
[----:B------:R-:W-:-:S05]  /*57710*/  IADD3 R150, P1, R110, R5, RZ ;  /* 0x000000056e967210 */ /* 0x000fca0007f3e0ff */
[----:B------:R-:W-:Y:S02]  /*57720*/  IMAD.X R156, R111, 0x1, R2, P1 ;  /* 0x000000016f9c7824 */ /* 0x000fe400008e0602 */
[----:B------:R-:W4:Y:S01]  /*57730*/  LDL.LU.64 R110, [R1+0x10c8] ;  /* 0x0010c800016e7983 */ /* 0x000f220000300a00 */
[----:B------:R-:W-:-:S05]  /*57740*/  IADD3 R149, P1, R122, R5, RZ ;  /* 0x000000057a957210 */ /* 0x000fca0007f3e0ff */
[----:B------:R-:W-:Y:S01]  /*57750*/  IMAD.X R159, R123, 0x1, R2, P1 ;  /* 0x000000017b9f7824 */ /* 0x000fe200008e0602 */
[----:B------:R-:W-:-:S04]  /*57760*/  IADD3 R148, P1, R114, R5, RZ ;  /* 0x0000000572947210 */ /* 0x000fc80007f3e0ff */
[----:B------:R-:W-:Y:S02]  /*57770*/  IADD3.X R252, R115, R2, RZ, P1, !PT ;  /* 0x0000000273fc7210 */ /* 0x000fe40000ffe4ff */
[-C--:B------:R-:W-:Y:S01]  /*57780*/  IADD3 R146, P1, R120, R5.reuse, RZ ;  /* 0x0000000578927210 */ /* 0x080fe20007f3e0ff */
[----:B------:R-:W4:Y:S04]  /*57790*/  LDL.LU.64 R114, [R1+0x1088] ;  /* 0x0010880001727983 */ /* 0x000f280000300a00 */
[----:B------:R-:W-:Y:S01]  /*577a0*/  IMAD.X R147, R121, 0x1, R2, P1 ;  /* 0x0000000179937824 */ /* 0x000fe200008e0602 */
[----:B--2---:R-:W-:-:S05]  /*577b0*/  IADD3 R144, P1, R106, R5, RZ ;  /* 0x000000056a907210 */ /* 0x004fca0007f3e0ff */
[--C-:B------:R-:W-:Y:S01]  /*577c0*/  IMAD.X R145, R107, 0x1, R2.reuse, P1 ;  /* 0x000000016b917824 */ /* 0x100fe200008e0602 */
[-C--:B---3--:R-:W-:Y:S01]  /*577d0*/  IADD3 R142, P1, R118, R5.reuse, RZ ;  /* 0x00000005768e7210 */ /* 0x088fe20007f3e0ff */
[----:B------:R-:W2:Y:S04]  /*577e0*/  LDL.LU.64 R106, [R1+0x1048] ;  /* 0x00104800016a7983 */ /* 0x000ea80000300a00 */
[----:B------:R-:W-:Y:S01]  /*577f0*/  IMAD.X R143, R119, 0x1, R2, P1 ;  /* 0x00000001778f7824 */ /* 0x000fe200008e0602 */
[----:B------:R-:W-:-:S05]  /*57800*/  IADD3 R140, P1, R116, R5, RZ ;  /* 0x00000005748c7210 */ /* 0x000fca0007f3e0ff */
[----:B------:R-:W-:Y:S01]  /*57810*/  IMAD.X R141, R117, 0x1, R2, P1 ;  /* 0x00000001758d7824 */ /* 0x000fe200008e0602 */
[----:B------:R-:W-:-:S05]  /*57820*/  IADD3 R138, P1, R102, R5, RZ ;  /* 0x00000005668a7210 */ /* 0x000fca0007f3e0ff */
[----:B------:R-:W-:Y:S02]  /*57830*/  IMAD.X R139, R103, 0x1, R2, P1 ;  /* 0x00000001678b7824 */ /* 0x000fe400008e0602 */
[----:B------:R-:W3:Y:S01]  /*57840*/  LDL.LU.64 R102, [R1+0x1008] ;  /* 0x0010080001667983 */ /* 0x000ee20000300a00 */
[----:B------:R-:W-:-:S04]  /*57850*/  IADD3 R136, P1, R112, R5, RZ ;  /* 0x0000000570887210 */ /* 0x000fc80007f3e0ff */
[----:B------:R-:W-:Y:S02]  /*57860*/  IADD3.X R137, R113, R2, RZ, P1, !PT ;  /* 0x0000000271897210 */ /* 0x000fe40000ffe4ff */
[----:B------:R-:W-:-:S05]  /*57870*/  IADD3 R112, P1, R108, R5, RZ ;  /* 0x000000056c707210 */ /* 0x000fca0007f3e0ff */
[----:B------:R-:W-:Y:S02]  /*57880*/  IMAD.X R113, R109, 0x1, R2, P1 ;  /* 0x000000016d717824 */ /* 0x000fe400008e0602 */
[----:B------:R-:W3:Y:S01]  /*57890*/  LDL.LU.64 R108, [R1+0xfc8] ;  /* 0x000fc800016c7983 */ /* 0x000ee20000300a00 */
[----:B----4-:R-:W-:-:S05]  /*578a0*/  IADD3 R134, P1, R104, R5, RZ ;  /* 0x0000000568867210 */ /* 0x010fca0007f3e0ff */
[----:B------:R-:W-:Y:S01]  /*578b0*/  IMAD.X R135, R105, 0x1, R2, P1 ;  /* 0x0000000169877824 */ /* 0x000fe200008e0602 */
[----:B------:R-:W-:-:S05]  /*578c0*/  IADD3 R104, P1, R110, R5, RZ ;  /* 0x000000056e687210 */ /* 0x000fca0007f3e0ff */
[----:B------:R-:W-:Y:S02]  /*578d0*/  IMAD.X R105, R111, 0x1, R2, P1 ;  /* 0x000000016f697824 */ /* 0x000fe400008e0602 */
[----:B------:R-:W4:Y:S04]  /*578e0*/  LDL.LU.64 R110, [R1+0xf88] ;  /* 0x000f8800016e7983 */ /* 0x000f280000300a00 */
[----:B------:R-:W4:Y:S04]  /*578f0*/  LDL.LU.64 R128, [R1+0xf48] ;  /* 0x000f480001807983 */ /* 0x000f280000300a00 */
[----:B------:R-:W4:Y:S01]  /*57900*/  LDL.LU.64 R118, [R1+0xf08] ;  /* 0x000f080001767983 */ /* 0x000f220000300a00 */
[----:B------:R-:W-:-:S03]  /*57910*/  IADD3 R132, P1, R114, R5, RZ ;  /* 0x0000000572847210 */ /* 0x000fc60007f3e0ff */
[----:B------:R-:W4:Y:S02]  /*57920*/  LDL.LU.64 R116, [R1+0xec8] ;  /* 0x000ec80001747983 */ /* 0x000f240000300a00 */
[----:B------:R-:W-:Y:S01]  /*57930*/  IMAD.X R133, R115, 0x1, R2, P1 ;  /* 0x0000000173857824 */ /* 0x000fe200008e0602 */
[----:B--2---:R-:W-:-:S05]  /*57940*/  IADD3 R122, P1, R106, R5, RZ ;  /* 0x000000056a7a7210 */ /* 0x004fca0007f3e0ff */
[----:B------:R-:W-:Y:S01]  /*57950*/  IMAD.X R123, R107, 0x1, R2, P1 ;  /* 0x000000016b7b7824 */ /* 0x000fe200008e0602 */
[----:B---3--:R-:W-:-:S04]  /*57960*/  IADD3 R120, P1, R102, R5, RZ ;  /* 0x0000000566787210 */ /* 0x008fc80007f3e0ff */
[----:B------:R-:W-:Y:S02]  /*57970*/  IADD3.X R121, R103, R2, RZ, P1, !PT ;  /* 0x0000000267797210 */ /* 0x000fe40000ffe4ff */
[----:B------:R-:W2:Y:S04]  /*57980*/  LDL.LU.64 R102, [R1+0xe88] ;  /* 0x000e880001667983 */ /* 0x000ea80000300a00 */
[----:B------:R-:W3:Y:S01]  /*57990*/  LDL.LU.64 R126, [R1+0xe48] ;  /* 0x000e4800017e7983 */ /* 0x000ee20000300a00 */
[----:B------:R-:W-:-:S03]  /*579a0*/  IADD3 R106, P1, R108, R5, RZ ;  /* 0x000000056c6a7210 */ /* 0x000fc60007f3e0ff */
[----:B------:R-:W3:Y:S02]  /*579b0*/  LDL.LU.64 R114, [R1+0xe18] ;  /* 0x000e180001727983 */ /* 0x000ee40000300a00 */
[----:B------:R-:W-:Y:S02]  /*579c0*/  IMAD.X R107, R109, 0x1, R2, P1 ;  /* 0x000000016d6b7824 */ /* 0x000fe400008e0602 */
[----:B------:R-:W3:Y:S04]  /*579d0*/  LDL.LU.64 R108, [R1+0xe10] ;  /* 0x000e1000016c7983 */ /* 0x000ee80000300a00 */
[----:B------:R-:W3:Y:S04]  /*579e0*/  LDL.LU.64 R124, [R1+0xe08] ;  /* 0x000e0800017c7983 */ /* 0x000ee80000300a00 */
[----:B------:R-:W3:Y:S01]  /*579f0*/  LDL.LU.64 R152, [R1+0xe00] ;  /* 0x000e000001987983 */ /* 0x000ee20000300a00 */
[----:B----4-:R-:W-:-:S05]  /*57a00*/  IADD3 R130, P1, R110, R5, RZ ;  /* 0x000000056e827210 */ /* 0x010fca0007f3e0ff */
[----:B------:R-:W-:Y:S01]  /*57a10*/  IMAD.X R131, R111, 0x1, R2, P1 ;  /* 0x000000016f837824 */ /* 0x000fe200008e0602 */
[----:B------:R-:W-:-:S05]  /*57a20*/  IADD3 R110, P1, R128, R5, RZ ;  /* 0x00000005806e7210 */ /* 0x000fca0007f3e0ff */
[----:B------:R-:W-:Y:S01]  /*57a30*/  IMAD.X R111, R129, 0x1, R2, P1 ;  /* 0x00000001816f7824 */ /* 0x000fe200008e0602 */
[----:B------:R-:W-:-:S05]  /*57a40*/  IADD3 R128, P1, R118, R5, RZ ;  /* 0x0000000576807210 */ /* 0x000fca0007f3e0ff */
[----:B------:R-:W-:Y:S01]  /*57a50*/  IMAD.X R129, R119, 0x1, R2, P1 ;  /* 0x0000000177817824 */ /* 0x000fe200008e0602 */
[----:B------:R-:W-:-:S05]  /*57a60*/  IADD3 R118, P1, R116, R5, RZ ;  /* 0x0000000574767210 */ /* 0x000fca0007f3e0ff */
[----:B------:R-:W-:Y:S02]  /*57a70*/  IMAD.X R119, R117, 0x1, R2, P1 ;  /* 0x0000000175777824 */ /* 0x000fe400008e0602 */
[----:B------:R-:W-:Y:S02]  /*57a80*/  IMAD.MOV.U32 R11, RZ, RZ, R7 ;  /* 0x000000ffff0b7224 */ /* 0x000fe400078e0007 */
[----:B------:R-:W-:Y:S02]  /*57a90*/  IMAD.MOV.U32 R155, RZ, RZ, R154 ;  /* 0x000000ffff9b7224 */ /* 0x000fe400078e009a */
[----:B------:R-:W-:Y:S01]  /*57aa0*/  IMAD.MOV.U32 R154, RZ, RZ, R151 ;  /* 0x000000ffff9a7224 */ /* 0x000fe200078e0097 */
[----:B------:R-:W-:Y:S01]  /*57ab0*/  LDGSTS.E [R3+-0x3fc00], desc[UR60][R10.64], P0 ;  /* 0xc04000000a037fae */ /* 0x000fe2000812187c */
[----:B------:R-:W-:-:S03]  /*57ac0*/  IMAD.MOV.U32 R151, RZ, RZ, R159 ;  /* 0x000000ffff977224 */ /* 0x000fc600078e009f */
[----:B------:R1:W-:Y:S04]  /*57ad0*/  STL.64 [R1+0x1408], R10 ;  /* 0x0014080a01007387 */ /* 0x0003e80000100a00 */
[----:B------:R-:W-:Y:S04]  /*57ae0*/  STL.64 [R1+0x13c8], R154 ;  /* 0x0013c89a01007387 */ /* 0x000fe80000100a00 */
[----:B------:R-:W-:Y:S01]  /*57af0*/  LDGSTS.E [R3+-0x3f800], desc[UR60][R154.64], P0 ;  /* 0xc08000009a037fae */ /* 0x000fe2000812187c */
[----:B--2---:R-:W-:-:S04]  /*57b00*/  IADD3 R116, P1, R102, R5, RZ ;  /* 0x0000000566747210 */ /* 0x004fc80007f3e0ff */
[----:B------:R-:W-:Y:S02]  /*57b10*/  IADD3.X R117, R103, R2, RZ, P1, !PT ;  /* 0x0000000267757210 */ /* 0x000fe40000ffe4ff */
[----:B---3--:R-:W-:-:S05]  /*57b20*/  IADD3 R102, P1, R126, R5, RZ ;  /* 0x000000057e667210 */ /* 0x008fca0007f3e0ff */
[----:B------:R-:W-:Y:S01]  /*57b30*/  IMAD.X R103, R127, 0x1, R2, P1 ;  /* 0x000000017f677824 */ /* 0x000fe200008e0602 */
[----:B------:R-:W-:-:S05]  /*57b40*/  IADD3 R126, P1, R114, R5, RZ ;  /* 0x00000005727e7210 */ /* 0x000fca0007f3e0ff */
[----:B------:R-:W-:Y:S01]  /*57b50*/  IMAD.X R127, R115, 0x1, R2, P1 ;  /* 0x00000001737f7824 */ /* 0x000fe200008e0602 */
[----:B------:R-:W-:-:S05]  /*57b60*/  IADD3 R114, P1, R108, R5, RZ ;  /* 0x000000056c727210 */ /* 0x000fca0007f3e0ff */
[----:B------:R-:W-:Y:S01]  /*57b70*/  IMAD.X R115, R109, 0x1, R2, P1 ;  /* 0x000000016d737824 */ /* 0x000fe200008e0602 */
[----:B------:R-:W-:-:S05]  /*57b80*/  IADD3 R108, P1, R124, R5, RZ ;  /* 0x000000057c6c7210 */ /* 0x000fca0007f3e0ff */
[--C-:B------:R-:W-:Y:S01]  /*57b90*/  IMAD.X R109, R125, 0x1, R2.reuse, P1 ;  /* 0x000000017d6d7824 */ /* 0x100fe200008e0602 */
[----:B------:R-:W-:Y:S02]  /*57ba0*/  IADD3 R124, P1, R152, R5, RZ ;  /* 0x00000005987c7210 */ /* 0x000fe40007f3e0ff */
[----:B------:R-:W-:Y:S01]  /*57bb0*/  MOV R152, R150 ;  /* 0x0000009600987202 */ /* 0x000fe20000000f00 */
[----:B------:R-:W-:Y:S02]  /*57bc0*/  IMAD.MOV.U32 R150, RZ, RZ, R149 ;  /* 0x000000ffff967224 */ /* 0x000fe400078e0095 */
[----:B------:R-:W-:Y:S02]  /*57bd0*/  IMAD.X R125, R153, 0x1, R2, P1 ;  /* 0x00000001997d7824 */ /* 0x000fe400008e0602 */
[----:B------:R-:W-:Y:S02]  /*57be0*/  IMAD.MOV.U32 R153, RZ, RZ, R156 ;  /* 0x000000ffff997224 */ /* 0x000fe400078e009c */
[----:B------:R-:W-:-:S03]  /*57bf0*/  IMAD.MOV.U32 R149, RZ, RZ, R252 ;  /* 0x000000ffff957224 */ /* 0x000fc600078e00fc */
        /* <DEDUP_REMOVED lines=16> */
[----:B------:R-:W-:Y:S04]  /*57d00*/  STL.64 [R1+0xf88], R130 ;  /* 0x000f888201007387 */ /* 0x000fe80000100a00 */
[----:B------:R4:W-:Y:S04]  /*57d10*/  STL.64 [R1+0xf48], R110 ;  /* 0x000f486e01007387 */ /* 0x0009e80000100a00 */
[----:B------:R-:W-:Y:S04]  /*57d20*/  LDGSTS.E [R3+-0x3f400], desc[UR60][R152.64], P0 ;  /* 0xc0c0000098037fae */ /* 0x000fe8000812187c */
[----:B------:R-:W-:Y:S04]  /*57d30*/  STL.64 [R1+0xf08], R128 ;  /* 0x000f088001007387 */ /* 0x000fe80000100a00 */
[----:B------:R-:W-:Y:S04]  /*57d40*/  LDGSTS.E [R3+-0x3f000], desc[UR60][R150.64], P0 ;  /* 0xc100000096037fae */ /* 0x000fe8000812187c */
[----:B------:R4:W-:Y:S04]  /*57d50*/  STL.64 [R1+0xec8], R118 ;  /* 0x000ec87601007387 */ /* 0x0009e80000100a00 */
[----:B------:R-:W-:Y:S04]  /*57d60*/  LDGSTS.E [R3+-0x3ec00], desc[UR60][R148.64], P0 ;  /* 0xc140000094037fae */ /* 0x000fe8000812187c */
[----:B------:R4:W-:Y:S04]  /*57d70*/  STL.64 [R1+0xe88], R116 ;  /* 0x000e887401007387 */ /* 0x0009e80000100a00 */
[----:B------:R4:W-:Y:S04]  /*57d80*/  LDGSTS.E [R3+-0x3e800], desc[UR60][R146.64], P0 ;  /* 0xc180000092037fae */ /* 0x0009e8000812187c */
[----:B------:R4:W-:Y:S04]  /*57d90*/  STL.64 [R1+0xe48], R102 ;  /* 0x000e486601007387 */ /* 0x0009e80000100a00 */
[----:B------:R4:W-:Y:S04]  /*57da0*/  LDGSTS.E [R3+-0x3e400], desc[UR60][R144.64], P0 ;  /* 0xc1c0000090037fae */ /* 0x0009e8000812187c */
[----:B------:R-:W-:Y:S04]  /*57db0*/  STL.64 [R1+0xe18], R126 ;  /* 0x000e187e01007387 */ /* 0x000fe80000100a00 */
[----:B------:R4:W-:Y:S04]  /*57dc0*/  LDGSTS.E [R3+-0x3e000], desc[UR60][R142.64], P0 ;  /* 0xc20000008e037fae */ /* 0x0009e8000812187c */
[----:B------:R4:W-:Y:S04]  /*57dd0*/  STL.64 [R1+0xe10], R114 ;  /* 0x000e107201007387 */ /* 0x0009e80000100a00 */
[----:B------:R4:W-:Y:S04]  /*57de0*/  LDGSTS.E [R3+-0x3dc00], desc[UR60][R140.64], P0 ;  /* 0xc24000008c037fae */ /* 0x0009e8000812187c */
[----:B------:R4:W-:Y:S04]  /*57df0*/  STL.64 [R1+0xe08], R108 ;  /* 0x000e086c01007387 */ /* 0x0009e80000100a00 */
[----:B------:R4:W-:Y:S04]  /*57e00*/  LDGSTS.E [R3+-0x3d800], desc[UR60][R138.64], P0 ;  /* 0xc28000008a037fae */ /* 0x0009e8000812187c */
[----:B------:R4:W-:Y:S04]  /*57e10*/  STL.64 [R1+0xe00], R124 ;  /* 0x000e007c01007387 */ /* 0x0009e80000100a00 */
[----:B------:R4:W-:Y:S04]  /*57e20*/  LDGSTS.E [R3+-0x3d400], desc[UR60][R136.64], P0 ;  /* 0xc2c0000088037fae */ /* 0x0009e8000812187c */
[----:B-1----:R-:W4:Y:S04]  /*57e30*/  LDL.LU.64 R10, [R1+0x2c78] ;  /* 0x002c7800010a7983 */ /* 0x002f280000300a00 */
[----:B------:R-:W-:Y:S04]  /*57e40*/  LDGSTS.E [R3+-0x3d000], desc[UR60][R112.64], P0 ;  /* 0xc300000070037fae */ /* 0x000fe8000812187c */
[----:B------:R1:W-:Y:S04]  /*57e50*/  LDGSTS.E [R3+-0x3cc00], desc[UR60][R134.64], P0 ;  /* 0xc340000086037fae */ /* 0x0003e8000812187c */
[----:B------:R-:W-:Y:S04]  /*57e60*/  LDGSTS.E [R3+-0x3c800], desc[UR60][R104.64], P0 ;  /* 0xc380000068037fae */ /* 0x000fe8000812187c */
[----:B--2---:R-:W2:Y:S04]  /*57e70*/  LDL.LU.64 R112, [R1+0x1440] ;  /* 0x0014400001707983 */ /* 0x004ea80000300a00 */
[----:B------:R1:W-:Y:S04]  /*57e80*/  LDGSTS.E [R3+-0x3c400], desc[UR60][R132.64], P0 ;  /* 0xc3c0000084037fae */ /* 0x0003e8000812187c */
[----:B---3--:R-:W3:Y:S04]  /*57e90*/  LDL.LU.64 R104, [R1+0x1400] ;  /* 0x0014000001687983 */ /* 0x008ee80000300a00 */
[----:B------:R-:W-:Y:S04]  /*57ea0*/  LDGSTS.E [R3+-0x3c000], desc[UR60][R122.64], P0 ;  /* 0xc40000007a037fae */ /* 0x000fe8000812187c */
[----:B------:R-:W-:Y:S04]  /*57eb0*/  LDGSTS.E [R3+-0x3bc00], desc[UR60][R120.64], P0 ;  /* 0xc440000078037fae */ /* 0x000fe8000812187c */
[----:B------:R-:W-:Y:S04]  /*57ec0*/  LDGSTS.E [R3+-0x3b800], desc[UR60][R106.64], P0 ;  /* 0xc48000006a037fae */ /* 0x000fe8000812187c */
[----:B----4-:R-:W4:Y:S04]  /*57ed0*/  LDL.LU.64 R122, [R1+0x13c0] ;  /* 0x0013c000017a7983 */ /* 0x010f280000300a00 */
[----:B------:R-:W4:Y:S04]  /*57ee0*/  LDL.LU.64 R120, [R1+0x1380] ;  /* 0x0013800001787983 */ /* 0x000f280000300a00 */
[----:B------:R-:W4:Y:S04]  /*57ef0*/  LDL.LU.64 R106, [R1+0x1340] ;  /* 0x00134000016a7983 */ /* 0x000f280000300a00 */
[----:B------:R1:W-:Y:S04]  /*57f00*/  LDGSTS.E [R3+-0x3b400], desc[UR60][R130.64], P0 ;  /* 0xc4c0000082037fae */ /* 0x0003e8000812187c */
[----:B------:R-:W-:Y:S04]  /*57f10*/  LDGSTS.E [R3+-0x3b000], desc[UR60][R110.64], P0 ;  /* 0xc50000006e037fae */ /* 0x000fe8000812187c */
[----:B------:R1:W-:Y:S04]  /*57f20*/  LDGSTS.E [R3+-0x3ac00], desc[UR60][R128.64], P0 ;  /* 0xc540000080037fae */ /* 0x0003e8000812187c */
[----:B------:R-:W-:Y:S04]  /*57f30*/  LDGSTS.E [R3+-0x3a800], desc[UR60][R118.64], P0 ;  /* 0xc580000076037fae */ /* 0x000fe8000812187c */
[----:B------:R-:W4:Y:S04]  /*57f40*/  LDL.LU.64 R110, [R1+0x1300] ;  /* 0x00130000016e7983 */ /* 0x000f280000300a00 */
[----:B------:R-:W-:Y:S04]  /*57f50*/  LDGSTS.E [R3+-0x3a400], desc[UR60][R116.64], P0 ;  /* 0xc5c0000074037fae */ /* 0x000fe8000812187c */
[----:B------:R-:W4:Y:S04]  /*57f60*/  LDL.LU.64 R118, [R1+0x12c0] ;  /* 0x0012c00001767983 */ /* 0x000f280000300a00 */
[----:B------:R-:W-:Y:S04]  /*57f70*/  LDGSTS.E [R3+-0x3a000], desc[UR60][R102.64], P0 ;  /* 0xc600000066037fae */ /* 0x000fe8000812187c */
[----:B------:R-:W4:Y:S04]  /*57f80*/  LDL.LU.64 R116, [R1+0x1280] ;  /* 0x0012800001747983 */ /* 0x000f280000300a00 */
[----:B------:R1:W-:Y:S04]  /*57f90*/  LDGSTS.E [R3+-0x39c00], desc[UR60][R126.64], P0 ;  /* 0xc64000007e037fae */ /* 0x0003e8000812187c */
[----:B------:R-:W1:Y:S04]  /*57fa0*/  LDL.LU.64 R102, [R1+0x1240] ;  /* 0x0012400001667983 */ /* 0x000e680000300a00 */
[----:B------:R-:W-:Y:S04]  /*57fb0*/  LDGSTS.E [R3+-0x39800], desc[UR60][R114.64], P0 ;  /* 0xc680000072037fae */ /* 0x000fe8000812187c */
[----:B------:R-:W-:Y:S01]  /*57fc0*/  LDGSTS.E [R3+-0x39400], desc[UR60][R108.64], P0 ;  /* 0xc6c000006c037fae */ /* 0x000fe2000812187c */
[----:B------:R-:W-:-:S03]  /*57fd0*/  IADD3 R157, P1, R250, R5, RZ ;  /* 0x00000005fa9d7210 */ /* 0x000fc60007f3e0ff */
[----:B------:R1:W-:Y:S04]  /*57fe0*/  LDGSTS.E [R3+-0x39000], desc[UR60][R124.64], P0 ;  /* 0xc70000007c037fae */ /* 0x0003e8000812187c */
[----:B------:R-:W4:Y:S04]  /*57ff0*/  LDL.LU.64 R114, [R1+0x1200] ;  /* 0x0012000001727983 */ /* 0x000f280000300a00 */
[----:B------:R-:W4:Y:S01]  /*58000*/  LDL.LU.64 R108, [R1+0x11c0] ;  /* 0x0011c000016c7983 */ /* 0x000f220000300a00 */
[----:B------:R-:W-:Y:S02]  /*58010*/  IADD3.X R250, R251, R2, RZ, P1, !PT ;  /* 0x00000002fbfa7210 */ /* 0x000fe40000ffe4ff */
[----:B------:R-:W-:-:S05]  /*58020*/  IADD3 R9, P1, R248, R5, RZ ;  /* 0x00000005f8097210 */ /* 0x000fca0007f3e0ff */
[----:B------:R-:W-:Y:S01]  /*58030*/  IMAD.X R248, R249, 0x1, R2, P1 ;  /* 0x00000001f9f87824 */ /* 0x000fe200008e0602 */
[----:B------:R-:W-:-:S05]  /*58040*/  IADD3 R4, P1, R246, R5, RZ ;  /* 0x00000005f6047210 */ /* 0x000fca0007f3e0ff */
[----:B------:R-:W-:Y:S01]  /*58050*/  IMAD.X R246, R247, 0x1, R2, P1 ;  /* 0x00000001f7f67824 */ /* 0x000fe200008e0602 */
[----:B--2---:R-:W-:-:S05]  /*58060*/  IADD3 R146, P1, R112, R5, RZ ;  /* 0x0000000570927210 */ /* 0x004fca0007f3e0ff */
[----:B------:R-:W-:Y:S02]  /*58070*/  IMAD.X R7, R113, 0x1, R2, P1 ;  /* 0x0000000171077824 */ /* 0x000fe400008e0602 */
[----:B------:R-:W2:Y:S01]  /*58080*/  LDL.LU.64 R112, [R1+0x1180] ;  /* 0x0011800001707983 */ /* 0x000ea20000300a00 */
[----:B---3--:R-:W-:-:S04]  /*58090*/  IADD3 R145, P1, R104, R5, RZ ;  /* 0x0000000568917210 */ /* 0x008fc80007f3e0ff */
[----:B------:R-:W-:Y:S02]  /*580a0*/  IADD3.X R154, R105, R2, RZ, P1, !PT ;  /* 0x00000002699a7210 */ /* 0x000fe40000ffe4ff */
[----:B------:R-:W3:Y:S01]  /*580b0*/  LDL.LU.64 R104, [R1+0x1140] ;  /* 0x0011400001687983 */ /* 0x000ee20000300a00 */
[----:B----4-:R-:W-:-:S05]  /*580c0*/  IADD3 R144, P1, R122, R5, RZ ;  /* 0x000000057a907210 */ /* 0x010fca0007f3e0ff */
[----:B------:R-:W-:Y:S01]  /*580d0*/  IMAD.X R156, R123, 0x1, R2, P1 ;  /* 0x000000017b9c7824 */ /* 0x000fe200008e0602 */
[----:B------:R-:W-:-:S05]  /*580e0*/  IADD3 R143, P1, R120, R5, RZ ;  /* 0x00000005788f7210 */ /* 0x000fca0007f3e0ff */
[----:B------:R-:W-:Y:S01]  /*580f0*/  IMAD.X R159, R121, 0x1, R2, P1 ;  /* 0x00000001799f7824 */ /* 0x000fe200008e0602 */
[----:B------:R-:W-:-:S05]  /*58100*/  IADD3 R142, P1, R106, R5, RZ ;  /* 0x000000056a8e7210 */ /* 0x000fca0007f3e0ff */
        /* <DEDUP_REMOVED lines=9> */
[----:B-1----:R-:W-:-:S05]  /*581a0*/  IADD3 R134, P1, R102, R5, RZ ;  /* 0x0000000566867210 */ /* 0x002fca0007f3e0ff */
[----:B------:R-:W-:Y:S02]  /*581b0*/  IMAD.X R135, R103, 0x1, R2, P1 ;  /* 0x0000000167877824 */ /* 0x000fe400008e0602 */
[----:B------:R-:W4:Y:S01]  /*581c0*/  LDL.LU.64 R102, [R1+0x1080] ;  /* 0x0010800001667983 */ /* 0x000f220000300a00 */
[----:B------:R-:W-:-:S05]  /*581d0*/  IADD3 R132, P1, R114, R5, RZ ;  /* 0x0000000572847210 */ /* 0x000fca0007f3e0ff */
[----:B------:R-:W-:Y:S01]  /*581e0*/  IMAD.X R133, R115, 0x1, R2, P1 ;  /* 0x0000000173857824 */ /* 0x000fe200008e0602 */
[----:B------:R-:W-:-:S05]  /*581f0*/  IADD3 R130, P1, R108, R5, RZ ;  /* 0x000000056c827210 */ /* 0x000fca0007f3e0ff */
[----:B------:R-:W-:Y:S02]  /*58200*/  IMAD.X R131, R109, 0x1, R2, P1 ;  /* 0x000000016d837824 */ /* 0x000fe400008e0602 */
[----:B------:R-:W4:Y:S01]  /*58210*/  LDL.LU.64 R108, [R1+0x1040] ;  /* 0x00104000016c7983 */ /* 0x000f220000300a00 */
[----:B--2---:R-:W-:-:S05]  /*58220*/  IADD3 R128, P1, R112, R5, RZ ;  /* 0x0000000570807210 */ /* 0x004fca0007f3e0ff */
[----:B------:R-:W-:Y:S01]  /*58230*/  IMAD.X R129, R113, 0x1, R2, P1 ;  /* 0x0000000171817824 */ /* 0x000fe200008e0602 */
[----:B---3--:R-:W-:-:S05]  /*58240*/  IADD3 R126, P1, R104, R5, RZ ;  /* 0x00000005687e7210 */ /* 0x008fca0007f3e0ff */
[----:B------:R-:W-:Y:S02]  /*58250*/  IMAD.X R127, R105, 0x1, R2, P1 ;  /* 0x00000001697f7824 */ /* 0x000fe400008e0602 */
[----:B------:R-:W2:Y:S04]  /*58260*/  LDL.LU.64 R104, [R1+0x1000] ;  /* 0x0010000001687983 */ /* 0x000ea80000300a00 */
[----:B------:R-:W3:Y:S04]  /*58270*/  LDL.LU.64 R116, [R1+0xfc0] ;  /* 0x000fc00001747983 */ /* 0x000ee80000300a00 */
[----:B------:R-:W3:Y:S04]  /*58280*/  LDL.LU.64 R114, [R1+0xf80] ;  /* 0x000f800001727983 */ /* 0x000ee80000300a00 */
[----:B------:R-:W3:Y:S01]  /*58290*/  LDL.LU.64 R112, [R1+0xf40] ;  /* 0x000f400001707983 */ /* 0x000ee20000300a00 */
[----:B----4-:R-:W-:-:S04]  /*582a0*/  IADD3 R124, P1, R106, R5, RZ ;  /* 0x000000056a7c7210 */ /* 0x010fc80007f3e0ff */
[----:B------:R-:W-:Y:S02]  /*582b0*/  IADD3.X R125, R107, R2, RZ, P1, !PT ;  /* 0x000000026b7d7210 */ /* 0x000fe40000ffe4ff */
[----:B------:R-:W-:-:S05]  /*582c0*/  IADD3 R106, P1, R110, R5, RZ ;  /* 0x000000056e6a7210 */ /* 0x000fca0007f3e0ff */
[----:B------:R-:W-:Y:S01]  /*582d0*/  IMAD.X R107, R111, 0x1, R2, P1 ;  /* 0x000000016f6b7824 */ /* 0x000fe200008e0602 */
[----:B------:R-:W-:-:S05]  /*582e0*/  IADD3 R122, P1, R102, R5, RZ ;  /* 0x00000005667a7210 */ /* 0x000fca0007f3e0ff */
[----:B------:R-:W-:Y:S02]  /*582f0*/  IMAD.X R123, R103, 0x1, R2, P1 ;  /* 0x00000001677b7824 */ /* 0x000fe400008e0602 */
[----:B------:R-:W4:Y:S04]  /*58300*/  LDL.LU.64 R102, [R1+0xf00] ;  /* 0x000f000001667983 */ /* 0x000f280000300a00 */
[----:B------:R-:W4:Y:S01]  /*58310*/  LDL.LU.64 R110, [R1+0xec0] ;  /* 0x000ec000016e7983 */ /* 0x000f220000300a00 */
[----:B------:R-:W-:-:S05]  /*58320*/  IADD3 R120, P1, R108, R5, RZ ;  /* 0x000000056c787210 */ /* 0x000fca0007f3e0ff */
[----:B------:R-:W-:Y:S02]  /*58330*/  IMAD.X R121, R109, 0x1, R2, P1 ;  /* 0x000000016d797824 */ /* 0x000fe400008e0602 */
[----:B------:R-:W4:Y:S04]  /*58340*/  LDL.LU.64 R108, [R1+0xe80] ;  /* 0x000e8000016c7983 */ /* 0x000f280000300a00 */
[----:B------:R-:W4:Y:S01]  /*58350*/  LDL.LU.64 R148, [R1+0xe40] ;  /* 0x000e400001947983 */ /* 0x000f220000300a00 */
[----:B------:R-:W-:Y:S01]  /*58360*/  IMAD.MOV.U32 R251, RZ, RZ, R250 ;  /* 0x000000fffffb7224 */ /* 0x000fe200078e00fa */
[----:B------:R-:W-:Y:S01]  /*58370*/  MOV R250, R157 ;  /* 0x0000009d00fa7202 */ /* 0x000fe20000000f00 */
[----:B------:R-:W-:Y:S02]  /*58380*/  IMAD.MOV.U32 R249, RZ, RZ, R248 ;  /* 0x000000fffff97224 */ /* 0x000fe400078e00f8 */
[----:B------:R-:W-:-:S02]  /*58390*/  IMAD.MOV.U32 R248, RZ, RZ, R9 ;  /* 0x000000fffff87224 */ /* 0x000fc400078e0009 */
[----:B------:R-:W-:Y:S01]  /*583a0*/  IMAD.MOV.U32 R247, RZ, RZ, R246 ;  /* 0x000000fffff77224 */ /* 0x000fe200078e00f6 */
[----:B------:R-:W-:Y:S01]  /*583b0*/  LDGSTS.E [R3+-0x38c00], desc[UR60][R250.64], P0 ;  /* 0xc7400000fa037fae */ /* 0x000fe2000812187c */
[----:B------:R-:W-:Y:S02]  /*583c0*/  IMAD.MOV.U32 R246, RZ, RZ, R4 ;  /* 0x000000fffff67224 */ /* 0x000fe400078e0004 */
[----:B------:R-:W-:Y:S02]  /*583d0*/  IMAD.MOV.U32 R150, RZ, RZ, R146 ;  /* 0x000000ffff967224 */ /* 0x000fe400078e0092 */
[----:B------:R-:W-:Y:S01]  /*583e0*/  IMAD.MOV.U32 R151, RZ, RZ, R7 ;  /* 0x000000ffff977224 */ /* 0x000fe200078e0007 */
[----:B------:R-:W-:Y:S01]  /*583f0*/  MOV R146, R144 ;  /* 0x0000009000927202 */ /* 0x000fe20000000f00 */
[----:B------:R-:W-:Y:S01]  /*58400*/  IMAD.MOV.U32 R147, RZ, RZ, R156 ;  /* 0x000000ffff937224 */ /* 0x000fe200078e009c */
[----:B------:R-:W-:Y:S01]  /*58410*/  LDGSTS.E [R3+-0x38800], desc[UR60][R248.64], P0 ;  /* 0xc7800000f8037fae */ /* 0x000fe2000812187c */
[----:B------:R-:W-:-:S02]  /*58420*/  IMAD.MOV.U32 R144, RZ, RZ, R143 ;  /* 0x000000ffff907224 */ /* 0x000fc400078e008f */
[----:B------:R-:W-:Y:S01]  /*58430*/  IMAD.MOV.U32 R143, RZ, RZ, R252 ;  /* 0x000000ffff8f7224 */ /* 0x000fe200078e00fc */
[----:B------:R1:W-:Y:S04]  /*58440*/  LDGSTS.E [R3+-0x38400], desc[UR60][R246.64], P0 ;  /* 0xc7c00000f6037fae */ /* 0x0003e8000812187c */
[----:B------:R-:W-:Y:S01]  /*58450*/  STL.64 [R1+0x1440], R150 ;  /* 0x0014409601007387 */ /* 0x000fe20000100a00 */
[----:B-1----:R-:W-:Y:S01]  /*58460*/  IMAD.U32 R3, RZ, RZ, UR4 ;  /* 0x00000004ff037e24 */ /* 0x002fe2000f8e00ff */
[----:B--2---:R-:W-:-:S05]  /*58470*/  IADD3 R118, P1, R104, R5, RZ ;  /* 0x0000000568767210 */ /* 0x004fca0007f3e0ff */
[----:B------:R-:W-:Y:S01]  /*58480*/  IMAD.X R119, R105, 0x1, R2, P1 ;  /* 0x0000000169777824 */ /* 0x000fe200008e0602 */
[----:B---3--:R-:W-:-:S05]  /*58490*/  IADD3 R104, P1, R116, R5, RZ ;  /* 0x0000000574687210 */ /* 0x008fca0007f3e0ff */
[----:B------:R-:W-:Y:S01]  /*584a0*/  IMAD.X R105, R117, 0x1, R2, P1 ;  /* 0x0000000175697824 */ /* 0x000fe200008e0602 */
[----:B------:R-:W-:-:S04]  /*584b0*/  IADD3 R158, P1, R232, R5, RZ ;  /* 0x00000005e89e7210 */ /* 0x000fc80007f3e0ff */
[----:B------:R-:W-:Y:S02]  /*584c0*/  IADD3.X R232, R233, R2, RZ, P1, !PT ;  /* 0x00000002e9e87210 */ /* 0x000fe40000ffe4ff */
[----:B------:R-:W-:-:S05]  /*584d0*/  IADD3 R116, P1, R114, R5, RZ ;  /* 0x0000000572747210 */ /* 0x000fca0007f3e0ff */
[----:B------:R-:W-:Y:S01]  /*584e0*/  IMAD.X R117, R115, 0x1, R2, P1 ;  /* 0x0000000173757824 */ /* 0x000fe200008e0602 */
[----:B------:R-:W-:-:S05]  /*584f0*/  IADD3 R114, P1, R112, R5, RZ ;  /* 0x0000000570727210 */ /* 0x000fca0007f3e0ff */
[----:B------:R-:W-:Y:S01]  /*58500*/  IMAD.X R115, R113, 0x1, R2, P1 ;  /* 0x0000000171737824 */ /* 0x000fe200008e0602 */
[----:B------:R-:W-:-:S04]  /*58510*/  LOP3.LUT R233, R6, 0x10, RZ, 0x3c, !PT ;  /* 0x0000001006e97812 */ /* 0x000fc800078e3cff */
[----:B------:R-:W-:-:S05]  /*58520*/  IADD3 R3, R233, 0x100000, R3 ;  /* 0x00100000e9037810 */ /* 0x000fca0007ffe003 */
[----:B------:R-:W-:Y:S01]  /*58530*/  LDGSTS.E [R3+-0x3ff80], desc[UR60][R150.64], P0 ;  /* 0xc008000096037fae */ /* 0x000fe2000812187c */
[----:B----4-:R-:W-:-:S05]  /*58540*/  IADD3 R112, P1, R102, R5, RZ ;  /* 0x0000000566707210 */ /* 0x010fca0007f3e0ff */
[----:B------:R-:W-:Y:S01]  /*58550*/  IMAD.X R113, R103, 0x1, R2, P1 ;  /* 0x0000000167717824 */ /* 0x000fe200008e0602 */
[----:B------:R-:W-:-:S05]  /*58560*/  IADD3 R102, P1, R110, R5, RZ ;  /* 0x000000056e667210 */ /* 0x000fca0007f3e0ff */
[----:B------:R-:W-:Y:S01]  /*58570*/  IMAD.X R103, R111, 0x1, R2, P1 ;  /* 0x000000016f677824 */ /* 0x000fe200008e0602 */
[----:B------:R-:W-:-:S05]  /*58580*/  IADD3 R110, P1, R108, R5, RZ ;  /* 0x000000056c6e7210 */ /* 0x000fca0007f3e0ff */
[----:B------:R-:W-:Y:S01]  /*58590*/  IMAD.X R111, R109, 0x1, R2, P1 ;  /* 0x000000016d6f7824 */ /* 0x000fe200008e0602 */
[----:B------:R-:W-:Y:S01]  /*585a0*/  IADD3 R108, P1, R148, R5, RZ ;  /* 0x00000005946c7210 */ /* 0x000fe20007f3e0ff */
[----:B------:R-:W-:-:S03]  /*585b0*/  IMAD.MOV.U32 R148, RZ, RZ, R145 ;  /* 0x000000ffff947224 */ /* 0x000fc600078e0091 */
[----:B------:R-:W-:Y:S01]  /*585c0*/  IADD3.X R109, R149, R2, RZ, P1, !PT ;  /* 0x00000002956d7210 */ /* 0x000fe20000ffe4ff */
        /* <DEDUP_REMOVED lines=14> */
[----:B------:R-:W-:Y:S04]  /*586b0*/  LDGSTS.E [R3+-0x3fb80], desc[UR60][R148.64], P0 ;  /* 0xc048000094037fae */ /* 0x000fe8000812187c */
[----:B------:R1:W-:Y:S04]  /*586c0*/  STL.64 [R1+0x1100], R124 ;  /* 0x0011007c01007387 */ /* 0x0003e80000100a00 */
[----:B------:R2:W-:Y:S04]  /*586d0*/  LDGSTS.E [R3+-0x3f780], desc[UR60][R146.64], P0 ;  /* 0xc088000092037fae */ /* 0x0005e8000812187c */
[----:B------:R3:W-:Y:S04]  /*586e0*/  STL.64 [R1+0x10c0], R106 ;  /* 0x0010c06a01007387 */ /* 0x0007e80000100a00 */
[----:B------:R4:W-:Y:S04]  /*586f0*/  LDGSTS.E [R3+-0x3f380], desc[UR60][R144.64], P0 ;  /* 0xc0c8000090037fae */ /* 0x0009e8000812187c */
        /* <DEDUP_REMOVED lines=10> */
[----:B------:R-:W-:Y:S04]  /*587a0*/  STL.64 [R1+0xf40], R114 ;  /* 0x000f407201007387 */ /* 0x000fe80000100a00 */
[----:B------:R4:W-:Y:S04]  /*587b0*/  LDGSTS.E [R3+-0x3db80], desc[UR60][R132.64], P0 ;  /* 0xc248000084037fae */ /* 0x0009e8000812187c */
[----:B------:R-:W-:Y:S04]  /*587c0*/  STL.64 [R1+0xf00], R112 ;  /* 0x000f007001007387 */ /* 0x000fe80000100a00 */
[----:B------:R4:W-:Y:S04]  /*587d0*/  LDGSTS.E [R3+-0x3d780], desc[UR60][R130.64], P0 ;  /* 0xc288000082037fae */ /* 0x0009e8000812187c */
[----:B------:R4:W-:Y:S04]  /*587e0*/  STL.64 [R1+0xec0], R102 ;  /* 0x000ec06601007387 */ /* 0x0009e80000100a00 */
[----:B------:R4:W-:Y:S04]  /*587f0*/  LDGSTS.E [R3+-0x3d380], desc[UR60][R128.64], P0 ;  /* 0xc2c8000080037fae */ /* 0x0009e8000812187c */
[----:B------:R-:W-:Y:S04]  /*58800*/  STL.64 [R1+0xe80], R110 ;  /* 0x000e806e01007387 */ /* 0x000fe80000100a00 */
[----:B------:R-:W-:Y:S04]  /*58810*/  LDGSTS.E [R3+-0x3cf80], desc[UR60][R126.64], P0 ;  /* 0xc30800007e037fae */ /* 0x000fe8000812187c */
[----:B------:R4:W-:Y:S04]  /*58820*/  STL.64 [R1+0xe40], R108 ;  /* 0x000e406c01007387 */ /* 0x0009e80000100a00 */
[----:B------:R-:W-:Y:S04]  /*58830*/  LDGSTS.E [R3+-0x3cb80], desc[UR60][R124.64], P0 ;  /* 0xc34800007c037fae */ /* 0x000fe8000812187c */
[----:B------:R-:W-:Y:S04]  /*58840*/  LDGSTS.E [R3+-0x3c780], desc[UR60][R106.64], P0 ;  /* 0xc38800006a037fae */ /* 0x000fe8000812187c */
[----:B------:R-:W-:Y:S04]  /*58850*/  LDGSTS.E [R3+-0x3c380], desc[UR60][R122.64], P0 ;  /* 0xc3c800007a037fae */ /* 0x000fe8000812187c */
[----:B-1----:R-:W4:Y:S04]  /*58860*/  LDL.LU.64 R124, [R1+0x1438] ;  /* 0x00143800017c7983 */ /* 0x002f280000300a00 */
[----:B---3--:R-:W3:Y:S04]  /*58870*/  LDL.LU.64 R106, [R1+0x13f8] ;  /* 0x0013f800016a7983 */ /* 0x008ee80000300a00 */
[----:B--2---:R-:W2:Y:S04]  /*58880*/  LDL.LU.64 R122, [R1+0x13b8] ;  /* 0x0013b800017a7983 */ /* 0x004ea80000300a00 */
[----:B------:R-:W-:Y:S04]  /*58890*/  LDGSTS.E [R3+-0x3bf80], desc[UR60][R120.64], P0 ;  /* 0xc408000078037fae */ /* 0x000fe8000812187c */
[----:B------:R-:W-:Y:S04]  /*588a0*/  LDGSTS.E [R3+-0x3bb80], desc[UR60][R118.64], P0 ;  /* 0xc448000076037fae */ /* 0x000fe8000812187c */
[----:B------:R-:W-:Y:S04]  /*588b0*/  LDGSTS.E [R3+-0x3b780], desc[UR60][R104.64], P0 ;  /* 0xc488000068037fae */ /* 0x000fe8000812187c */
[----:B----4-:R-:W4:Y:S04]  /*588c0*/  LDL.LU.64 R120, [R1+0x1378] ;  /* 0x0013780001787983 */ /* 0x010f280000300a00 */
[----:B------:R-:W-:Y:S04]  /*588d0*/  LDGSTS.E [R3+-0x3b380], desc[UR60][R116.64], P0 ;  /* 0xc4c8000074037fae */ /* 0x000fe8000812187c */
[----:B------:R-:W4:Y:S04]  /*588e0*/  LDL.LU.64 R104, [R1+0x1338] ;  /* 0x0013380001687983 */ /* 0x000f280000300a00 */
[----:B------:R-:W4:Y:S04]  /*588f0*/  LDL.LU.64 R118, [R1+0x12f8] ;  /* 0x0012f80001767983 */ /* 0x000f280000300a00 */
[----:B------:R-:W4:Y:S04]  /*58900*/  LDL.LU.64 R116, [R1+0x12b8] ;  /* 0x0012b80001747983 */ /* 0x000f280000300a00 */
[----:B------:R-:W-:Y:S04]  /*58910*/  LDGSTS.E [R3+-0x3af80], desc[UR60][R114.64], P0 ;  /* 0xc508000072037fae */ /* 0x000fe8000812187c */
[----:B------:R1:W-:Y:S04]  /*58920*/  LDGSTS.E [R3+-0x3ab80], desc[UR60][R112.64], P0 ;  /* 0xc548000070037fae */ /* 0x0003e8000812187c */
[----:B------:R-:W-:Y:S04]  /*58930*/  LDGSTS.E [R3+-0x3a780], desc[UR60][R102.64], P0 ;  /* 0xc588000066037fae */ /* 0x000fe8000812187c */
[----:B------:R-:W-:Y:S04]  /*58940*/  LDGSTS.E [R3+-0x3a380], desc[UR60][R110.64], P0 ;  /* 0xc5c800006e037fae */ /* 0x000fe8000812187c */
[----:B------:R-:W-:Y:S04]  /*58950*/  LDGSTS.E [R3+-0x39f80], desc[UR60][R108.64], P0 ;  /* 0xc60800006c037fae */ /* 0x000fe8000812187c */
[----:B------:R-:W4:Y:S04]  /*58960*/  LDL.LU.64 R102, [R1+0x1278] ;  /* 0x0012780001667983 */ /* 0x000f280000300a00 */
[----:B------:R-:W4:Y:S04]  /*58970*/  LDL.LU.64 R114, [R1+0x1238] ;  /* 0x0012380001727983 */ /* 0x000f280000300a00 */
[----:B------:R-:W4:Y:S04]  /*58980*/  LDL.LU.64 R112, [R1+0x11f8] ;  /* 0x0011f80001707983 */ /* 0x000f280000300a00 */
[----:B------:R-:W4:Y:S01]  /*58990*/  LDL.LU.64 R108, [R1+0x11b8] ;  /* 0x0011b800016c7983 */ /* 0x000f220000300a00 */
[----:B------:R-:W-:-:S03]  /*589a0*/  IADD3 R157, P1, R244, R5, RZ ;  /* 0x00000005f49d7210 */ /* 0x000fc60007f3e0ff */
[----:B------:R-:W4:Y:S02]  /*589b0*/  LDL.LU.64 R110, [R1+0x1178] ;  /* 0x00117800016e7983 */ /* 0x000f240000300a00 */
[----:B------:R-:W-:Y:S01]  /*589c0*/  IMAD.X R244, R245, 0x1, R2, P1 ;  /* 0x00000001f5f47824 */ /* 0x000fe200008e0602 */
[----:B------:R-:W-:-:S05]  /*589d0*/  IADD3 R155, P1, R242, R5, RZ ;  /* 0x00000005f29b7210 */ /* 0x000fca0007f3e0ff */
[----:B------:R-:W-:Y:S01]  /*589e0*/  IMAD.X R242, R243, 0x1, R2, P1 ;  /* 0x00000001f3f27824 */ /* 0x000fe200008e0602 */
[----:B------:R-:W-:-:S05]  /*589f0*/  IADD3 R153, P1, R240, R5, RZ ;  /* 0x00000005f0997210 */ /* 0x000fca0007f3e0ff */
[----:B------:R-:W-:Y:S01]  /*58a00*/  IMAD.X R240, R241, 0x1, R2, P1 ;  /* 0x00000001f1f07824 */ /* 0x000fe200008e0602 */
[----:B------:R-:W-:-:S05]  /*58a10*/  IADD3 R152, P1, R238, R5, RZ ;  /* 0x00000005ee987210 */ /* 0x000fca0007f3e0ff */
[----:B------:R-:W-:Y:S01]  /*58a20*/  IMAD.X R238, R239, 0x1, R2, P1 ;  /* 0x00000001efee7824 */ /* 0x000fe200008e0602 */
[----:B------:R-:W-:-:S05]  /*58a30*/  IADD3 R9, P1, R236, R5, RZ ;  /* 0x00000005ec097210 */ /* 0x000fca0007f3e0ff */
[----:B------:R-:W-:Y:S01]  /*58a40*/  IMAD.X R236, R237, 0x1, R2, P1 ;  /* 0x00000001edec7824 */ /* 0x000fe200008e0602 */
[----:B------:R-:W-:-:S04]  /*58a50*/  IADD3 R4, P1, R234, R5, RZ ;  /* 0x00000005ea047210 */ /* 0x000fc80007f3e0ff */
[----:B------:R-:W-:Y:S02]  /*58a60*/  IADD3.X R234, R235, R2, RZ, P1, !PT ;  /* 0x00000002ebea7210 */ /* 0x000fe40000ffe4ff */
[----:B------:R-:W-:-:S05]  /*58a70*/  IADD3 R146, P1, R124, R5, RZ ;  /* 0x000000057c927210 */ /* 0x000fca0007f3e0ff */
[----:B------:R-:W-:Y:S01]  /*58a80*/  IMAD.X R7, R125, 0x1, R2, P1 ;  /* 0x000000017d077824 */ /* 0x000fe200008e0602 */
[----:B---3--:R-:W-:-:S05]  /*58a90*/  IADD3 R145, P1, R106, R5, RZ ;  /* 0x000000056a917210 */ /* 0x008fca0007f3e0ff */
[--C-:B------:R-:W-:Y:S01]  /*58aa0*/  IMAD.X R154, R107, 0x1, R2.reuse, P1 ;  /* 0x000000016b9a7824 */ /* 0x100fe200008e0602 */
[-C--:B--2---:R-:W-:Y:S01]  /*58ab0*/  IADD3 R144, P1, R122, R5.reuse, RZ ;  /* 0x000000057a907210 */ /* 0x084fe20007f3e0ff */
[----:B------:R-:W1:Y:S04]  /*58ac0*/  LDL.LU.64 R106, [R1+0x1138] ;  /* 0x00113800016a7983 */ /* 0x000e680000300a00 */
[----:B------:R-:W-:Y:S01]  /*58ad0*/  IMAD.X R156, R123, 0x1, R2, P1 ;  /* 0x000000017b9c7824 */ /* 0x000fe200008e0602 */
[----:B----4-:R-:W-:-:S05]  /*58ae0*/  IADD3 R143, P1, R120, R5, RZ ;  /* 0x00000005788f7210 */ /* 0x010fca0007f3e0ff */
[----:B------:R-:W-:Y:S01]  /*58af0*/  IMAD.X R159, R121, 0x1, R2, P1 ;  /* 0x00000001799f7824 */ /* 0x000fe200008e0602 */
[----:B------:R-:W-:-:S05]  /*58b00*/  IADD3 R142, P1, R104, R5, RZ ;  /* 0x00000005688e7210 */ /* 0x000fca0007f3e0ff */
[----:B------:R-:W-:Y:S01]  /*58b10*/  IMAD.X R252, R105, 0x1, R2, P1 ;  /* 0x0000000169fc7824 */ /* 0x000fe200008e0602 */
[-C--:B------:R-:W-:Y:S01]  /*58b20*/  IADD3 R140, P1, R118, R5.reuse, RZ ;  /* 0x00000005768c7210 */ /* 0x080fe20007f3e0ff */
[----:B------:R-:W2:Y:S03]  /*58b30*/  LDL.LU.64 R104, [R1+0x10f8] ;  /* 0x0010f80001687983 */ /* 0x000ea60000300a00 */
[----:B------:R-:W-:Y:S02]  /*58b40*/  IADD3.X R141, R119, R2, RZ, P1, !PT ;  /* 0x00000002778d7210 */ /* 0x000fe40000ffe4ff */
[----:B------:R-:W-:-:S05]  /*58b50*/  IADD3 R138, P1, R116, R5, RZ ;  /* 0x00000005748a7210 */ /* 0x000fca0007f3e0ff */
[----:B------:R-:W-:Y:S01]  /*58b60*/  IMAD.X R139, R117, 0x1, R2, P1 ;  /* 0x00000001758b7824 */ /* 0x000fe200008e0602 */
[----:B------:R-:W-:-:S05]  /*58b70*/  IADD3 R136, P1, R102, R5, RZ ;  /* 0x0000000566887210 */ /* 0x000fca0007f3e0ff */
[--C-:B------:R-:W-:Y:S01]  /*58b80*/  IMAD.X R137, R103, 0x1, R2.reuse, P1 ;  /* 0x0000000167897824 */ /* 0x100fe200008e0602 */
[-C--:B------:R-:W-:Y:S01]  /*58b90*/  IADD3 R134, P1, R114, R5.reuse, RZ ;  /* 0x0000000572867210 */ /* 0x080fe20007f3e0ff */
[----:B------:R-:W3:Y:S04]  /*58ba0*/  LDL.LU.64 R102, [R1+0x10b8] ;  /* 0x0010b80001667983 */ /* 0x000ee80000300a00 */
[----:B------:R-:W-:Y:S01]  /*58bb0*/  IMAD.X R135, R115, 0x1, R2, P1 ;  /* 0x0000000173877824 */ /* 0x000fe200008e0602 */
[----:B------:R-:W-:-:S05]  /*58bc0*/  IADD3 R132, P1, R112, R5, RZ ;  /* 0x0000000570847210 */ /* 0x000fca0007f3e0ff */
[----:B------:R-:W-:Y:S01]  /*58bd0*/  IMAD.X R133, R113, 0x1, R2, P1 ;  /* 0x0000000171857824 */ /* 0x000fe200008e0602 */
[----:B------:R-:W-:-:S05]  /*58be0*/  IADD3 R130, P1, R108, R5, RZ ;  /* 0x000000056c827210 */ /* 0x000fca0007f3e0ff */
[----:B------:R-:W-:Y:S02]  /*58bf0*/  IMAD.X R131, R109, 0x1, R2, P1 ;  /* 0x000000016d837824 */ /* 0x000fe400008e0602 */
[----:B------:R-:W4:Y:S01]  /*58c00*/  LDL.LU.64 R108, [R1+0x1078] ;  /* 0x00107800016c7983 */ /* 0x000f220000300a00 */
[----:B------:R-:W-:-:S03]  /*58c10*/  IADD3 R128, P1, R110, R5, RZ ;  /* 0x000000056e807210 */ /* 0x000fc60007f3e0ff */
[----:B------:R-:W4:Y:S01]  /*58c20*/  LDL.LU.64 R120, [R1+0x1038] ;  /* 0x0010380001787983 */ /* 0x000f220000300a00 */
[----:B------:R-:W-:Y:S02]  /*58c30*/  IADD3.X R129, R111, R2, RZ, P1, !PT ;  /* 0x000000026f817210 */ /* 0x000fe40000ffe4ff */
[----:B-1----:R-:W-:-:S05]  /*58c40*/  IADD3 R112, P1, R106, R5, RZ ;  /* 0x000000056a707210 */ /* 0x002fca0007f3e0ff */
[----:B------:R-:W-:Y:S02]  /*58c50*/  IMAD.X R113, R107, 0x1, R2, P1 ;  /* 0x000000016b717824 */ /* 0x000fe400008e0602 */
[----:B------:R-:W4:Y:S04]  /*58c60*/  LDL.LU.64 R106, [R1+0xff8] ;  /* 0x000ff800016a7983 */ /* 0x000f280000300a00 */
[----:B------:R-:W4:Y:S04]  /*58c70*/  LDL.LU.64 R118, [R1+0xfb8] ;  /* 0x000fb80001767983 */ /* 0x000f280000300a00 */
[----:B------:R-:W4:Y:S04]  /*58c80*/  LDL.LU.64 R116, [R1+0xf78] ;  /* 0x000f780001747983 */ /* 0x000f280000300a00 */
[----:B------:R-:W4:Y:S01]  /*58c90*/  LDL.LU.64 R114, [R1+0xf38] ;  /* 0x000f380001727983 */ /* 0x000f220000300a00 */
[----:B--2---:R-:W-:-:S05]  /*58ca0*/  IADD3 R126, P1, R104, R5, RZ ;  /* 0x00000005687e7210 */ /* 0x004fca0007f3e0ff */
[----:B------:R-:W-:Y:S01]  /*58cb0*/  IMAD.X R127, R105, 0x1, R2, P1 ;  /* 0x00000001697f7824 */ /* 0x000fe200008e0602 */
[----:B---3--:R-:W-:-:S05]  /*58cc0*/  IADD3 R104, P1, R102, R5, RZ ;  /* 0x0000000566687210 */ /* 0x008fca0007f3e0ff */
[----:B------:R-:W-:Y:S02]  /*58cd0*/  IMAD.X R105, R103, 0x1, R2, P1 ;  /* 0x0000000167697824 */ /* 0x000fe400008e0602 */
[----:B------:R-:W2:Y:S04]  /*58ce0*/  LDL.LU.64 R102, [R1+0xef8] ;  /* 0x000ef80001667983 */ /* 0x000ea80000300a00 */
[----:B------:R-:W3:Y:S01]  /*58cf0*/  LDL.LU.64 R110, [R1+0xeb8] ;  /* 0x000eb800016e7983 */ /* 0x000ee20000300a00 */
[----:B----4-:R-:W-:-:S05]  /*58d00*/  IADD3 R124, P1, R108, R5, RZ ;  /* 0x000000056c7c7210 */ /* 0x010fca0007f3e0ff */
[----:B------:R-:W-:Y:S02]  /*58d10*/  IMAD.X R125, R109, 0x1, R2, P1 ;  /* 0x000000016d7d7824 */ /* 0x000fe400008e0602 */
[----:B------:R-:W4:Y:S04]  /*58d20*/  LDL.LU.64 R108, [R1+0xe78] ;  /* 0x000e7800016c7983 */ /* 0x000f280000300a00 */
[----:B------:R-:W4:Y:S01]  /*58d30*/  LDL.LU.64 R148, [R1+0xe38] ;  /* 0x000e380001947983 */ /* 0x000f220000300a00 */
[----:B------:R-:W-:-:S05]  /*58d40*/  IADD3 R122, P1, R120, R5, RZ ;  /* 0x00000005787a7210 */ /* 0x000fca0007f3e0ff */
[----:B------:R-:W-:Y:S02]  /*58d50*/  IMAD.X R123, R121, 0x1, R2, P1 ;  /* 0x00000001797b7824 */ /* 0x000fe400008e0602 */
[----:B------:R-:W-:Y:S01]  /*58d60*/  IMAD.MOV.U32 R233, RZ, RZ, R232 ;  /* 0x000000ffffe97224 */ /* 0x000fe200078e00e8 */
[----:B------:R-:W-:Y:S01]  /*58d70*/  MOV R232, R158 ;  /* 0x0000009e00e87202 */ /* 0x000fe20000000f00 */
[----:B------:R-:W-:Y:S02]  /*58d80*/  IMAD.MOV.U32 R245, RZ, RZ, R244 ;  /* 0x000000fffff57224 */ /* 0x000fe400078e00f4 */
[----:B------:R-:W-:Y:S02]  /*58d90*/  IMAD.MOV.U32 R244, RZ, RZ, R157 ;  /* 0x000000fffff47224 */ /* 0x000fe400078e009d */
[----:B------:R-:W-:Y:S02]  /*58da0*/  IMAD.MOV.U32 R243, RZ, RZ, R242 ;  /* 0x000000fffff37224 */ /* 0x000fe400078e00f2 */
[----:B------:R-:W-:Y:S01]  /*58db0*/  IMAD.MOV.U32 R242, RZ, RZ, R155 ;  /* 0x000000fffff27224 */ /* 0x000fe200078e009b */
[----:B------:R-:W-:Y:S01]  /*58dc0*/  LDGSTS.E [R3+-0x39b80], desc[UR60][R244.64], P0 ;  /* 0xc6480000f4037fae */ /* 0x000fe2000812187c */
[----:B------:R-:W-:Y:S01]  /*58dd0*/  IMAD.MOV.U32 R241, RZ, RZ, R240 ;  /* 0x000000fffff17224 */ /* 0x000fe200078e00f0 */
[----:B------:R-:W-:Y:S01]  /*58de0*/  MOV R240, R153 ;  /* 0x0000009900f07202 */ /* 0x000fe20000000f00 */
[----:B------:R-:W-:Y:S01]  /*58df0*/  IMAD.MOV.U32 R239, RZ, RZ, R238 ;  /* 0x000000ffffef7224 */ /* 0x000fe200078e00ee */
[----:B------:R-:W-:Y:S01]  /*58e00*/  LDGSTS.E [R3+-0x39780], desc[UR60][R242.64], P0 ;  /* 0xc6880000f2037fae */ /* 0x000fe2000812187c */
[----:B------:R-:W-:-:S02]  /*58e10*/  IMAD.MOV.U32 R238, RZ, RZ, R152 ;  /* 0x000000ffffee7224 */ /* 0x000fc400078e0098 */
[----:B------:R-:W-:Y:S01]  /*58e20*/  IMAD.MOV.U32 R237, RZ, RZ, R236 ;  /* 0x000000ffffed7224 */ /* 0x000fe200078e00ec */
[----:B------:R-:W-:Y:S01]  /*58e30*/  LDGSTS.E [R3+-0x39380], desc[UR60][R240.64], P0 ;  /* 0xc6c80000f0037fae */ /* 0x000fe2000812187c */
[----:B------:R-:W-:Y:S02]  /*58e40*/  IMAD.MOV.U32 R236, RZ, RZ, R9 ;  /* 0x000000ffffec7224 */ /* 0x000fe400078e0009 */
[----:B------:R-:W-:Y:S01]  /*58e50*/  IMAD.MOV.U32 R235, RZ, RZ, R234 ;  /* 0x000000ffffeb7224 */ /* 0x000fe200078e00ea */
[----:B------:R-:W-:Y:S01]  /*58e60*/  MOV R234, R4 ;  /* 0x0000000400ea7202 */ /* 0x000fe20000000f00 */
[----:B------:R-:W-:Y:S01]  /*58e70*/  IMAD.MOV.U32 R150, RZ, RZ, R146 ;  /* 0x000000ffff967224 */ /* 0x000fe200078e0092 */
[----:B------:R-:W-:Y:S01]  /*58e80*/  LDGSTS.E [R3+-0x38f80], desc[UR60][R238.64], P0 ;  /* 0xc7080000ee037fae */ /* 0x000fe2000812187c */
[----:B------:R-:W-:Y:S02]  /*58e90*/  IMAD.MOV.U32 R151, RZ, RZ, R7 ;  /* 0x000000ffff977224 */ /* 0x000fe400078e0007 */
[----:B------:R-:W-:Y:S01]  /*58ea0*/  IMAD.MOV.U32 R146, RZ, RZ, R144 ;  /* 0x000000ffff927224 */ /* 0x000fe200078e0090 */
[----:B------:R-:W-:Y:S01]  /*58eb0*/  LDGSTS.E [R3+-0x38b80], desc[UR60][R236.64], P0 ;  /* 0xc7480000ec037fae */ /* 0x000fe2000812187c */
[----:B------:R-:W-:-:S02]  /*58ec0*/  IMAD.MOV.U32 R147, RZ, RZ, R156 ;  /* 0x000000ffff937224 */ /* 0x000fc400078e009c */
[----:B------:R-:W-:Y:S01]  /*58ed0*/  IMAD.MOV.U32 R144, RZ, RZ, R143 ;  /* 0x000000ffff907224 */ /* 0x000fe200078e008f */
[----:B------:R-:W-:Y:S01]  /*58ee0*/  MOV R143, R252 ;  /* 0x000000fc008f7202 */ /* 0x000fe20000000f00 */
[----:B------:R-:W-:Y:S04]  /*58ef0*/  LDGSTS.E [R3+-0x38780], desc[UR60][R234.64], P0 ;  /* 0xc7880000ea037fae */ /* 0x000fe8000812187c */
[----:B------:R-:W-:Y:S04]  /*58f00*/  STL.64 [R1+0x1438], R150 ;  /* 0x0014389601007387 */ /* 0x000fe80000100a00 */
[----:B------:R1:W-:Y:S02]  /*58f10*/  LDGSTS.E [R3+-0x38380], desc[UR60][R232.64], P0 ;  /* 0xc7c80000e8037fae */ /* 0x0003e4000812187c */
[----:B-1----:R-:W-:Y:S01]  /*58f20*/  IMAD.U32 R3, RZ, RZ, UR4 ;  /* 0x00000004ff037e24 */ /* 0x002fe2000f8e00ff */
[----:B------:R-:W-:-:S04]  /*58f30*/  IADD3 R120, P1, R106, R5, RZ ;  /* 0x000000056a787210 */ /* 0x000fc80007f3e0ff */
[----:B------:R-:W-:Y:S02]  /*58f40*/  IADD3.X R121, R107, R2, RZ, P1, !PT ;  /* 0x000000026b797210 */ /* 0x000fe40000ffe4ff */
[----:B------:R-:W-:-:S05]  /*58f50*/  IADD3 R106, P1, R118, R5, RZ ;  /* 0x00000005766a7210 */ /* 0x000fca0007f3e0ff */
[----:B------:R-:W-:Y:S01]  /*58f60*/  IMAD.X R107, R119, 0x1, R2, P1 ;  /* 0x00000001776b7824 */ /* 0x000fe200008e0602 */
[----:B------:R-:W-:-:S05]  /*58f70*/  IADD3 R118, P1, R116, R5, RZ ;  /* 0x0000000574767210 */ /* 0x000fca0007f3e0ff */
[----:B------:R-:W-:Y:S01]  /*58f80*/  IMAD.X R119, R117, 0x1, R2, P1 ;  /* 0x0000000175777824 */ /* 0x000fe200008e0602 */
[----:B------:R-:W-:-:S05]  /*58f90*/  IADD3 R116, P1, R114, R5, RZ ;  /* 0x0000000572747210 */ /* 0x000fca0007f3e0ff */
[----:B------:R-:W-:Y:S01]  /*58fa0*/  IMAD.X R117, R115, 0x1, R2, P1 ;  /* 0x0000000173757824 */ /* 0x000fe200008e0602 */
[----:B--2---:R-:W-:-:S05]  /*58fb0*/  IADD3 R114, P1, R102, R5, RZ ;  /* 0x0000000566727210 */ /* 0x004fca0007f3e0ff */
[----:B------:R-:W-:Y:S01]  /*58fc0*/  IMAD.X R115, R103, 0x1, R2, P1 ;  /* 0x0000000167737824 */ /* 0x000fe200008e0602 */
[----:B---3--:R-:W-:-:S05]  /*58fd0*/  IADD3 R102, P1, R110, R5, RZ ;  /* 0x000000056e667210 */ /* 0x008fca0007f3e0ff */
[----:B------:R-:W-:Y:S01]  /*58fe0*/  IMAD.X R103, R111, 0x1, R2, P1 ;  /* 0x000000016f677824 */ /* 0x000fe200008e0602 */
[----:B----4-:R-:W-:-:S04]  /*58ff0*/  IADD3 R110, P1, R108, R5, RZ ;  /* 0x000000056c6e7210 */ /* 0x010fc80007f3e0ff */
[----:B------:R-:W-:Y:S02]  /*59000*/  IADD3.X R111, R109, R2, RZ, P1, !PT ;  /* 0x000000026d6f7210 */ /* 0x000fe40000ffe4ff */
        /* <DEDUP_REMOVED lines=12> */
[----:B------:R-:W-:Y:S01]  /*590d0*/  IADD3 R9, P1, R220, R5, RZ ;  /* 0x00000005dc097210 */ /* 0x000fe20007f3e0ff */
[----:B------:R-:W-:Y:S01]  /*590e0*/  IMAD.MOV.U32 R149, RZ, RZ, R154 ;  /* 0x000000ffff957224 */ /* 0x000fe200078e009a */
[----:B------:R-:W-:Y:S01]  /*590f0*/  MOV R148, R145 ;  /* 0x0000009100947202 */ /* 0x000fe20000000f00 */
[----:B------:R-:W-:Y:S02]  /*59100*/  IMAD.MOV.U32 R145, RZ, RZ, R159 ;  /* 0x000000ffff917224 */ /* 0x000fe400078e009f */
[--C-:B------:R-:W-:Y:S01]  /*59110*/  IMAD.X R220, R221, 0x1, R2.reuse, P1 ;  /* 0x00000001dddc7824 */ /* 0x100fe200008e0602 */
[----:B------:R-:W-:Y:S01]  /*59120*/  IADD3 R4, P1, R218, R5, RZ ;  /* 0x00000005da047210 */ /* 0x000fe20007f3e0ff */
[----:B------:R-:W-:Y:S04]  /*59130*/  STL.64 [R1+0x13f8], R148 ;  /* 0x0013f89401007387 */ /* 0x000fe80000100a00 */
[----:B------:R-:W-:Y:S01]  /*59140*/  IMAD.X R218, R219, 0x1, R2, P1 ;  /* 0x00000001dbda7824 */ /* 0x000fe200008e0602 */
[----:B------:R-:W-:Y:S01]  /*59150*/  STL.64 [R1+0x13b8], R146 ;  /* 0x0013b89201007387 */ /* 0x000fe20000100a00 */
[----:B------:R-:W-:-:S03]  /*59160*/  LOP3.LUT R219, R6, 0x20, RZ, 0x3c, !PT ;  /* 0x0000002006db7812 */ /* 0x000fc600078e3cff */
[----:B------:R-:W-:Y:S01]  /*59170*/  STL.64 [R1+0x1378], R144 ;  /* 0x0013789001007387 */ /* 0x000fe20000100a00 */
[----:B------:R-:W-:-:S03]  /*59180*/  IADD3 R3, R219, 0x100000, R3 ;  /* 0x00100000db037810 */ /* 0x000fc60007ffe003 */
        /* <DEDUP_REMOVED lines=9> */
[----:B------:R-:W-:Y:S04]  /*59220*/  LDGSTS.E [R3+-0x3ff00], desc[UR60][R150.64], P0 ;  /* 0xc010000096037fae */ /* 0x000fe8000812187c */
[----:B------:R-:W-:Y:S04]  /*59230*/  STL.64 [R1+0x10f8], R126 ;  /* 0x0010f87e01007387 */ /* 0x000fe80000100a00 */
[----:B------:R-:W-:Y:S04]  /*59240*/  LDGSTS.E [R3+-0x3fb00], desc[UR60][R148.64], P0 ;  /* 0xc050000094037fae */ /* 0x000fe8000812187c */
        /* <DEDUP_REMOVED lines=21> */
[----:B------:R-:W-:Y:S04]  /*593a0*/  LDGSTS.E [R3+-0x3cf00], desc[UR60][R112.64], P0 ;  /* 0xc310000070037fae */ /* 0x000fe8000812187c */
[----:B------:R4:W-:Y:S04]  /*593b0*/  LDGSTS.E [R3+-0x3cb00], desc[UR60][R126.64], P0 ;  /* 0xc35000007e037fae */ /* 0x0009e8000812187c */
[----:B------:R-:W-:Y:S04]  /*593c0*/  LDGSTS.E [R3+-0x3c700], desc[UR60][R104.64], P0 ;  /* 0xc390000068037fae */ /* 0x000fe8000812187c */
[----:B-1----:R-:W4:Y:S04]  /*593d0*/  LDL.LU.64 R112, [R1+0x1430] ;  /* 0x0014300001707983 */ /* 0x002f280000300a00 */
[----:B------:R1:W-:Y:S04]  /*593e0*/  LDGSTS.E [R3+-0x3c300], desc[UR60][R124.64], P0 ;  /* 0xc3d000007c037fae */ /* 0x0003e8000812187c */
[----:B--2---:R-:W2:Y:S04]  /*593f0*/  LDL.LU.64 R104, [R1+0x13f0] ;  /* 0x0013f00001687983 */ /* 0x004ea80000300a00 */
[----:B------:R-:W-:Y:S04]  /*59400*/  LDGSTS.E [R3+-0x3bf00], desc[UR60][R122.64], P0 ;  /* 0xc41000007a037fae */ /* 0x000fe8000812187c */
[----:B------:R-:W-:Y:S04]  /*59410*/  LDGSTS.E [R3+-0x3bb00], desc[UR60][R120.64], P0 ;  /* 0xc450000078037fae */ /* 0x000fe8000812187c */
[----:B------:R1:W-:Y:S04]  /*59420*/  LDGSTS.E [R3+-0x3b700], desc[UR60][R106.64], P0 ;  /* 0xc49000006a037fae */ /* 0x0003e8000812187c */
[----:B---3--:R-:W3:Y:S04]  /*59430*/  LDL.LU.64 R122, [R1+0x13b0] ;  /* 0x0013b000017a7983 */ /* 0x008ee80000300a00 */
[----:B----4-:R-:W4:Y:S04]  /*59440*/  LDL.LU.64 R120, [R1+0x1370] ;  /* 0x0013700001787983 */ /* 0x010f280000300a00 */
[----:B------:R-:W4:Y:S04]  /*59450*/  LDL.LU.64 R106, [R1+0x1330] ;  /* 0x00133000016a7983 */ /* 0x000f280000300a00 */
[----:B------:R-:W-:Y:S04]  /*59460*/  LDGSTS.E [R3+-0x3b300], desc[UR60][R118.64], P0 ;  /* 0xc4d0000076037fae */ /* 0x000fe8000812187c */
[----:B------:R-:W-:Y:S04]  /*59470*/  LDGSTS.E [R3+-0x3af00], desc[UR60][R116.64], P0 ;  /* 0xc510000074037fae */ /* 0x000fe8000812187c */
[----:B------:R-:W-:Y:S04]  /*59480*/  LDGSTS.E [R3+-0x3ab00], desc[UR60][R114.64], P0 ;  /* 0xc550000072037fae */ /* 0x000fe8000812187c */
[----:B------:R-:W4:Y:S04]  /*59490*/  LDL.LU.64 R118, [R1+0x12f0] ;  /* 0x0012f00001767983 */ /* 0x000f280000300a00 */
[----:B------:R-:W4:Y:S04]  /*594a0*/  LDL.LU.64 R116, [R1+0x12b0] ;  /* 0x0012b00001747983 */ /* 0x000f280000300a00 */
[----:B------:R-:W-:Y:S04]  /*594b0*/  LDGSTS.E [R3+-0x3a700], desc[UR60][R102.64], P0 ;  /* 0xc590000066037fae */ /* 0x000fe8000812187c */
[----:B------:R-:W-:Y:S04]  /*594c0*/  LDGSTS.E [R3+-0x3a300], desc[UR60][R110.64], P0 ;  /* 0xc5d000006e037fae */ /* 0x000fe8000812187c */
[----:B------:R-:W-:Y:S04]  /*594d0*/  LDGSTS.E [R3+-0x39f00], desc[UR60][R108.64], P0 ;  /* 0xc61000006c037fae */ /* 0x000fe8000812187c */
[----:B------:R-:W4:Y:S04]  /*594e0*/  LDL.LU.64 R102, [R1+0x1270] ;  /* 0x0012700001667983 */ /* 0x000f280000300a00 */
[----:B------:R-:W4:Y:S04]  /*594f0*/  LDL.LU.64 R114, [R1+0x1230] ;  /* 0x0012300001727983 */ /* 0x000f280000300a00 */
[----:B------:R-:W4:Y:S04]  /*59500*/  LDL.LU.64 R110, [R1+0x11f0] ;  /* 0x0011f000016e7983 */ /* 0x000f280000300a00 */
[----:B------:R-:W4:Y:S01]  /*59510*/  LDL.LU.64 R108, [R1+0x11b0] ;  /* 0x0011b000016c7983 */ /* 0x000f220000300a00 */
[----:B------:R-:W-:-:S05]  /*59520*/  IADD3 R146, P1, R112, R5, RZ ;  /* 0x0000000570927210 */ /* 0x000fca0007f3e0ff */
[----:B------:R-:W-:Y:S02]  /*59530*/  IMAD.X R7, R113, 0x1, R2, P1 ;  /* 0x0000000171077824 */ /* 0x000fe400008e0602 */
[----:B------:R-:W4:Y:S01]  /*59540*/  LDL.LU.64 R112, [R1+0x1170] ;  /* 0x0011700001707983 */ /* 0x000f220000300a00 */
[----:B--2---:R-:W-:-:S05]  /*59550*/  IADD3 R145, P1, R104, R5, RZ ;  /* 0x0000000568917210 */ /* 0x004fca0007f3e0ff */
[----:B------:R-:W-:Y:S02]  /*59560*/  IMAD.X R154, R105, 0x1, R2, P1 ;  /* 0x00000001699a7824 */ /* 0x000fe400008e0602 */
[----:B------:R-:W2:Y:S01]  /*59570*/  LDL.LU.64 R104, [R1+0x1130] ;  /* 0x0011300001687983 */ /* 0x000ea20000300a00 */
[----:B---3--:R-:W-:-:S05]  /*59580*/  IADD3 R144, P1, R122, R5, RZ ;  /* 0x000000057a907210 */ /* 0x008fca0007f3e0ff */
[----:B------:R-:W-:Y:S01]  /*59590*/  IMAD.X R156, R123, 0x1, R2, P1 ;  /* 0x000000017b9c7824 */ /* 0x000fe200008e0602 */
[----:B----4-:R-:W-:-:S04]  /*595a0*/  IADD3 R143, P1, R120, R5, RZ ;  /* 0x00000005788f7210 */ /* 0x010fc80007f3e0ff */
[----:B------:R-:W-:Y:S02]  /*595b0*/  IADD3.X R159, R121, R2, RZ, P1, !PT ;  /* 0x00000002799f7210 */ /* 0x000fe40000ffe4ff */
[----:B------:R-:W-:-:S05]  /*595c0*/  IADD3 R142, P1, R106, R5, RZ ;  /* 0x000000056a8e7210 */ /* 0x000fca0007f3e0ff */
[----:B------:R-:W-:Y:S02]  /*595d0*/  IMAD.X R252, R107, 0x1, R2, P1 ;  /* 0x000000016bfc7824 */ /* 0x000fe400008e0602 */
[----:B------:R-:W1:Y:S01]  /*595e0*/  LDL.LU.64 R106, [R1+0x10f0] ;  /* 0x0010f000016a7983 */ /* 0x000e620000300a00 */
[----:B------:R-:W-:-:S05]  /*595f0*/  IADD3 R140, P1, R118, R5, RZ ;  /* 0x00000005768c7210 */ /* 0x000fca0007f3e0ff */
[----:B------:R-:W-:Y:S01]  /*59600*/  IMAD.X R141, R119, 0x1, R2, P1 ;  /* 0x00000001778d7824 */ /* 0x000fe200008e0602 */
[----:B------:R-:W-:-:S05]  /*59610*/  IADD3 R138, P1, R116, R5, RZ ;  /* 0x00000005748a7210 */ /* 0x000fca0007f3e0ff */
[----:B------:R-:W-:Y:S01]  /*59620*/  IMAD.X R139, R117, 0x1, R2, P1 ;  /* 0x00000001758b7824 */ /* 0x000fe200008e0602 */
[----:B------:R-:W-:-:S05]  /*59630*/  IADD3 R136, P1, R102, R5, RZ ;  /* 0x0000000566887210 */ /* 0x000fca0007f3e0ff */
[--C-:B------:R-:W-:Y:S01]  /*59640*/  IMAD.X R137, R103, 0x1, R2.reuse, P1 ;  /* 0x0000000167897824 */ /* 0x100fe200008e0602 */
[-C--:B------:R-:W-:Y:S01]  /*59650*/  IADD3 R134, P1, R114, R5.reuse, RZ ;  /* 0x0000000572867210 */ /* 0x080fe20007f3e0ff */
[----:B------:R-:W3:Y:S04]  /*59660*/  LDL.LU.64 R102, [R1+0x10b0] ;  /* 0x0010b00001667983 */ /* 0x000ee80000300a00 */
[----:B------:R-:W-:Y:S01]  /*59670*/  IMAD.X R135, R115, 0x1, R2, P1 ;  /* 0x0000000173877824 */ /* 0x000fe200008e0602 */
[----:B------:R-:W-:-:S04]  /*59680*/  IADD3 R132, P1, R110, R5, RZ ;  /* 0x000000056e847210 */ /* 0x000fc80007f3e0ff */
[----:B------:R-:W-:Y:S02]  /*59690*/  IADD3.X R133, R111, R2, RZ, P1, !PT ;  /* 0x000000026f857210 */ /* 0x000fe40000ffe4ff */
[-C--:B------:R-:W-:Y:S01]  /*596a0*/  IADD3 R130, P1, R108, R5.reuse, RZ ;  /* 0x000000056c827210 */ /* 0x080fe20007f3e0ff */
[----:B------:R-:W4:Y:S04]  /*596b0*/  LDL.LU.64 R110, [R1+0x1070] ;  /* 0x00107000016e7983 */ /* 0x000f280000300a00 */
[----:B------:R-:W-:Y:S02]  /*596c0*/  IMAD.X R131, R109, 0x1, R2, P1 ;  /* 0x000000016d837824 */ /* 0x000fe400008e0602 */
[----:B------:R-:W4:Y:S01]  /*596d0*/  LDL.LU.64 R108, [R1+0x1030] ;  /* 0x00103000016c7983 */ /* 0x000f220000300a00 */
[----:B------:R-:W-:-:S05]  /*596e0*/  IADD3 R128, P1, R112, R5, RZ ;  /* 0x0000000570807210 */ /* 0x000fca0007f3e0ff */
[----:B------:R-:W-:Y:S01]  /*596f0*/  IMAD.X R129, R113, 0x1, R2, P1 ;  /* 0x0000000171817824 */ /* 0x000fe200008e0602 */
[----:B--2---:R-:W-:-:S05]  /*59700*/  IADD3 R126, P1, R104, R5, RZ ;  /* 0x00000005687e7210 */ /* 0x004fca0007f3e0ff */
[----:B------:R-:W-:Y:S02]  /*59710*/  IMAD.X R127, R105, 0x1, R2, P1 ;  /* 0x00000001697f7824 */ /* 0x000fe400008e0602 */
[----:B------:R-:W2:Y:S04]  /*59720*/  LDL.LU.64 R104, [R1+0xff0] ;  /* 0x000ff00001687983 */ /* 0x000ea80000300a00 */
[----:B------:R-:W2:Y:S04]  /*59730*/  LDL.LU.64 R116, [R1+0xfb0] ;  /* 0x000fb00001747983 */ /* 0x000ea80000300a00 */
[----:B------:R-:W2:Y:S04]  /*59740*/  LDL.LU.64 R114, [R1+0xf70] ;  /* 0x000f700001727983 */ /* 0x000ea80000300a00 */
[----:B------:R-:W2:Y:S01]  /*59750*/  LDL.LU.64 R112, [R1+0xf30] ;  /* 0x000f300001707983 */ /* 0x000ea20000300a00 */
[----:B-1----:R-:W-:-:S05]  /*59760*/  IADD3 R124, P1, R106, R5, RZ ;  /* 0x000000056a7c7210 */ /* 0x002fca0007f3e0ff */
[----:B------:R-:W-:Y:S01]  /*59770*/  IMAD.X R125, R107, 0x1, R2, P1 ;  /* 0x000000016b7d7824 */ /* 0x000fe200008e0602 */
[----:B---3--:R-:W-:-:S05]  /*59780*/  IADD3 R106, P1, R102, R5, RZ ;  /* 0x00000005666a7210 */ /* 0x008fca0007f3e0ff */
[----:B------:R-:W-:Y:S02]  /*59790*/  IMAD.X R107, R103, 0x1, R2, P1 ;  /* 0x00000001676b7824 */ /* 0x000fe400008e0602 */
[----:B------:R-:W3:Y:S01]  /*597a0*/  LDL.LU.64 R102, [R1+0xef0] ;  /* 0x000ef00001667983 */ /* 0x000ee20000300a00 */
[----:B----4-:R-:W-:-:S04]  /*597b0*/  IADD3 R122, P1, R110, R5, RZ ;  /* 0x000000056e7a7210 */ /* 0x010fc80007f3e0ff */
[----:B------:R-:W-:Y:S02]  /*597c0*/  IADD3.X R123, R111, R2, RZ, P1, !PT ;  /* 0x000000026f7b7210 */ /* 0x000fe40000ffe4ff */
[----:B------:R-:W4:Y:S01]  /*597d0*/  LDL.LU.64 R110, [R1+0xeb0] ;  /* 0x000eb000016e7983 */ /* 0x000f220000300a00 */
[----:B------:R-:W-:-:S05]  /*597e0*/  IADD3 R120, P1, R108, R5, RZ ;  /* 0x000000056c787210 */ /* 0x000fca0007f3e0ff */
[----:B------:R-:W-:Y:S02]  /*597f0*/  IMAD.X R121, R109, 0x1, R2, P1 ;  /* 0x000000016d797824 */ /* 0x000fe400008e0602 */
[----:B------:R-:W4:Y:S04]  /*59800*/  LDL.LU.64 R108, [R1+0xe70] ;  /* 0x000e7000016c7983 */ /* 0x000f280000300a00 */
[----:B------:R-:W4:Y:S01]  /*59810*/  LDL.LU.64 R148, [R1+0xe30] ;  /* 0x000e300001947983 */ /* 0x000f220000300a00 */
[----:B------:R-:W-:Y:S02]  /*59820*/  IMAD.MOV.U32 R231, RZ, RZ, R230 ;  /* 0x000000ffffe77224 */ /* 0x000fe400078e00e6 */
[----:B------:R-:W-:Y:S02]  /*59830*/  IMAD.MOV.U32 R230, RZ, RZ, R158 ;  /* 0x000000ffffe67224 */ /* 0x000fe400078e009e */
[----:B------:R-:W-:-:S02]  /*59840*/  IMAD.MOV.U32 R229, RZ, RZ, R228 ;  /* 0x000000ffffe57224 */ /* 0x000fc400078e00e4 */
[----:B------:R-:W-:Y:S01]  /*59850*/  IMAD.MOV.U32 R228, RZ, RZ, R157 ;  /* 0x000000ffffe47224 */ /* 0x000fe200078e009d */
[----:B------:R-:W-:Y:S01]  /*59860*/  LDGSTS.E [R3+-0x39b00], desc[UR60][R230.64], P0 ;  /* 0xc6500000e6037fae */ /* 0x000fe2000812187c */
[----:B------:R-:W-:Y:S01]  /*59870*/  IMAD.MOV.U32 R227, RZ, RZ, R226 ;  /* 0x000000ffffe37224 */ /* 0x000fe200078e00e2 */
[----:B------:R-:W-:Y:S01]  /*59880*/  MOV R226, R155 ;  /* 0x0000009b00e27202 */ /* 0x000fe20000000f00 */
[----:B------:R-:W-:Y:S01]  /*59890*/  IMAD.MOV.U32 R225, RZ, RZ, R224 ;  /* 0x000000ffffe17224 */ /* 0x000fe200078e00e0 */
[----:B------:R-:W-:Y:S01]  /*598a0*/  LDGSTS.E [R3+-0x39700], desc[UR60][R228.64], P0 ;  /* 0xc6900000e4037fae */ /* 0x000fe2000812187c */
[----:B------:R-:W-:Y:S02]  /*598b0*/  IMAD.MOV.U32 R224, RZ, RZ, R153 ;  /* 0x000000ffffe07224 */ /* 0x000fe400078e0099 */
[----:B------:R-:W-:Y:S02]  /*598c0*/  IMAD.MOV.U32 R223, RZ, RZ, R222 ;  /* 0x000000ffffdf7224 */ /* 0x000fe400078e00de */
[----:B------:R-:W-:Y:S01]  /*598d0*/  IMAD.MOV.U32 R221, RZ, RZ, R220 ;  /* 0x000000ffffdd7224 */ /* 0x000fe200078e00dc */
[----:B------:R-:W-:Y:S01]  /*598e0*/  MOV R220, R9 ;  /* 0x0000000900dc7202 */ /* 0x000fe20000000f00 */
[----:B------:R-:W-:Y:S01]  /*598f0*/  IMAD.MOV.U32 R222, RZ, RZ, R152 ;  /* 0x000000ffffde7224 */ /* 0x000fe200078e0098 */
[----:B------:R-:W-:Y:S01]  /*59900*/  MOV R150, R146 ;  /* 0x0000009200967202 */ /* 0x000fe20000000f00 */
[----:B------:R-:W-:Y:S01]  /*59910*/  IMAD.MOV.U32 R219, RZ, RZ, R218 ;  /* 0x000000ffffdb7224 */ /* 0x000fe200078e00da */
[----:B------:R-:W-:Y:S01]  /*59920*/  LDGSTS.E [R3+-0x39300], desc[UR60][R226.64], P0 ;  /* 0xc6d00000e2037fae */ /* 0x000fe2000812187c */
[----:B------:R-:W-:-:S02]  /*59930*/  IMAD.MOV.U32 R218, RZ, RZ, R4 ;  /* 0x000000ffffda7224 */ /* 0x000fc400078e0004 */
[----:B------:R-:W-:Y:S01]  /*59940*/  IMAD.MOV.U32 R151, RZ, RZ, R7 ;  /* 0x000000ffff977224 */ /* 0x000fe200078e0007 */
[----:B------:R-:W-:Y:S01]  /*59950*/  LDGSTS.E [R3+-0x38f00], desc[UR60][R224.64], P0 ;  /* 0xc7100000e0037fae */ /* 0x000fe2000812187c */
[----:B------:R-:W-:Y:S01]  /*59960*/  IMAD.MOV.U32 R146, RZ, RZ, R144 ;  /* 0x000000ffff927224 */ /* 0x000fe200078e0090 */
[----:B------:R-:W-:Y:S01]  /*59970*/  MOV R144, R143 ;  /* 0x0000008f00907202 */ /* 0x000fe20000000f00 */
[----:B------:R-:W-:Y:S01]  /*59980*/  IMAD.MOV.U32 R147, RZ, RZ, R156 ;  /* 0x000000ffff937224 */ /* 0x000fe200078e009c */
[----:B------:R-:W-:Y:S01]  /*59990*/  LDGSTS.E [R3+-0x38b00], desc[UR60][R222.64], P0 ;  /* 0xc7500000de037fae */ /* 0x000fe2000812187c */
[----:B------:R-:W-:-:S03]  /*599a0*/  IMAD.MOV.U32 R143, RZ, RZ, R252 ;  /* 0x000000ffff8f7224 */ /* 0x000fc600078e00fc */
[----:B------:R-:W-:Y:S04]  /*599b0*/  LDGSTS.E [R3+-0x38700], desc[UR60][R220.64], P0 ;  /* 0xc7900000dc037fae */ /* 0x000fe8000812187c */
[----:B------:R1:W-:Y:S04]  /*599c0*/  LDGSTS.E [R3+-0x38300], desc[UR60][R218.64], P0 ;  /* 0xc7d00000da037fae */ /* 0x0003e8000812187c */
[----:B------:R-:W-:Y:S01]  /*599d0*/  STL.64 [R1+0x1430], R150 ;  /* 0x0014309601007387 */ /* 0x000fe20000100a00 */
[----:B-1----:R-:W-:Y:S01]  /*599e0*/  IMAD.U32 R3, RZ, RZ, UR4 ;  /* 0x00000004ff037e24 */ /* 0x002fe2000f8e00ff */
[----:B--2---:R-:W-:-:S05]  /*599f0*/  IADD3 R118, P1, R104, R5, RZ ;  /* 0x0000000568767210 */ /* 0x004fca0007f3e0ff */
[----:B------:R-:W-:Y:S01]  /*59a00*/  IMAD.X R119, R105, 0x1, R2, P1 ;  /* 0x0000000169777824 */ /* 0x000fe200008e0602 */
[----:B------:R-:W-:-:S05]  /*59a10*/  IADD3 R104, P1, R116, R5, RZ ;  /* 0x0000000574687210 */ /* 0x000fca0007f3e0ff */
[----:B------:R-:W-:Y:S01]  /*59a20*/  IMAD.X R105, R117, 0x1, R2, P1 ;  /* 0x0000000175697824 */ /* 0x000fe200008e0602 */
[----:B------:R-:W-:-:S05]  /*59a30*/  IADD3 R116, P1, R114, R5, RZ ;  /* 0x0000000572747210 */ /* 0x000fca0007f3e0ff */
[----:B------:R-:W-:Y:S01]  /*59a40*/  IMAD.X R117, R115, 0x1, R2, P1 ;  /* 0x0000000173757824 */ /* 0x000fe200008e0602 */
[----:B------:R-:W-:-:S05]  /*59a50*/  IADD3 R114, P1, R112, R5, RZ ;  /* 0x0000000570727210 */ /* 0x000fca0007f3e0ff */
[----:B------:R-:W-:Y:S01]  /*59a60*/  IMAD.X R115, R113, 0x1, R2, P1 ;  /* 0x0000000171737824 */ /* 0x000fe200008e0602 */
[----:B---3--:R-:W-:-:S04]  /*59a70*/  IADD3 R112, P1, R102, R5, RZ ;  /* 0x0000000566707210 */ /* 0x008fc80007f3e0ff */
[----:B------:R-:W-:Y:S02]  /*59a80*/  IADD3.X R113, R103, R2, RZ, P1, !PT ;  /* 0x0000000267717210 */ /* 0x000fe40000ffe4ff */
[----:B------:R-:W-:-:S05]  /*59a90*/  IADD3 R158, P1, R204, R5, RZ ;  /* 0x00000005cc9e7210 */ /* 0x000fca0007f3e0ff */
[----:B------:R-:W-:Y:S01]  /*59aa0*/  IMAD.X R204, R205, 0x1, R2, P1 ;  /* 0x00000001cdcc7824 */ /* 0x000fe200008e0602 */
[----:B----4-:R-:W-:-:S05]  /*59ab0*/  IADD3 R102, P1, R110, R5, RZ ;  /* 0x000000056e667210 */ /* 0x010fca0007f3e0ff */
[----:B------:R-:W-:Y:S01]  /*59ac0*/  IMAD.X R103, R111, 0x1, R2, P1 ;  /* 0x000000016f677824 */ /* 0x000fe200008e0602 */
[----:B------:R-:W-:-:S05]  /*59ad0*/  IADD3 R110, P1, R108, R5, RZ ;  /* 0x000000056c6e7210 */ /* 0x000fca0007f3e0ff */
[----:B------:R-:W-:Y:S01]  /*59ae0*/  IMAD.X R111, R109, 0x1, R2, P1 ;  /* 0x000000016d6f7824 */ /* 0x000fe200008e0602 */
[----:B------:R-:W-:Y:S01]  /*59af0*/  IADD3 R108, P1, R148, R5, RZ ;  /* 0x00000005946c7210 */ /* 0x000fe20007f3e0ff */
[----:B------:R-:W-:-:S04]  /*59b00*/  IMAD.MOV.U32 R148, RZ, RZ, R145 ;  /* 0x000000ffff947224 */ /* 0x000fc800078e0091 */
[----:B------:R-:W-:Y:S02]  /*59b10*/  IMAD.X R109, R149, 0x1, R2, P1 ;  /* 0x00000001956d7824 */ /* 0x000fe400008e0602 */
[----:B------:R-:W-:Y:S02]  /*59b20*/  IMAD.MOV.U32 R149, RZ, RZ, R154 ;  /* 0x000000ffff957224 */ /* 0x000fe400078e009a */
[----:B------:R-:W-:Y:S01]  /*59b30*/  IMAD.MOV.U32 R145, RZ, RZ, R159 ;  /* 0x000000ffff917224 */ /* 0x000fe200078e009f */
[----:B------:R-:W-:Y:S02]  /*59b40*/  LOP3.LUT R205, R6, 0x30, RZ, 0x3c, !PT ;  /* 0x0000003006cd7812 */ /* 0x000fe400078e3cff */
[----:B------:R-:W-:Y:S04]  /*59b50*/  STL.64 [R1+0x13f0], R148 ;  /* 0x0013f09401007387 */ /* 0x000fe80000100a00 */
        /* <DEDUP_REMOVED lines=38> */
[----:B------:R-:W-:Y:S04]  /*59dc0*/  LDGSTS.E [R3+-0x3c680], desc[UR60][R106.64], P0 ;  /* 0xc39800006a037fae */ /* 0x000fe8000812187c */
[----:B------:R-:W-:Y:S04]  /*59dd0*/  LDGSTS.E [R3+-0x3c280], desc[UR60][R122.64], P0 ;  /* 0xc3d800007a037fae */ /* 0x000fe8000812187c */
[----:B-1----:R-:W4:Y:S04]  /*59de0*/  LDL.LU.64 R124, [R1+0x1428] ;  /* 0x00142800017c7983 */ /* 0x002f280000300a00 */
[----:B---3--:R-:W3:Y:S04]  /*59df0*/  LDL.LU.64 R106, [R1+0x13e8] ;  /* 0x0013e800016a7983 */ /* 0x008ee80000300a00 */
[----:B--2---:R-:W2:Y:S04]  /*59e00*/  LDL.LU.64 R122, [R1+0x13a8] ;  /* 0x0013a800017a7983 */ /* 0x004ea80000300a00 */
[----:B------:R-:W-:Y:S04]  /*59e10*/  LDGSTS.E [R3+-0x3be80], desc[UR60][R120.64], P0 ;  /* 0xc418000078037fae */ /* 0x000fe8000812187c */
[----:B------:R-:W-:Y:S04]  /*59e20*/  LDGSTS.E [R3+-0x3ba80], desc[UR60][R118.64], P0 ;  /* 0xc458000076037fae */ /* 0x000fe8000812187c */
[----:B------:R1:W-:Y:S04]  /*59e30*/  LDGSTS.E [R3+-0x3b680], desc[UR60][R104.64], P0 ;  /* 0xc498000068037fae */ /* 0x0003e8000812187c */
[----:B----4-:R-:W4:Y:S04]  /*59e40*/  LDL.LU.64 R120, [R1+0x1368] ;  /* 0x0013680001787983 */ /* 0x010f280000300a00 */
[----:B------:R-:W-:Y:S04]  /*59e50*/  LDGSTS.E [R3+-0x3b280], desc[UR60][R116.64], P0 ;  /* 0xc4d8000074037fae */ /* 0x000fe8000812187c */
[----:B------:R-:W4:Y:S04]  /*59e60*/  LDL.LU.64 R104, [R1+0x1328] ;  /* 0x0013280001687983 */ /* 0x000f280000300a00 */
[----:B------:R-:W4:Y:S04]  /*59e70*/  LDL.LU.64 R118, [R1+0x12e8] ;  /* 0x0012e80001767983 */ /* 0x000f280000300a00 */
[----:B------:R-:W4:Y:S04]  /*59e80*/  LDL.LU.64 R116, [R1+0x12a8] ;  /* 0x0012a80001747983 */ /* 0x000f280000300a00 */
[----:B------:R-:W-:Y:S04]  /*59e90*/  LDGSTS.E [R3+-0x3ae80], desc[UR60][R114.64], P0 ;  /* 0xc518000072037fae */ /* 0x000fe8000812187c */
[----:B------:R-:W-:Y:S04]  /*59ea0*/  LDGSTS.E [R3+-0x3aa80], desc[UR60][R112.64], P0 ;  /* 0xc558000070037fae */ /* 0x000fe8000812187c */
        /* <DEDUP_REMOVED lines=24> */
[-C--:B--2---:R-:W-:Y:S01]  /*5a030*/  IADD3 R144, P1, R122, R5.reuse, RZ ;  /* 0x000000057a907210 */ /* 0x084fe20007f3e0ff */
[----:B------:R-:W2:Y:S04]  /*5a040*/  LDL.LU.64 R106, [R1+0x1128] ;  /* 0x00112800016a7983 */ /* 0x000ea80000300a00 */
[----:B------:R-:W-:Y:S01]  /*5a050*/  IMAD.X R156, R123, 0x1, R2, P1 ;  /* 0x000000017b9c7824 */ /* 0x000fe200008e0602 */
[----:B----4-:R-:W-:-:S05]  /*5a060*/  IADD3 R143, P1, R120, R5, RZ ;  /* 0x00000005788f7210 */ /* 0x010fca0007f3e0ff */
        /* <DEDUP_REMOVED lines=8> */
[----:B------:R-:W-:-:S04]  /*5a0f0*/  IADD3 R136, P1, R102, R5, RZ ;  /* 0x0000000566887210 */ /* 0x000fc80007f3e0ff */
[----:B------:R-:W-:Y:S02]  /*5a100*/  IADD3.X R137, R103, R2, RZ, P1, !PT ;  /* 0x0000000267897210 */ /* 0x000fe40000ffe4ff */
[-C--:B------:R-:W-:Y:S01]  /*5a110*/  IADD3 R134, P1, R114, R5.reuse, RZ ;  /* 0x0000000572867210 */ /* 0x080fe20007f3e0ff */
[----:B------:R-:W1:Y:S04]  /*5a120*/  LDL.LU.64 R102, [R1+0x10a8] ;  /* 0x0010a80001667983 */ /* 0x000e680000300a00 */
[----:B------:R-:W-:Y:S01]  /*5a130*/  IMAD.X R135, R115, 0x1, R2, P1 ;  /* 0x0000000173877824 */ /* 0x000fe200008e0602 */
[----:B------:R-:W-:-:S05]  /*5a140*/  IADD3 R132, P1, R112, R5, RZ ;  /* 0x0000000570847210 */ /* 0x000fca0007f3e0ff */
[----:B------:R-:W-:Y:S01]  /*5a150*/  IMAD.X R133, R113, 0x1, R2, P1 ;  /* 0x0000000171857824 */ /* 0x000fe200008e0602 */
[----:B------:R-:W-:-:S05]  /*5a160*/  IADD3 R130, P1, R108, R5, RZ ;  /* 0x000000056c827210 */ /* 0x000fca0007f3e0ff */
[----:B------:R-:W-:Y:S02]  /*5a170*/  IMAD.X R131, R109, 0x1, R2, P1 ;  /* 0x000000016d837824 */ /* 0x000fe400008e0602 */
[----:B------:R-:W4:Y:S01]  /*5a180*/  LDL.LU.64 R108, [R1+0x1068] ;  /* 0x00106800016c7983 */ /* 0x000f220000300a00 */
[----:B------:R-:W-:-:S03]  /*5a190*/  IADD3 R128, P1, R110, R5, RZ ;  /* 0x000000056e807210 */ /* 0x000fc60007f3e0ff */
[----:B------:R-:W4:Y:S02]  /*5a1a0*/  LDL.LU.64 R118, [R1+0x1028] ;  /* 0x0010280001767983 */ /* 0x000f240000300a00 */
[----:B------:R-:W-:Y:S01]  /*5a1b0*/  IMAD.X R129, R111, 0x1, R2, P1 ;  /* 0x000000016f817824 */ /* 0x000fe200008e0602 */
[----:B--2---:R-:W-:-:S05]  /*5a1c0*/  IADD3 R126, P1, R106, R5, RZ ;  /* 0x000000056a7e7210 */ /* 0x004fca0007f3e0ff */
[----:B------:R-:W-:Y:S02]  /*5a1d0*/  IMAD.X R127, R107, 0x1, R2, P1 ;  /* 0x000000016b7f7824 */ /* 0x000fe400008e0602 */
[----:B------:R-:W2:Y:S04]  /*5a1e0*/  LDL.LU.64 R106, [R1+0xfe8] ;  /* 0x000fe800016a7983 */ /* 0x000ea80000300a00 */
[----:B------:R-:W2:Y:S04]  /*5a1f0*/  LDL.LU.64 R116, [R1+0xfa8] ;  /* 0x000fa80001747983 */ /* 0x000ea80000300a00 */
[----:B------:R-:W2:Y:S04]  /*5a200*/  LDL.LU.64 R114, [R1+0xf68] ;  /* 0x000f680001727983 */ /* 0x000ea80000300a00 */
[----:B------:R-:W2:Y:S01]  /*5a210*/  LDL.LU.64 R112, [R1+0xf28] ;  /* 0x000f280001707983 */ /* 0x000ea20000300a00 */
[----:B---3--:R-:W-:-:S04]  /*5a220*/  IADD3 R124, P1, R104, R5, RZ ;  /* 0x00000005687c7210 */ /* 0x008fc80007f3e0ff */
[----:B------:R-:W-:Y:S02]  /*5a230*/  IADD3.X R125, R105, R2, RZ, P1, !PT ;  /* 0x00000002697d7210 */ /* 0x000fe40000ffe4ff */
[----:B-1----:R-:W-:-:S05]  /*5a240*/  IADD3 R104, P1, R102, R5, RZ ;  /* 0x0000000566687210 */ /* 0x002fca0007f3e0ff */
[----:B------:R-:W-:Y:S02]  /*5a250*/  IMAD.X R105, R103, 0x1, R2, P1 ;  /* 0x0000000167697824 */ /* 0x000fe400008e0602 */
[----:B------:R-:W3:Y:S04]  /*5a260*/  LDL.LU.64 R102, [R1+0xee8] ;  /* 0x000ee80001667983 */ /* 0x000ee80000300a00 */
[----:B------:R-:W3:Y:S01]  /*5a270*/  LDL.LU.64 R110, [R1+0xea8] ;  /* 0x000ea800016e7983 */ /* 0x000ee20000300a00 */
[----:B----4-:R-:W-:-:S05]  /*5a280*/  IADD3 R122, P1, R108, R5, RZ ;  /* 0x000000056c7a7210 */ /* 0x010fca0007f3e0ff */
[----:B------:R-:W-:Y:S02]  /*5a290*/  IMAD.X R123, R109, 0x1, R2, P1 ;  /* 0x000000016d7b7824 */ /* 0x000fe400008e0602 */
[----:B------:R-:W4:Y:S04]  /*5a2a0*/  LDL.LU.64 R108, [R1+0xe68] ;  /* 0x000e6800016c7983 */ /* 0x000f280000300a00 */
[----:B------:R-:W4:Y:S01]  /*5a2b0*/  LDL.LU.64 R148, [R1+0xe28] ;  /* 0x000e280001947983 */ /* 0x000f220000300a00 */
[----:B------:R-:W-:-:S05]  /*5a2c0*/  IADD3 R120, P1, R118, R5, RZ ;  /* 0x0000000576787210 */ /* 0x000fca0007f3e0ff */
[----:B------:R-:W-:Y:S02]  /*5a2d0*/  IMAD.X R121, R119, 0x1, R2, P1 ;  /* 0x0000000177797824 */ /* 0x000fe400008e0602 */
[----:B------:R-:W-:Y:S02]  /*5a2e0*/  IMAD.MOV.U32 R205, RZ, RZ, R204 ;  /* 0x000000ffffcd7224 */ /* 0x000fe400078e00cc */
[----:B------:R-:W-:Y:S02]  /*5a2f0*/  IMAD.MOV.U32 R204, RZ, RZ, R158 ;  /* 0x000000ffffcc7224 */ /* 0x000fe400078e009e */
[----:B------:R-:W-:Y:S01]  /*5a300*/  IMAD.MOV.U32 R217, RZ, RZ, R216 ;  /* 0x000000ffffd97224 */ /* 0x000fe200078e00d8 */
[----:B------:R-:W-:Y:S01]  /*5a310*/  MOV R216, R157 ;  /* 0x0000009d00d87202 */ /* 0x000fe20000000f00 */
[----:B------:R-:W-:Y:S02]  /*5a320*/  IMAD.MOV.U32 R215, RZ, RZ, R214 ;  /* 0x000000ffffd77224 */ /* 0x000fe400078e00d6 */
        /* <DEDUP_REMOVED lines=19> */
[----:B------:R-:W-:Y:S01]  /*5a460*/  IMAD.MOV.U32 R143, RZ, RZ, R252 ;  /* 0x000000ffff8f7224 */ /* 0x000fe200078e00fc */
        /* <DEDUP_REMOVED lines=13> */
[----:B------:R-:W-:Y:S01]  /*5a540*/  IMAD.X R113, R103, 0x1, R2, P1 ;  /* 0x0000000167717824 */ /* 0x000fe200008e0602 */
[----:B------:R-:W-:-:S05]  /*5a550*/  IADD3 R102, P1, R110, R5, RZ ;  /* 0x000000056e667210 */ /* 0x000fca0007f3e0ff */
[----:B------:R-:W-:Y:S01]  /*5a560*/  IMAD.X R103, R111, 0x1, R2, P1 ;  /* 0x000000016f677824 */ /* 0x000fe200008e0602 */
[----:B----4-:R-:W-:-:S05]  /*5a570*/  IADD3 R110, P1, R108, R5, RZ ;  /* 0x000000056c6e7210 */ /* 0x010fca0007f3e0ff */
[----:B------:R-:W-:Y:S01]  /*5a580*/  IMAD.X R111, R109, 0x1, R2, P1 ;  /* 0x000000016d6f7824 */ /* 0x000fe200008e0602 */
[----:B------:R-:W-:-:S05]  /*5a590*/  IADD3 R108, P1, R148, R5, RZ ;  /* 0x00000005946c7210 */ /* 0x000fca0007f3e0ff */
        /* <DEDUP_REMOVED lines=11> */
[-C--:B------:R-:W-:Y:S01]  /*5a650*/  IADD3 R9, P1, R192, R5.reuse, RZ ;  /* 0x00000005c0097210 */ /* 0x080fe20007f3e0ff */
[----:B------:R-:W-:Y:S02]  /*5a660*/  IMAD.MOV.U32 R148, RZ, RZ, R145 ;  /* 0x000000ffff947224 */ /* 0x000fe400078e0091 */
[----:B------:R-:W-:Y:S02]  /*5a670*/  IMAD.MOV.U32 R149, RZ, RZ, R154 ;  /* 0x000000ffff957224 */ /* 0x000fe400078e009a */
[----:B------:R-:W-:Y:S01]  /*5a680*/  IMAD.X R192, R193, 0x1, R2, P1 ;  /* 0x00000001c1c07824 */ /* 0x000fe200008e0602 */
[----:B------:R-:W-:Y:S01]  /*5a690*/  IADD3 R4, P1, R190, R5, RZ ;  /* 0x00000005be047210 */ /* 0x000fe20007f3e0ff */
[----:B------:R-:W-:Y:S01]  /*5a6a0*/  IMAD.MOV.U32 R145, RZ, RZ, R159 ;  /* 0x000000ffff917224 */ /* 0x000fe200078e009f */
[----:B------:R-:W-:Y:S02]  /*5a6b0*/  STL.64 [R1+0x13e8], R148 ;  /* 0x0013e89401007387 */ /* 0x000fe40000100a00 */
[----:B------:R-:W-:-:S02]  /*5a6c0*/  IADD3.X R190, R191, R2, RZ, P1, !PT ;  /* 0x00000002bfbe7210 */ /* 0x000fc40000ffe4ff */
[----:B------:R-:W-:Y:S01]  /*5a6d0*/  LOP3.LUT R191, R6, 0x40, RZ, 0x3c, !PT ;  /* 0x0000004006bf7812 */ /* 0x000fe200078e3cff */
        /* <DEDUP_REMOVED lines=39> */
[----:B------:R4:W-:Y:S04]  /*5a950*/  LDGSTS.E [R3+-0x3c200], desc[UR60][R122.64], P0 ;  /* 0xc3e000007a037fae */ /* 0x0009e8000812187c */
        /* <DEDUP_REMOVED lines=19> */
[----:B------:R-:W4:Y:S04]  /*5aa90*/  LDL.LU.64 R108, [R1+0x11a0] ;  /* 0x0011a000016c7983 */ /* 0x000f280000300a00 */
[----:B------:R-:W4:Y:S01]  /*5aaa0*/  LDL.LU.64 R110, [R1+0x1160] ;  /* 0x00116000016e7983 */ /* 0x000f220000300a00 */
[----:B------:R-:W-:-:S05]  /*5aab0*/  IADD3 R146, P1, R124, R5, RZ ;  /* 0x000000057c927210 */ /* 0x000fca0007f3e0ff */
[----:B------:R-:W-:Y:S01]  /*5aac0*/  IMAD.X R7, R125, 0x1, R2, P1 ;  /* 0x000000017d077824 */ /* 0x000fe200008e0602 */
[----:B---3--:R-:W-:-:S05]  /*5aad0*/  IADD3 R145, P1, R104, R5, RZ ;  /* 0x0000000568917210 */ /* 0x008fca0007f3e0ff */
[--C-:B------:R-:W-:Y:S01]  /*5aae0*/  IMAD.X R154, R105, 0x1, R2.reuse, P1 ;  /* 0x00000001699a7824 */ /* 0x100fe200008e0602 */
[-C--:B--2---:R-:W-:Y:S01]  /*5aaf0*/  IADD3 R144, P1, R122, R5.reuse, RZ ;  /* 0x000000057a907210 */ /* 0x084fe20007f3e0ff */
[----:B------:R-:W2:Y:S04]  /*5ab00*/  LDL.LU.64 R104, [R1+0x1120] ;  /* 0x0011200001687983 */ /* 0x000ea80000300a00 */
[----:B------:R-:W-:Y:S01]  /*5ab10*/  IMAD.X R156, R123, 0x1, R2, P1 ;  /* 0x000000017b9c7824 */ /* 0x000fe200008e0602 */
[----:B----4-:R-:W-:-:S05]  /*5ab20*/  IADD3 R143, P1, R120, R5, RZ ;  /* 0x00000005788f7210 */ /* 0x010fca0007f3e0ff */
[----:B------:R-:W-:Y:S01]  /*5ab30*/  IMAD.X R159, R121, 0x1, R2, P1 ;  /* 0x00000001799f7824 */ /* 0x000fe200008e0602 */
[----:B------:R-:W-:-:S05]  /*5ab40*/  IADD3 R142, P1, R106, R5, RZ ;  /* 0x000000056a8e7210 */ /* 0x000fca0007f3e0ff */
[----:B------:R-:W-:Y:S01]  /*5ab50*/  IMAD.X R252, R107, 0x1, R2, P1 ;  /* 0x000000016bfc7824 */ /* 0x000fe200008e0602 */
[-C--:B------:R-:W-:Y:S01]  /*5ab60*/  IADD3 R140, P1, R118, R5.reuse, RZ ;  /* 0x00000005768c7210 */ /* 0x080fe20007f3e0ff */
[----:B------:R-:W3:Y:S03]  /*5ab70*/  LDL.LU.64 R106, [R1+0x10e0] ;  /* 0x0010e000016a7983 */ /* 0x000ee60000300a00 */
[----:B------:R-:W-:Y:S02]  /*5ab80*/  IADD3.X R141, R119, R2, RZ, P1, !PT ;  /* 0x00000002778d7210 */ /* 0x000fe40000ffe4ff */
[----:B------:R-:W-:-:S05]  /*5ab90*/  IADD3 R138, P1, R116, R5, RZ ;  /* 0x00000005748a7210 */ /* 0x000fca0007f3e0ff */
[----:B------:R-:W-:Y:S01]  /*5aba0*/  IMAD.X R139, R117, 0x1, R2, P1 ;  /* 0x00000001758b7824 */ /* 0x000fe200008e0602 */
[----:B------:R-:W-:-:S05]  /*5abb0*/  IADD3 R136, P1, R102, R5, RZ ;  /* 0x0000000566887210 */ /* 0x000fca0007f3e0ff */
[--C-:B------:R-:W-:Y:S01]  /*5abc0*/  IMAD.X R137, R103, 0x1, R2.reuse, P1 ;  /* 0x0000000167897824 */ /* 0x100fe200008e0602 */
[-C--:B------:R-:W-:Y:S01]  /*5abd0*/  IADD3 R134, P1, R114, R5.reuse, RZ ;  /* 0x0000000572867210 */ /* 0x080fe20007f3e0ff */
[----:B------:R-:W4:Y:S04]  /*5abe0*/  LDL.LU.64 R102, [R1+0x10a0] ;  /* 0x0010a00001667983 */ /* 0x000f280000300a00 */
[----:B------:R-:W-:Y:S01]  /*5abf0*/  IMAD.X R135, R115, 0x1, R2, P1 ;  /* 0x0000000173877824 */ /* 0x000fe200008e0602 */
[----:B------:R-:W-:-:S05]  /*5ac00*/  IADD3 R132, P1, R112, R5, RZ ;  /* 0x0000000570847210 */ /* 0x000fca0007f3e0ff */
[----:B------:R-:W-:Y:S01]  /*5ac10*/  IMAD.X R133, R113, 0x1, R2, P1 ;  /* 0x0000000171857824 */ /* 0x000fe200008e0602 */
[----:B------:R-:W-:-:S05]  /*5ac20*/  IADD3 R130, P1, R108, R5, RZ ;  /* 0x000000056c827210 */ /* 0x000fca0007f3e0ff */
[----:B------:R-:W-:Y:S02]  /*5ac30*/  IMAD.X R131, R109, 0x1, R2, P1 ;  /* 0x000000016d837824 */ /* 0x000fe400008e0602 */
[----:B------:R-:W1:Y:S01]  /*5ac40*/  LDL.LU.64 R108, [R1+0x1060] ;  /* 0x00106000016c7983 */ /* 0x000e620000300a00 */
[----:B------:R-:W-:-:S03]  /*5ac50*/  IADD3 R128, P1, R110, R5, RZ ;  /* 0x000000056e807210 */ /* 0x000fc60007f3e0ff */
[----:B------:R-:W4:Y:S01]  /*5ac60*/  LDL.LU.64 R118, [R1+0x1020] ;  /* 0x0010200001767983 */ /* 0x000f220000300a00 */
[----:B------:R-:W-:-:S03]  /*5ac70*/  IADD3.X R129, R111, R2, RZ, P1, !PT ;  /* 0x000000026f817210 */ /* 0x000fc60000ffe4ff */
[----:B------:R-:W4:Y:S01]  /*5ac80*/  LDL.LU.64 R116, [R1+0xfe0] ;  /* 0x000fe00001747983 */ /* 0x000f220000300a00 */
[----:B--2---:R-:W-:-:S05]  /*5ac90*/  IADD3 R126, P1, R104, R5, RZ ;  /* 0x00000005687e7210 */ /* 0x004fca0007f3e0ff */
[----:B------:R-:W-:Y:S02]  /*5aca0*/  IMAD.X R127, R105, 0x1, R2, P1 ;  /* 0x00000001697f7824 */ /* 0x000fe400008e0602 */
[----:B------:R-:W2:Y:S04]  /*5acb0*/  LDL.LU.64 R104, [R1+0xfa0] ;  /* 0x000fa00001687983 */ /* 0x000ea80000300a00 */
[----:B------:R-:W2:Y:S04]  /*5acc0*/  LDL.LU.64 R114, [R1+0xf60] ;  /* 0x000f600001727983 */ /* 0x000ea80000300a00 */
[----:B------:R-:W2:Y:S04]  /*5acd0*/  LDL.LU.64 R112, [R1+0xf20] ;  /* 0x000f200001707983 */ /* 0x000ea80000300a00 */
[----:B------:R-:W2:Y:S01]  /*5ace0*/  LDL.LU.64 R110, [R1+0xee0] ;  /* 0x000ee000016e7983 */ /* 0x000ea20000300a00 */
[----:B---3--:R-:W-:-:S05]  /*5acf0*/  IADD3 R124, P1, R106, R5, RZ ;  /* 0x000000056a7c7210 */ /* 0x008fca0007f3e0ff */
[----:B------:R-:W-:Y:S01]  /*5ad00*/  IMAD.X R125, R107, 0x1, R2, P1 ;  /* 0x000000016b7d7824 */ /* 0x000fe200008e0602 */
[----:B----4-:R-:W-:-:S05]  /*5ad10*/  IADD3 R122, P1, R102, R5, RZ ;  /* 0x00000005667a7210 */ /* 0x010fca0007f3e0ff */
[----:B------:R-:W-:Y:S02]  /*5ad20*/  IMAD.X R123, R103, 0x1, R2, P1 ;  /* 0x00000001677b7824 */ /* 0x000fe400008e0602 */
[----:B------:R-:W3:Y:S01]  /*5ad30*/  LDL.LU.64 R102, [R1+0xea0] ;  /* 0x000ea00001667983 */ /* 0x000ee20000300a00 */
[----:B-1----:R-:W-:-:S05]  /*5ad40*/  IADD3 R106, P1, R108, R5, RZ ;  /* 0x000000056c6a7210 */ /* 0x002fca0007f3e0ff */
[----:B------:R-:W-:Y:S02]  /*5ad50*/  IMAD.X R107, R109, 0x1, R2, P1 ;  /* 0x000000016d6b7824 */ /* 0x000fe400008e0602 */
[----:B------:R-:W4:Y:S04]  /*5ad60*/  LDL.LU.64 R108, [R1+0xe60] ;  /* 0x000e6000016c7983 */ /* 0x000f280000300a00 */
[----:B------:R-:W4:Y:S01]  /*5ad70*/  LDL.LU.64 R148, [R1+0xe20] ;  /* 0x000e200001947983 */ /* 0x000f220000300a00 */
[----:B------:R-:W-:-:S05]  /*5ad80*/  IADD3 R120, P1, R118, R5, RZ ;  /* 0x0000000576787210 */ /* 0x000fca0007f3e0ff */
[----:B------:R-:W-:Y:S01]  /*5ad90*/  IMAD.X R121, R119, 0x1, R2, P1 ;  /* 0x0000000177797824 */ /* 0x000fe200008e0602 */
[----:B------:R-:W-:-:S04]  /*5ada0*/  IADD3 R118, P1, R116, R5, RZ ;  /* 0x0000000574767210 */ /* 0x000fc80007f3e0ff */
[----:B------:R-:W-:Y:S01]  /*5adb0*/  IADD3.X R119, R117, R2, RZ, P1, !PT ;  /* 0x0000000275777210 */ /* 0x000fe20000ffe4ff */
[----:B------:R-:W-:Y:S01]  /*5adc0*/  IMAD.MOV.U32 R203, RZ, RZ, R202 ;  /* 0x000000ffffcb7224 */ /* 0x000fe200078e00ca */
[----:B------:R-:W-:Y:S01]  /*5add0*/  MOV R202, R158 ;  /* 0x0000009e00ca7202 */ /* 0x000fe20000000f00 */
[----:B------:R-:W-:Y:S02]  /*5ade0*/  IMAD.MOV.U32 R193, RZ, RZ, R192 ;  /* 0x000000ffffc17224 */ /* 0x000fe400078e00c0 */
[----:B------:R-:W-:Y:S02]  /*5adf0*/  IMAD.MOV.U32 R201, RZ, RZ, R200 ;  /* 0x000000ffffc97224 */ /* 0x000fe400078e00c8 */
[----:B------:R-:W-:Y:S01]  /*5ae00*/  IMAD.MOV.U32 R192, RZ, RZ, R9 ;  /* 0x000000ffffc07224 */ /* 0x000fe200078e0009 */
[----:B------:R-:W-:Y:S01]  /*5ae10*/  LDGSTS.E [R3+-0x39a00], desc[UR60][R202.64], P0 ;  /* 0xc6600000ca037fae */ /* 0x000fe2000812187c */
        /* <DEDUP_REMOVED lines=19> */
[----:B------:R-:W-:Y:S04]  /*5af50*/  LDGSTS.E [R3+-0x38600], desc[UR60][R192.64], P0 ;  /* 0xc7a00000c0037fae */ /* 0x000fe8000812187c */
[----:B------:R-:W-:Y:S04]  /*5af60*/  STL.64 [R1+0x1420], R150 ;  /* 0x0014209601007387 */ /* 0x000fe80000100a00 */
[----:B------:R1:W-:Y:S02]  /*5af70*/  LDGSTS.E [R3+-0x38200], desc[UR60][R190.64], P0 ;  /* 0xc7e00000be037fae */ /* 0x0003e4000812187c */
        /* <DEDUP_REMOVED lines=9> */
[----:B---3--:R-:W-:-:S05]  /*5b010*/  IADD3 R110, P1, R102, R5, RZ ;  /* 0x00000005666e7210 */ /* 0x008fca0007f3e0ff */
[----:B------:R-:W-:Y:S01]  /*5b020*/  IMAD.X R111, R103, 0x1, R2, P1 ;  /* 0x00000001676f7824 */ /* 0x000fe200008e0602 */
[----:B----4-:R-:W-:-:S04]  /*5b030*/  IADD3 R102, P1, R108, R5, RZ ;  /* 0x000000056c667210 */ /* 0x010fc80007f3e0ff */
[----:B------:R-:W-:Y:S02]  /*5b040*/  IADD3.X R103, R109, R2, RZ, P1, !PT ;  /* 0x000000026d677210 */ /* 0x000fe40000ffe4ff */
[----:B------:R-:W-:-:S05]  /*5b050*/  IADD3 R108, P1, R148, R5, RZ ;  /* 0x00000005946c7210 */ /* 0x000fca0007f3e0ff */
[----:B------:R-:W-:Y:S01]  /*5b060*/  IMAD.X R109, R149, 0x1, R2, P1 ;  /* 0x00000001956d7824 */ /* 0x000fe200008e0602 */
        /* <DEDUP_REMOVED lines=23> */
[----:B------:R-:W-:Y:S04]  /*5b1e0*/  LDGSTS.E [R3+-0x3f980], desc[UR60][R148.64], P0 ;  /* 0xc068000094037fae */ /* 0x000fe8000812187c */
[----:B------:R2:W-:Y:S04]  /*5b1f0*/  STL.64 [R1+0x10a0], R122 ;  /* 0x0010a07a01007387 */ /* 0x0005e80000100a00 */
[----:B------:R-:W-:Y:S04]  /*5b200*/  LDGSTS.E [R3+-0x3f580], desc[UR60][R146.64], P0 ;  /* 0xc0a8000092037fae */ /* 0x000fe8000812187c */
[----:B------:R3:W-:Y:S04]  /*5b210*/  STL.64 [R1+0x1060], R106 ;  /* 0x0010606a01007387 */ /* 0x0007e80000100a00 */
[----:B------:R4:W-:Y:S04]  /*5b220*/  LDGSTS.E [R3+-0x3f180], desc[UR60][R144.64], P0 ;  /* 0xc0e8000090037fae */ /* 0x0009e8000812187c */
[----:B------:R4:W-:Y:S04]  /*5b230*/  STL.64 [R1+0x1020], R120 ;  /* 0x0010207801007387 */ /* 0x0009e80000100a00 */
[----:B------:R4:W-:Y:S01]  /*5b240*/  LDGSTS.E [R3+-0x3ed80], desc[UR60][R142.64], P0 ;  /* 0xc12800008e037fae */ /* 0x0009e2000812187c */
[----:B------:R-:W-:-:S03]  /*5b250*/  IMAD.MOV.U32 R189, RZ, RZ, R188 ;  /* 0x000000ffffbd7224 */ /* 0x000fc600078e00bc */
[----:B------:R4:W-:Y:S04]  /*5b260*/  STL.64 [R1+0xfe0], R118 ;  /* 0x000fe07601007387 */ /* 0x0009e80000100a00 */
[----:B------:R4:W-:Y:S01]  /*5b270*/  LDGSTS.E [R3+-0x3e980], desc[UR60][R140.64], P0 ;  /* 0xc16800008c037fae */ /* 0x0009e2000812187c */
[----:B------:R-:W-:-:S03]  /*5b280*/  IMAD.MOV.U32 R188, RZ, RZ, R9 ;  /* 0x000000ffffbc7224 */ /* 0x000fc600078e0009 */
        /* <DEDUP_REMOVED lines=8> */
[----:B------:R-:W4:Y:S04]  /*5b310*/  LDL.LU R9, [R1+0x2c74] ;  /* 0x002c740001097983 */ /* 0x000f280000300800 */
[----:B------:R4:W-:Y:S04]  /*5b320*/  LDGSTS.E [R3+-0x3d580], desc[UR60][R130.64], P0 ;  /* 0xc2a8000082037fae */ /* 0x0009e8000812187c */
[----:B------:R-:W-:Y:S04]  /*5b330*/  STL.64 [R1+0xea0], R110 ;  /* 0x000ea06e01007387 */ /* 0x000fe80000100a00 */
[----:B------:R4:W-:Y:S04]  /*5b340*/  LDGSTS.E [R3+-0x3d180], desc[UR60][R128.64], P0 ;  /* 0xc2e8000080037fae */ /* 0x0009e8000812187c */
[----:B------:R4:W-:Y:S04]  /*5b350*/  STL.64 [R1+0xe60], R102 ;  /* 0x000e606601007387 */ /* 0x0009e80000100a00 */
[----:B------:R4:W-:Y:S04]  /*5b360*/  LDGSTS.E [R3+-0x3cd80], desc[UR60][R126.64], P0 ;  /* 0xc32800007e037fae */ /* 0x0009e8000812187c */
[----:B------:R4:W-:Y:S04]  /*5b370*/  STL.64 [R1+0xe20], R108 ;  /* 0x000e206c01007387 */ /* 0x0009e80000100a00 */
[----:B------:R-:W-:Y:S04]  /*5b380*/  LDGSTS.E [R3+-0x3c980], desc[UR60][R124.64], P0 ;  /* 0xc36800007c037fae */ /* 0x000fe8000812187c */
[----:B------:R-:W-:Y:S04]  /*5b390*/  LDGSTS.E [R3+-0x3c580], desc[UR60][R122.64], P0 ;  /* 0xc3a800007a037fae */ /* 0x000fe8000812187c */
[----:B------:R-:W-:Y:S04]  /*5b3a0*/  LDGSTS.E [R3+-0x3c180], desc[UR60][R106.64], P0 ;  /* 0xc3e800006a037fae */ /* 0x000fe8000812187c */
[----:B-1----:R-:W4:Y:S04]  /*5b3b0*/  LDL.LU.64 R124, [R1+0x1418] ;  /* 0x00141800017c7983 */ /* 0x002f280000300a00 */
[----:B--2---:R-:W2:Y:S04]  /*5b3c0*/  LDL.LU.64 R122, [R1+0x13d8] ;  /* 0x0013d800017a7983 */ /* 0x004ea80000300a00 */
[----:B---3--:R-:W3:Y:S04]  /*5b3d0*/  LDL.LU.64 R106, [R1+0x1398] ;  /* 0x00139800016a7983 */ /* 0x008ee80000300a00 */
[----:B------:R-:W-:Y:S04]  /*5b3e0*/  LDGSTS.E [R3+-0x3bd80], desc[UR60][R120.64], P0 ;  /* 0xc428000078037fae */ /* 0x000fe8000812187c */
[----:B------:R-:W-:Y:S04]  /*5b3f0*/  LDGSTS.E [R3+-0x3b980], desc[UR60][R118.64], P0 ;  /* 0xc468000076037fae */ /* 0x000fe8000812187c */
[----:B------:R-:W-:Y:S04]  /*5b400*/  LDGSTS.E [R3+-0x3b580], desc[UR60][R116.64], P0 ;  /* 0xc4a8000074037fae */ /* 0x000fe8000812187c */
[----:B----4-:R-:W4:Y:S04]  /*5b410*/  LDL.LU.64 R120, [R1+0x1358] ;  /* 0x0013580001787983 */ /* 0x010f280000300a00 */
[----:B------:R-:W4:Y:S04]  /*5b420*/  LDL.LU.64 R118, [R1+0x1318] ;  /* 0x0013180001767983 */ /* 0x000f280000300a00 */
[----:B------:R-:W-:Y:S04]  /*5b430*/  LDGSTS.E [R3+-0x3b180], desc[UR60][R104.64], P0 ;  /* 0xc4e8000068037fae */ /* 0x000fe8000812187c */
[----:B------:R-:W-:Y:S04]  /*5b440*/  LDGSTS.E [R3+-0x3ad80], desc[UR60][R114.64], P0 ;  /* 0xc528000072037fae */ /* 0x000fe8000812187c */
[----:B------:R-:W-:Y:S04]  /*5b450*/  LDGSTS.E [R3+-0x3a980], desc[UR60][R112.64], P0 ;  /* 0xc568000070037fae */ /* 0x000fe8000812187c */
[----:B------:R-:W4:Y:S04]  /*5b460*/  LDL.LU.64 R104, [R1+0x12d8] ;  /* 0x0012d80001687983 */ /* 0x000f280000300a00 */
[----:B------:R-:W4:Y:S04]  /*5b470*/  LDL.LU.64 R116, [R1+0x1298] ;  /* 0x0012980001747983 */ /* 0x000f280000300a00 */
[----:B------:R-:W4:Y:S04]  /*5b480*/  LDL.LU.64 R114, [R1+0x1258] ;  /* 0x0012580001727983 */ /* 0x000f280000300a00 */
[----:B------:R-:W-:Y:S04]  /*5b490*/  LDGSTS.E [R3+-0x3a580], desc[UR60][R110.64], P0 ;  /* 0xc5a800006e037fae */ /* 0x000fe8000812187c */
[----:B------:R-:W-:Y:S01]  /*5b4a0*/  LDGSTS.E [R3+-0x3a180], desc[UR60][R102.64], P0 ;  /* 0xc5e8000066037fae */ /* 0x000fe2000812187c */
[----:B------:R-:W-:-:S03]  /*5b4b0*/  IADD3 R157, P1, R186, R5, RZ ;  /* 0x00000005ba9d7210 */ /* 0x000fc60007f3e0ff */
[----:B------:R1:W-:Y:S04]  /*5b4c0*/  LDGSTS.E [R3+-0x39d80], desc[UR60][R108.64], P0 ;  /* 0xc62800006c037fae */ /* 0x0003e8000812187c */
[----:B------:R-:W4:Y:S01]  /*5b4d0*/  LDL.LU.64 R102, [R1+0x1218] ;  /* 0x0012180001667983 */ /* 0x000f220000300a00 */
[--C-:B------:R-:W-:Y:S01]  /*5b4e0*/  IMAD.X R186, R187, 0x1, R2.reuse, P1 ;  /* 0x00000001bbba7824 */ /* 0x100fe200008e0602 */
[-C--:B------:R-:W-:Y:S02]  /*5b4f0*/  IADD3 R155, P1, R184, R5.reuse, RZ ;  /* 0x00000005b89b7210 */ /* 0x080fe40007f3e0ff */
[----:B------:R-:W4:Y:S03]  /*5b500*/  LDL.LU.64 R112, [R1+0x11d8] ;  /* 0x0011d80001707983 */ /* 0x000f260000300a00 */
[----:B------:R-:W-:Y:S01]  /*5b510*/  IMAD.X R184, R185, 0x1, R2, P1 ;  /* 0x00000001b9b87824 */ /* 0x000fe200008e0602 */
[-C--:B------:R-:W-:Y:S01]  /*5b520*/  IADD3 R153, P1, R182, R5.reuse, RZ ;  /* 0x00000005b6997210 */ /* 0x080fe20007f3e0ff */
[----:B------:R-:W4:Y:S03]  /*5b530*/  LDL.LU.64 R110, [R1+0x1198] ;  /* 0x00119800016e7983 */ /* 0x000f260000300a00 */
[----:B------:R-:W-:Y:S01]  /*5b540*/  IADD3.X R182, R183, R2, RZ, P1, !PT ;  /* 0x00000002b7b67210 */ /* 0x000fe20000ffe4ff */
[----:B------:R-:W4:Y:S01]  /*5b550*/  LDL.LU.64 R108, [R1+0x1158] ;  /* 0x00115800016c7983 */ /* 0x000f220000300a00 */
[----:B------:R-:W-:Y:S01]  /*5b560*/  IADD3 R152, P1, R180, R5, RZ ;  /* 0x00000005b4987210 */ /* 0x000fe20007f3e0ff */
[----:B------:R-:W-:-:S02]  /*5b570*/  IMAD.MOV.U32 R177, RZ, RZ, R176 ;  /* 0x000000ffffb17224 */ /* 0x000fc400078e00b0 */
[----:B------:R-:W-:Y:S02]  /*5b580*/  LDGSTS.E [R3+-0x39980], desc[UR60][R188.64], P0 ;  /* 0xc6680000bc037fae */ /* 0x000fe4000812187c */
        /* <DEDUP_REMOVED lines=8> */
[----:B------:R-:W-:Y:S02]  /*5b610*/  IMAD.X R156, R107, 0x1, R2, P1 ;  /* 0x000000016b9c7824 */ /* 0x000fe400008e0602 */
[----:B------:R-:W1:Y:S01]  /*5b620*/  LDL.LU.64 R106, [R1+0x1118] ;  /* 0x00111800016a7983 */ /* 0x000e620000300a00 */
[----:B----4-:R-:W-:-:S04]  /*5b630*/  IADD3 R141, P1, R120, R5, RZ ;  /* 0x00000005788d7210 */ /* 0x010fc80007f3e0ff */
[----:B------:R-:W-:Y:S02]  /*5b640*/  IADD3.X R159, R121, R2, RZ, P1, !PT ;  /* 0x00000002799f7210 */ /* 0x000fe40000ffe4ff */
[----:B------:R-:W-:-:S05]  /*5b650*/  IADD3 R140, P1, R118, R5, RZ ;  /* 0x00000005768c7210 */ /* 0x000fca0007f3e0ff */
[----:B------:R-:W-:Y:S01]  /*5b660*/  IMAD.X R252, R119, 0x1, R2, P1 ;  /* 0x0000000177fc7824 */ /* 0x000fe200008e0602 */
[----:B------:R-:W-:-:S05]  /*5b670*/  IADD3 R138, P1, R104, R5, RZ ;  /* 0x00000005688a7210 */ /* 0x000fca0007f3e0ff */
[--C-:B------:R-:W-:Y:S01]  /*5b680*/  IMAD.X R139, R105, 0x1, R2.reuse, P1 ;  /* 0x00000001698b7824 */ /* 0x100fe200008e0602 */
[-C--:B------:R-:W-:Y:S01]  /*5b690*/  IADD3 R136, P1, R116, R5.reuse, RZ ;  /* 0x0000000574887210 */ /* 0x080fe20007f3e0ff */
[----:B------:R-:W2:Y:S04]  /*5b6a0*/  LDL.LU.64 R104, [R1+0x10d8] ;  /* 0x0010d80001687983 */ /* 0x000ea80000300a00 */
[----:B------:R-:W-:Y:S01]  /*5b6b0*/  IMAD.X R137, R117, 0x1, R2, P1 ;  /* 0x0000000175897824 */ /* 0x000fe200008e0602 */
[----:B------:R-:W-:-:S05]  /*5b6c0*/  IADD3 R134, P1, R114, R5, RZ ;  /* 0x0000000572867210 */ /* 0x000fca0007f3e0ff */
[----:B------:R-:W-:Y:S01]  /*5b6d0*/  IMAD.X R135, R115, 0x1, R2, P1 ;  /* 0x0000000173877824 */ /* 0x000fe200008e0602 */
[----:B------:R-:W-:-:S05]  /*5b6e0*/  IADD3 R132, P1, R102, R5, RZ ;  /* 0x0000000566847210 */ /* 0x000fca0007f3e0ff */
[----:B------:R-:W-:Y:S02]  /*5b6f0*/  IMAD.X R133, R103, 0x1, R2, P1 ;  /* 0x0000000167857824 */ /* 0x000fe400008e0602 */
[----:B------:R-:W3:Y:S01]  /*5b700*/  LDL.LU.64 R102, [R1+0x1098] ;  /* 0x0010980001667983 */ /* 0x000ee20000300a00 */
[----:B------:R-:W-:-:S03]  /*5b710*/  IADD3 R130, P1, R112, R5, RZ ;  /* 0x0000000570827210 */ /* 0x000fc60007f3e0ff */
[----:B------:R-:W4:Y:S01]  /*5b720*/  LDL.LU.64 R114, [R1+0x1058] ;  /* 0x0010580001727983 */ /* 0x000f220000300a00 */
[----:B------:R-:W-:Y:S02]  /*5b730*/  IADD3.X R131, R113, R2, RZ, P1, !PT ;  /* 0x0000000271837210 */ /* 0x000fe40000ffe4ff */
[-C--:B------:R-:W-:Y:S01]  /*5b740*/  IADD3 R128, P1, R110, R5.reuse, RZ ;  /* 0x000000056e807210 */ /* 0x080fe20007f3e0ff */
[----:B------:R-:W4:Y:S04]  /*5b750*/  LDL.LU.64 R116, [R1+0x1018] ;  /* 0x0010180001747983 */ /* 0x000f280000300a00 */
[--C-:B------:R-:W-:Y:S01]  /*5b760*/  IMAD.X R129, R111, 0x1, R2.reuse, P1 ;  /* 0x000000016f817824 */ /* 0x100fe200008e0602 */
[-C--:B------:R-:W-:Y:S01]  /*5b770*/  IADD3 R126, P1, R108, R5.reuse, RZ ;  /* 0x000000056c7e7210 */ /* 0x080fe20007f3e0ff */
[----:B------:R-:W4:Y:S04]  /*5b780*/  LDL.LU.64 R122, [R1+0xfd8] ;  /* 0x000fd800017a7983 */ /* 0x000f280000300a00 */
[----:B------:R-:W-:Y:S01]  /*5b790*/  IMAD.X R127, R109, 0x1, R2, P1 ;  /* 0x000000016d7f7824 */ /* 0x000fe200008e0602 */
[----:B------:R-:W4:Y:S04]  /*5b7a0*/  LDL.LU.64 R118, [R1+0xf98] ;  /* 0x000f980001767983 */ /* 0x000f280000300a00 */
[----:B------:R-:W4:Y:S01]  /*5b7b0*/  LDL.LU.64 R120, [R1+0xf58] ;  /* 0x000f580001787983 */ /* 0x000f220000300a00 */
[----:B-1----:R-:W-:-:S05]  /*5b7c0*/  IADD3 R108, P1, R106, R5, RZ ;  /* 0x000000056a6c7210 */ /* 0x002fca0007f3e0ff */
[----:B------:R-:W-:Y:S01]  /*5b7d0*/  IMAD.X R109, R107, 0x1, R2, P1 ;  /* 0x000000016b6d7824 */ /* 0x000fe200008e0602 */
[----:B--2---:R-:W-:-:S05]  /*5b7e0*/  IADD3 R110, P1, R104, R5, RZ ;  /* 0x00000005686e7210 */ /* 0x004fca0007f3e0ff */
[----:B------:R-:W-:Y:S02]  /*5b7f0*/  IMAD.X R111, R105, 0x1, R2, P1 ;  /* 0x00000001696f7824 */ /* 0x000fe400008e0602 */
[----:B------:R-:W2:Y:S04]  /*5b800*/  LDL.LU.64 R104, [R1+0xf18] ;  /* 0x000f180001687983 */ /* 0x000ea80000300a00 */
[----:B------:R-:W2:Y:S01]  /*5b810*/  LDL.LU.64 R106, [R1+0xed8] ;  /* 0x000ed800016a7983 */ /* 0x000ea20000300a00 */
[----:B---3--:R-:W-:-:S05]  /*5b820*/  IADD3 R124, P1, R102, R5, RZ ;  /* 0x00000005667c7210 */ /* 0x008fca0007f3e0ff */
[----:B------:R-:W-:Y:S02]  /*5b830*/  IMAD.X R125, R103, 0x1, R2, P1 ;  /* 0x00000001677d7824 */ /* 0x000fe400008e0602 */
[----:B------:R-:W3:Y:S04]  /*5b840*/  LDL.LU.64 R102, [R1+0xe98] ;  /* 0x000e980001667983 */ /* 0x000ee80000300a00 */
[----:B------:R-:W3:Y:S01]  /*5b850*/  LDL.LU.64 R146, [R1+0xe58] ;  /* 0x000e580001927983 */ /* 0x000ee20000300a00 */
        /* <DEDUP_REMOVED lines=11> */
[----:B------:R-:W-:Y:S01]  /*5b910*/  IMAD.MOV.U32 R187, RZ, RZ, R186 ;  /* 0x000000ffffbb7224 */ /* 0x000fe200078e00ba */
[----:B------:R-:W-:Y:S01]  /*5b920*/  MOV R186, R157 ;  /* 0x0000009d00ba7202 */ /* 0x000fe20000000f00 */
[----:B------:R-:W-:Y:S02]  /*5b930*/  IMAD.MOV.U32 R185, RZ, RZ, R184 ;  /* 0x000000ffffb97224 */ /* 0x000fe400078e00b8 */
[----:B------:R-:W-:Y:S02]  /*5b940*/  IMAD.MOV.U32 R184, RZ, RZ, R155 ;  /* 0x000000ffffb87224 */ /* 0x000fe400078e009b */
[----:B------:R-:W-:Y:S01]  /*5b950*/  IMAD.MOV.U32 R183, RZ, RZ, R182 ;  /* 0x000000ffffb77224 */ /* 0x000fe200078e00b6 */
[----:B------:R-:W-:Y:S01]  /*5b960*/  LDGSTS.E [R3+-0x39580], desc[UR60][R186.64], P0 ;  /* 0xc6a80000ba037fae */ /* 0x000fe2000812187c */
[----:B------:R-:W-:-:S02]  /*5b970*/  IMAD.MOV.U32 R182, RZ, RZ, R153 ;  /* 0x000000ffffb67224 */ /* 0x000fc400078e0099 */
[----:B------:R-:W-:Y:S01]  /*5b980*/  IMAD.MOV.U32 R181, RZ, RZ, R180 ;  /* 0x000000ffffb57224 */ /* 0x000fe200078e00b4 */
[----:B------:R-:W-:Y:S01]  /*5b990*/  MOV R180, R152 ;  /* 0x0000009800b47202 */ /* 0x000fe20000000f00 */
[----:B------:R-:W-:Y:S01]  /*5b9a0*/  IMAD.MOV.U32 R179, RZ, RZ, R178 ;  /* 0x000000ffffb37224 */ /* 0x000fe200078e00b2 */
[----:B------:R-:W-:Y:S01]  /*5b9b0*/  MOV R148, R144 ;  /* 0x0000009000947202 */ /* 0x000fe20000000f00 */
[----:B------:R-:W-:Y:S01]  /*5b9c0*/  IMAD.MOV.U32 R178, RZ, RZ, R4 ;  /* 0x000000ffffb27224 */ /* 0x000fe200078e0004 */
[----:B------:R-:W-:Y:S01]  /*5b9d0*/  LDGSTS.E [R3+-0x39180], desc[UR60][R184.64], P0 ;  /* 0xc6e80000b8037fae */ /* 0x000fe2000812187c */
[----:B------:R-:W-:Y:S02]  /*5b9e0*/  IMAD.MOV.U32 R149, RZ, RZ, R7 ;  /* 0x000000ffff957224 */ /* 0x000fe400078e0007 */
[----:B------:R-:W-:Y:S01]  /*5b9f0*/  IMAD.MOV.U32 R144, RZ, RZ, R142 ;  /* 0x000000ffff907224 */ /* 0x000fe200078e008e */
[----:B------:R-:W-:Y:S01]  /*5ba00*/  LDGSTS.E [R3+-0x38d80], desc[UR60][R182.64], P0 ;  /* 0xc7280000b6037fae */ /* 0x000fe2000812187c */
[----:B------:R-:W-:Y:S01]  /*5ba10*/  IMAD.MOV.U32 R145, RZ, RZ, R156 ;  /* 0x000000ffff917224 */ /* 0x000fe200078e009c */
[----:B------:R-:W-:Y:S01]  /*5ba20*/  MOV R142, R141 ;  /* 0x0000008d008e7202 */ /* 0x000fe20000000f00 */
[----:B------:R-:W-:Y:S01]  /*5ba30*/  IMAD.MOV.U32 R141, RZ, RZ, R252 ;  /* 0x000000ffff8d7224 */ /* 0x000fe200078e00fc */
[----:B------:R-:W-:Y:S04]  /*5ba40*/  LDGSTS.E [R3+-0x38980], desc[UR60][R180.64], P0 ;  /* 0xc7680000b4037fae */ /* 0x000fe8000812187c */
[----:B------:R-:W-:Y:S04]  /*5ba50*/  LDGSTS.E [R3+-0x38580], desc[UR60][R178.64], P0 ;  /* 0xc7a80000b2037fae */ /* 0x000fe8000812187c */
[----:B------:R1:W-:Y:S04]  /*5ba60*/  LDGSTS.E [R3+-0x38180], desc[UR60][R176.64], P0 ;  /* 0xc7e80000b0037fae */ /* 0x0003e8000812187c */
[----:B------:R-:W-:Y:S01]  /*5ba70*/  STL.64 [R1+0x1418], R148 ;  /* 0x0014189401007387 */ /* 0x000fe20000100a00 */
[----:B-1----:R-:W-:Y:S01]  /*5ba80*/  IMAD.U32 R3, RZ, RZ, UR4 ;  /* 0x00000004ff037e24 */ /* 0x002fe2000f8e00ff */
[----:B--2---:R-:W-:-:S05]  /*5ba90*/  IADD3 R120, P1, R104, R5, RZ ;  /* 0x0000000568787210 */ /* 0x004fca0007f3e0ff */
[----:B------:R-:W-:Y:S01]  /*5baa0*/  IMAD.X R121, R105, 0x1, R2, P1 ;  /* 0x0000000169797824 */ /* 0x000fe200008e0602 */
[----:B------:R-:W-:-:S04]  /*5bab0*/  IADD3 R104, P1, R106, R5, RZ ;  /* 0x000000056a687210 */ /* 0x000fc80007f3e0ff */
        /* <DEDUP_REMOVED lines=17> */
[-C--:B------:R-:W-:Y:S01]  /*5bbd0*/  IADD3 R150, P1, R18, R5.reuse, RZ ;  /* 0x0000000512967210 */ /* 0x080fe20007f3e0ff */
[----:B------:R-:W-:Y:S02]  /*5bbe0*/  IMAD.MOV.U32 R146, RZ, RZ, R143 ;  /* 0x000000ffff927224 */ /* 0x000fe400078e008f */
[----:B------:R-:W-:Y:S02]  /*5bbf0*/  IMAD.MOV.U32 R147, RZ, RZ, R154 ;  /* 0x000000ffff937224 */ /* 0x000fe400078e009a */
[--C-:B------:R-:W-:Y:S01]  /*5bc00*/  IMAD.X R18, R19, 0x1, R2.reuse, P1 ;  /* 0x0000000113127824 */ /* 0x100fe200008e0602 */
[----:B------:R-:W-:Y:S01]  /*5bc10*/  IADD3 R4, P1, R16, R5, RZ ;  /* 0x0000000510047210 */ /* 0x000fe20007f3e0ff */
[----:B------:R-:W-:Y:S01]  /*5bc20*/  IMAD.MOV.U32 R143, RZ, RZ, R159 ;  /* 0x000000ffff8f7224 */ /* 0x000fe200078e009f */
[----:B------:R-:W-:Y:S03]  /*5bc30*/  STL.64 [R1+0x13d8], R146 ;  /* 0x0013d89201007387 */ /* 0x000fe60000100a00 */
[----:B------:R-:W-:Y:S01]  /*5bc40*/  IMAD.X R16, R17, 0x1, R2, P1 ;  /* 0x0000000111107824 */ /* 0x000fe200008e0602 */
        /* <DEDUP_REMOVED lines=38> */
[----:B------:R-:W-:Y:S04]  /*5beb0*/  LDGSTS.E [R3+-0x3c500], desc[UR60][R124.64], P0 ;  /* 0xc3b000007c037fae */ /* 0x000fe8000812187c */
[----:B-1----:R-:W4:Y:S04]  /*5bec0*/  LDL.LU.64 R108, [R1+0x1410] ;  /* 0x00141000016c7983 */ /* 0x002f280000300a00 */
[----:B--2---:R-:W2:Y:S04]  /*5bed0*/  LDL.LU.64 R110, [R1+0x13d0] ;  /* 0x0013d000016e7983 */ /* 0x004ea80000300a00 */
[----:B------:R-:W-:Y:S04]  /*5bee0*/  LDGSTS.E [R3+-0x3c100], desc[UR60][R112.64], P0 ;  /* 0xc3f0000070037fae */ /* 0x000fe8000812187c */
[----:B------:R-:W-:Y:S04]  /*5bef0*/  LDGSTS.E [R3+-0x3bd00], desc[UR60][R114.64], P0 ;  /* 0xc430000072037fae */ /* 0x000fe8000812187c */
[----:B------:R-:W-:Y:S04]  /*5bf00*/  LDGSTS.E [R3+-0x3b900], desc[UR60][R116.64], P0 ;  /* 0xc470000074037fae */ /* 0x000fe8000812187c */
[----:B---3--:R-:W3:Y:S04]  /*5bf10*/  LDL.LU.64 R112, [R1+0x1390] ;  /* 0x0013900001707983 */ /* 0x008ee80000300a00 */
[----:B----4-:R-:W4:Y:S04]  /*5bf20*/  LDL.LU.64 R114, [R1+0x1350] ;  /* 0x0013500001727983 */ /* 0x010f280000300a00 */
[----:B------:R-:W4:Y:S04]  /*5bf30*/  LDL.LU.64 R116, [R1+0x1310] ;  /* 0x0013100001747983 */ /* 0x000f280000300a00 */
        /* <DEDUP_REMOVED lines=8> */
[----:B------:R1:W-:Y:S04]  /*5bfc0*/  LDGSTS.E [R3+-0x3a500], desc[UR60][R106.64], P0 ;  /* 0xc5b000006a037fae */ /* 0x0003e8000812187c */
[----:B------:R-:W-:Y:S04]  /*5bfd0*/  LDGSTS.E [R3+-0x3a100], desc[UR60][R102.64], P0 ;  /* 0xc5f0000066037fae */ /* 0x000fe8000812187c */
[----:B------:R-:W4:Y:S04]  /*5bfe0*/  LDL.LU.64 R102, [R1+0x11d0] ;  /* 0x0011d00001667983 */ /* 0x000f280000300a00 */
[----:B------:R-:W4:Y:S04]  /*5bff0*/  LDL.LU.64 R128, [R1+0x1190] ;  /* 0x0011900001807983 */ /* 0x000f280000300a00 */
[----:B------:R-:W4:Y:S04]  /*5c000*/  LDL.LU.64 R130, [R1+0x1150] ;  /* 0x0011500001827983 */ /* 0x000f280000300a00 */
[----:B------:R-:W4:Y:S01]  /*5c010*/  LDL.LU.64 R132, [R1+0x1110] ;  /* 0x0011100001847983 */ /* 0x000f220000300a00 */
[----:B-1----:R-:W-:-:S05]  /*5c020*/  IADD3 R106, P1, R108, R5, RZ ;  /* 0x000000056c6a7210 */ /* 0x002fca0007f3e0ff */
[----:B------:R-:W-:Y:S01]  /*5c030*/  IMAD.X R7, R109, 0x1, R2, P1 ;  /* 0x000000016d077824 */ /* 0x000fe200008e0602 */
[----:B--2---:R-:W-:-:S05]  /*5c040*/  IADD3 R108, P1, R110, R5, RZ ;  /* 0x000000056e6c7210 */ /* 0x004fca0007f3e0ff */
[----:B------:R-:W-:Y:S01]  /*5c050*/  IMAD.X R154, R111, 0x1, R2, P1 ;  /* 0x000000016f9a7824 */ /* 0x000fe200008e0602 */
[----:B---3--:R-:W-:-:S05]  /*5c060*/  IADD3 R110, P1, R112, R5, RZ ;  /* 0x00000005706e7210 */ /* 0x008fca0007f3e0ff */
        /* <DEDUP_REMOVED lines=15> */
[----:B------:R-:W-:Y:S02]  /*5c160*/  IMAD.X R125, R103, 0x1, R2, P1 ;  /* 0x00000001677d7824 */ /* 0x000fe400008e0602 */
[----:B------:R-:W3:Y:S04]  /*5c170*/  LDL.LU.64 R102, [R1+0x1090] ;  /* 0x0010900001667983 */ /* 0x000ee80000300a00 */
[----:B------:R-:W4:Y:S04]  /*5c180*/  LDL.LU.64 R138, [R1+0x1050] ;  /* 0x00105000018a7983 */ /* 0x000f280000300a00 */
[----:B------:R-:W4:Y:S04]  /*5c190*/  LDL.LU.64 R140, [R1+0x1010] ;  /* 0x00101000018c7983 */ /* 0x000f280000300a00 */
[----:B------:R-:W4:Y:S01]  /*5c1a0*/  LDL.LU.64 R142, [R1+0xfd0] ;  /* 0x000fd000018e7983 */ /* 0x000f220000300a00 */
[----:B------:R-:W-:-:S03]  /*5c1b0*/  IADD3 R126, P1, R128, R5, RZ ;  /* 0x00000005807e7210 */ /* 0x000fc60007f3e0ff */
[----:B------:R-:W4:Y:S02]  /*5c1c0*/  LDL.LU.64 R144, [R1+0xf90] ;  /* 0x000f900001907983 */ /* 0x000f240000300a00 */
[----:B------:R-:W-:Y:S01]  /*5c1d0*/  IMAD.X R127, R129, 0x1, R2, P1 ;  /* 0x00000001817f7824 */ /* 0x000fe200008e0602 */
[-C--:B------:R-:W-:Y:S01]  /*5c1e0*/  IADD3 R128, P1, R130, R5.reuse, RZ ;  /* 0x0000000582807210 */ /* 0x080fe20007f3e0ff */
[----:B------:R-:W4:Y:S03]  /*5c1f0*/  LDL.LU.64 R146, [R1+0xf50] ;  /* 0x000f500001927983 */ /* 0x000f260000300a00 */
[----:B------:R-:W-:Y:S01]  /*5c200*/  IADD3.X R129, R131, R2, RZ, P1, !PT ;  /* 0x0000000283817210 */ /* 0x000fe20000ffe4ff */
[----:B------:R-:W4:Y:S01]  /*5c210*/  LDL.LU.64 R148, [R1+0xf10] ;  /* 0x000f100001947983 */ /* 0x000f220000300a00 */
[----:B------:R-:W-:Y:S01]  /*5c220*/  IADD3 R130, P1, R132, R5, RZ ;  /* 0x0000000584827210 */ /* 0x000fe20007f3e0ff */
[----:B------:R-:W-:-:S02]  /*5c230*/  IMAD.MOV.U32 R21, RZ, RZ, R20 ;  /* 0x000000ffff157224 */ /* 0x000fc400078e0014 */
[----:B------:R-:W-:Y:S02]  /*5c240*/  IMAD.MOV.U32 R19, RZ, RZ, R18 ;  /* 0x000000ffff137224 */ /* 0x000fe400078e0012 */
[----:B------:R-:W-:Y:S02]  /*5c250*/  IMAD.MOV.U32 R20, RZ, RZ, R151 ;  /* 0x000000ffff147224 */ /* 0x000fe400078e0097 */
[----:B------:R-:W-:Y:S02]  /*5c260*/  IMAD.MOV.U32 R18, RZ, RZ, R150 ;  /* 0x000000ffff127224 */ /* 0x000fe400078e0096 */
[----:B------:R-:W-:Y:S01]  /*5c270*/  IMAD.X R131, R133, 0x1, R2, P1 ;  /* 0x0000000185837824 */ /* 0x000fe200008e0602 */
[----:B------:R-:W4:Y:S01]  /*5c280*/  LDL.LU.64 R150, [R1+0xed0] ;  /* 0x000ed00001967983 */ /* 0x000f220000300a00 */
[----:B--2---:R-:W-:-:S05]  /*5c290*/  IADD3 R132, P1, R104, R5, RZ ;  /* 0x0000000568847210 */ /* 0x004fca0007f3e0ff */
[----:B------:R-:W-:Y:S02]  /*5c2a0*/  IMAD.X R133, R105, 0x1, R2, P1 ;  /* 0x0000000169857824 */ /* 0x000fe400008e0602 */
[----:B------:R-:W2:Y:S01]  /*5c2b0*/  LDL.LU.64 R104, [R1+0xe90] ;  /* 0x000e900001687983 */ /* 0x000ea20000300a00 */
[----:B---3--:R-:W-:-:S05]  /*5c2c0*/  IADD3 R134, P1, R102, R5, RZ ;  /* 0x0000000566867210 */ /* 0x008fca0007f3e0ff */
[----:B------:R-:W-:Y:S02]  /*5c2d0*/  IMAD.X R135, R103, 0x1, R2, P1 ;  /* 0x0000000167877824 */ /* 0x000fe400008e0602 */
[----:B------:R-:W3:Y:S01]  /*5c2e0*/  LDL.LU.64 R102, [R1+0xe50] ;  /* 0x000e500001667983 */ /* 0x000ee20000300a00 */
        /* <DEDUP_REMOVED lines=14> */
[----:B------:R-:W-:Y:S01]  /*5c3d0*/  IMAD.MOV.U32 R23, RZ, RZ, R22 ;  /* 0x000000ffff177224 */ /* 0x000fe200078e0016 */
[----:B------:R-:W-:Y:S01]  /*5c3e0*/  MOV R22, R152 ;  /* 0x0000009800167202 */ /* 0x000fe20000000f00 */
[----:B------:R-:W-:Y:S02]  /*5c3f0*/  IMAD.MOV.U32 R163, RZ, RZ, R162 ;  /* 0x000000ffffa37224 */ /* 0x000fe400078e00a2 */
[----:B------:R-:W-:Y:S02]  /*5c400*/  IMAD.MOV.U32 R162, RZ, RZ, R153 ;  /* 0x000000ffffa27224 */ /* 0x000fe400078e0099 */
[----:B------:R-:W-:Y:S01]  /*5c410*/  IMAD.MOV.U32 R107, RZ, RZ, R7 ;  /* 0x000000ffff6b7224 */ /* 0x000fe200078e0007 */
[----:B------:R-:W-:Y:S01]  /*5c420*/  MOV R111, R156 ;  /* 0x0000009c006f7202 */ /* 0x000fe20000000f00 */
[----:B------:R-:W-:-:S02]  /*5c430*/  IMAD.MOV.U32 R165, RZ, RZ, R164 ;  /* 0x000000ffffa57224 */ /* 0x000fc400078e00a4 */
[----:B------:R-:W-:Y:S02]  /*5c440*/  IMAD.MOV.U32 R109, RZ, RZ, R154 ;  /* 0x000000ffff6d7224 */ /* 0x000fe400078e009a */
[----:B------:R-:W-:Y:S02]  /*5c450*/  IMAD.MOV.U32 R164, RZ, RZ, R158 ;  /* 0x000000ffffa47224 */ /* 0x000fe400078e009e */
[----:B------:R-:W-:Y:S01]  /*5c460*/  IMAD.MOV.U32 R113, RZ, RZ, R159 ;  /* 0x000000ffff717224 */ /* 0x000fe200078e009f */
[----:B------:R1:W-:Y:S01]  /*5c470*/  STL.64 [R1+0x1410], R106 ;  /* 0x0014106a01007387 */ /* 0x0003e20000100a00 */
[----:B------:R-:W-:Y:S02]  /*5c480*/  IMAD.MOV.U32 R115, RZ, RZ, R252 ;  /* 0x000000ffff737224 */ /* 0x000fe400078e00fc */
[----:B------:R-:W-:Y:S01]  /*5c490*/  IMAD.MOV.U32 R173, RZ, RZ, R172 ;  /* 0x000000ffffad7224 */ /* 0x000fe200078e00ac */
[----:B------:R4:W-:Y:S01]  /*5c4a0*/  STL.64 [R1+0x13d0], R108 ;  /* 0x0013d06c01007387 */ /* 0x0009e20000100a00 */
[----:B------:R-:W-:-:S03]  /*5c4b0*/  MOV R172, R157 ;  /* 0x0000009d00ac7202 */ /* 0x000fc60000000f00 */
[----:B------:R4:W-:Y:S04]  /*5c4c0*/  STL.64 [R1+0x1390], R110 ;  /* 0x0013906e01007387 */ /* 0x0009e80000100a00 */
[----:B------:R4:W-:Y:S01]  /*5c4d0*/  STL.64 [R1+0x1350], R112 ;  /* 0x0013507001007387 */ /* 0x0009e20000100a00 */
[----:B------:R-:W-:-:S03]  /*5c4e0*/  IMAD.MOV.U32 R169, RZ, RZ, R168 ;  /* 0x000000ffffa97224 */ /* 0x000fc600078e00a8 */
[----:B------:R4:W-:Y:S01]  /*5c4f0*/  STL.64 [R1+0x1310], R114 ;  /* 0x0013107201007387 */ /* 0x0009e20000100a00 */
[----:B------:R-:W-:-:S03]  /*5c500*/  IMAD.MOV.U32 R168, RZ, RZ, R155 ;  /* 0x000000ffffa87224 */ /* 0x000fc600078e009b */
[----:B------:R4:W-:Y:S04]  /*5c510*/  STL.64 [R1+0x12d0], R116 ;  /* 0x0012d07401007387 */ /* 0x0009e80000100a00 */
[----:B------:R4:W-:Y:S04]  /*5c520*/  STL.64 [R1+0x1290], R118 ;  /* 0x0012907601007387 */ /* 0x0009e80000100a00 */
[----:B------:R4:W-:Y:S04]  /*5c530*/  STL.64 [R1+0x1250], R120 ;  /* 0x0012507801007387 */ /* 0x0009e80000100a00 */
[----:B------:R4:W-:Y:S04]  /*5c540*/  STL.64 [R1+0x1210], R122 ;  /* 0x0012107a01007387 */ /* 0x0009e80000100a00 */
[----:B------:R4:W-:Y:S01]  /*5c550*/  STL.64 [R1+0x11d0], R124 ;  /* 0x0011d07c01007387 */ /* 0x0009e20000100a00 */
[----:B------:R-:W-:-:S03]  /*5c560*/  IMAD.MOV.U32 R17, RZ, RZ, R16 ;  /* 0x000000ffff117224 */ /* 0x000fc600078e0010 */
[----:B------:R4:W-:Y:S01]  /*5c570*/  STL.64 [R1+0x1190], R126 ;  /* 0x0011907e01007387 */ /* 0x0009e20000100a00 */
[----:B------:R-:W-:-:S03]  /*5c580*/  MOV R16, R4 ;  /* 0x0000000400107202 */ /* 0x000fc60000000f00 */
        /* <DEDUP_REMOVED lines=17> */
[----:B------:R4:W-:Y:S01]  /*5c6a0*/  STL.64 [R1+0xf10], R146 ;  /* 0x000f109201007387 */ /* 0x0009e20000100a00 */
[----:B-1----:R-:W-:Y:S01]  /*5c6b0*/  IMAD.U32 R3, RZ, RZ, UR4 ;  /* 0x00000004ff037e24 */ /* 0x002fe2000f8e00ff */
[----:B--2---:R-:W-:-:S05]  /*5c6c0*/  IADD3 R150, P1, R104, R5, RZ ;  /* 0x0000000568967210 */ /* 0x004fca0007f3e0ff */
[----:B------:R-:W-:Y:S01]  /*5c6d0*/  IMAD.X R151, R105, 0x1, R2, P1 ;  /* 0x0000000169977824 */ /* 0x000fe200008e0602 */
[----:B---3--:R-:W-:-:S04]  /*5c6e0*/  IADD3 R152, P1, R102, R5, RZ ;  /* 0x0000000566987210 */ /* 0x008fc80007f3e0ff */
        /* <DEDUP_REMOVED lines=15> */
[----:B------:R-:W-:Y:S01]  /*5c7e0*/  IADD3 R4, P1, R8, R5, RZ ;  /* 0x0000000508047210 */ /* 0x000fe20007f3e0ff */
[----:B------:R-:W-:Y:S02]  /*5c7f0*/  IMAD.MOV.U32 R175, RZ, RZ, R174 ;  /* 0x000000ffffaf7224 */ /* 0x000fe400078e00ae */
[----:B------:R-:W-:Y:S02]  /*5c800*/  IMAD.MOV.U32 R174, RZ, RZ, R102 ;  /* 0x000000ffffae7224 */ /* 0x000fe400078e0066 */
[----:B------:R-:W-:Y:S01]  /*5c810*/  IMAD.X R8, R9, 0x1, R2, P1 ;  /* 0x0000000109087824 */ /* 0x000fe200008e0602 */
[----:B------:R-:W-:Y:S01]  /*5c820*/  LOP3.LUT R9, R6, 0x70, RZ, 0x3c, !PT ;  /* 0x0000007006097812 */ /* 0x000fe200078e3cff */
[----:B------:R-:W5:Y:S01]  /*5c830*/  LDL.LU R102, [R1+0x2c70] ;  /* 0x002c700001667983 */ /* 0x000f620000300800 */
[----:B------:R-:W-:Y:S01]  /*5c840*/  IMAD.MOV.U32 R171, RZ, RZ, R170 ;  /* 0x000000ffffab7224 */ /* 0x000fe200078e00aa */
[----:B------:R-:W-:Y:S01]  /*5c850*/  MOV R170, R103 ;  /* 0x0000006700aa7202 */ /* 0x000fe20000000f00 */
[----:B------:R-:W-:Y:S01]  /*5c860*/  IMAD.MOV.U32 R167, RZ, RZ, R166 ;  /* 0x000000ffffa77224 */ /* 0x000fe200078e00a6 */
[----:B------:R1:W-:Y:S01]  /*5c870*/  STL.64 [R1+0xed0], R148 ;  /* 0x000ed09401007387 */ /* 0x0003e20000100a00 */
[----:B------:R-:W-:Y:S01]  /*5c880*/  IMAD.MOV.U32 R166, RZ, RZ, R104 ;  /* 0x000000ffffa67224 */ /* 0x000fe200078e0068 */
[----:B------:R-:W-:-:S02]  /*5c890*/  IADD3 R3, R9, 0x100000, R3 ;  /* 0x0010000009037810 */ /* 0x000fc40007ffe003 */
[----:B------:R-:W5:Y:S01]  /*5c8a0*/  LDL.LU R103, [R1+0x2c6c] ;  /* 0x002c6c0001677983 */ /* 0x000f620000300800 */
[----:B------:R-:W-:-:S03]  /*5c8b0*/  IMAD.MOV.U32 R161, RZ, RZ, R160 ;  /* 0x000000ffffa17224 */ /* 0x000fc600078e00a0 */
[----:B------:R2:W-:Y:S01]  /*5c8c0*/  STL.64 [R1+0xe90], R150 ;  /* 0x000e909601007387 */ /* 0x0005e20000100a00 */
[----:B------:R-:W-:Y:S02]  /*5c8d0*/  IMAD.MOV.U32 R160, RZ, RZ, R105 ;  /* 0x000000ffffa07224 */ /* 0x000fe400078e0069 */
[----:B------:R-:W-:Y:S01]  /*5c8e0*/  IMAD.MOV.U32 R15, RZ, RZ, R14 ;  /* 0x000000ffff0f7224 */ /* 0x000fe200078e000e */
[----:B------:R-:W5:Y:S01]  /*5c8f0*/  LDL.LU R104, [R1+0x2c68] ;  /* 0x002c680001687983 */ /* 0x000f620000300800 */
[----:B------:R-:W-:Y:S01]  /*5c900*/  MOV R14, R158 ;  /* 0x0000009e000e7202 */ /* 0x000fe20000000f00 */
[----:B------:R-:W-:Y:S02]  /*5c910*/  IMAD.MOV.U32 R13, RZ, RZ, R12 ;  /* 0x000000ffff0d7224 */ /* 0x000fe400078e000c */
[----:B------:R3:W-:Y:S01]  /*5c920*/  STL.64 [R1+0xe50], R152 ;  /* 0x000e509801007387 */ /* 0x0007e20000100a00 */
[----:B------:R-:W-:Y:S02]  /*5c930*/  IMAD.MOV.U32 R12, RZ, RZ, R157 ;  /* 0x000000ffff0c7224 */ /* 0x000fe400078e009d */
[----:B------:R-:W-:Y:S01]  /*5c940*/  IMAD.MOV.U32 R11, RZ, RZ, R10 ;  /* 0x000000ffff0b7224 */ /* 0x000fe200078e000a */
[----:B------:R-:W5:Y:S01]  /*5c950*/  LDL.LU R105, [R1+0x2c64] ;  /* 0x002c640001697983 */ /* 0x000f620000300800 */
[----:B------:R-:W-:-:S03]  /*5c960*/  IMAD.MOV.U32 R10, RZ, RZ, R155 ;  /* 0x000000ffff0a7224 */ /* 0x000fc600078e009b */
[----:B------:R-:W5:Y:S04]  /*5c970*/  LDL.LU R158, [R1+0x2c60] ;  /* 0x002c6000019e7983 */ /* 0x000f680000300800 */
[----:B------:R-:W5:Y:S04]  /*5c980*/  LDL.LU R157, [R1+0x2c5c] ;  /* 0x002c5c00019d7983 */ /* 0x000f680000300800 */
[----:B------:R-:W5:Y:S04]  /*5c990*/  LDL.LU R155, [R1+0x2c58] ;  /* 0x002c5800019b7983 */ /* 0x000f680000300800 */
[----:B------:R-:W-:Y:S04]  /*5c9a0*/  LDGSTS.E [R3+-0x3fc80], desc[UR60][R106.64], P0 ;  /* 0xc03800006a037fae */ /* 0x000fe8000812187c */
[----:B------:R-:W-:Y:S04]  /*5c9b0*/  LDGSTS.E [R3+-0x3f880], desc[UR60][R108.64], P0 ;  /* 0xc07800006c037fae */ /* 0x000fe8000812187c */
[----:B------:R-:W-:Y:S04]  /*5c9c0*/  LDGSTS.E [R3+-0x3f480], desc[UR60][R110.64], P0 ;  /* 0xc0b800006e037fae */ /* 0x000fe8000812187c */
[----:B------:R-:W5:Y:S04]  /*5c9d0*/  LDL.LU.64 R106, [R1+0x2c50] ;  /* 0x002c5000016a7983 */ /* 0x000f680000300a00 */
[----:B----4-:R-:W5:Y:S04]  /*5c9e0*/  LDL.LU.64 R108, [R1+0x2c48] ;  /* 0x002c4800016c7983 */ /* 0x010f680000300a00 */
[----:B------:R-:W5:Y:S04]  /*5c9f0*/  LDL.LU.64 R110, [R1+0x2c40] ;  /* 0x002c4000016e7983 */ /* 0x000f680000300a00 */
[----:B------:R-:W-:Y:S04]  /*5ca00*/  LDGSTS.E [R3+-0x3f080], desc[UR60][R112.64], P0 ;  /* 0xc0f8000070037fae */ /* 0x000fe8000812187c */
[----:B------:R-:W-:Y:S04]  /*5ca10*/  LDGSTS.E [R3+-0x3ec80], desc[UR60][R114.64], P0 ;  /* 0xc138000072037fae */ /* 0x000fe8000812187c */
[----:B------:R-:W-:Y:S04]  /*5ca20*/  LDGSTS.E [R3+-0x3e880], desc[UR60][R116.64], P0 ;  /* 0xc178000074037fae */ /* 0x000fe8000812187c */
[----:B------:R-:W5:Y:S04]  /*5ca30*/  LDL.LU.64 R112, [R1+0x2c38] ;  /* 0x002c380001707983 */ /* 0x000f680000300a00 */
[----:B------:R-:W5:Y:S04]  /*5ca40*/  LDL.LU.64 R114, [R1+0x2c30] ;  /* 0x002c300001727983 */ /* 0x000f680000300a00 */
        /* <DEDUP_REMOVED lines=34> */
[----:B-1----:R-:W5:Y:S04]  /*5cc70*/  LDL.LU.64 R148, [R1+0x2ba8] ;  /* 0x002ba80001947983 */ /* 0x002f680000300a00 */
[----:B--2---:R-:W5:Y:S04]  /*5cc80*/  LDL.LU.64 R150, [R1+0x2ba0] ;  /* 0x002ba00001967983 */ /* 0x004f680000300a00 */
[----:B---3--:R-:W5:Y:S01]  /*5cc90*/  LDL.LU.64 R152, [R1+0x2b98] ;  /* 0x002b980001987983 */ /* 0x008f620000300a00 */
[----:B------:R-:W-:Y:S01]  /*5cca0*/  IMAD.MOV.U32 R9, RZ, RZ, R8 ;  /* 0x000000ffff097224 */ /* 0x000fe200078e0008 */
[----:B------:R-:W-:-:S02]  /*5ccb0*/  MOV R8, R4 ;  /* 0x0000000400087202 */ /* 0x000fc40000000f00 */
[----:B------:R-:W1:Y:S01]  /*5ccc0*/  LDC R4, c[0x0][0x238] ;  /* 0x00008e00ff047b82 */ /* 0x000e620000000800 */
[----:B------:R-:W-:Y:S01]  /*5ccd0*/  UIADD3 UR10, UR10, 0x1, URZ ;  /* 0x000000010a0a7890 */ /* 0x000fe2000fffe03f */
[----:B------:R-:W-:Y:S03]  /*5cce0*/  LDGSTS.E [R3+-0x39c80], desc[UR60][R174.64], P0 ;  /* 0xc6380000ae037fae */ /* 0x000fe6000812187c */
[----:B------:R-:W-:Y:S01]  /*5ccf0*/  UISETP.NE.U32.AND UP0, UPT, UR10, UR11, UPT ;  /* 0x0000000b0a00728c */ /* 0x000fe2000bf05070 */
[----:B------:R-:W-:Y:S04]  /*5cd00*/  LDGSTS.E [R3+-0x39880], desc[UR60][R170.64], P0 ;  /* 0xc6780000aa037fae */ /* 0x000fe8000812187c */
[----:B------:R-:W-:Y:S04]  /*5cd10*/  LDGSTS.E [R3+-0x39480], desc[UR60][R166.64], P0 ;  /* 0xc6b80000a6037fae */ /* 0x000fe8000812187c */
[----:B------:R-:W-:Y:S04]  /*5cd20*/  LDGSTS.E [R3+-0x39080], desc[UR60][R160.64], P0 ;  /* 0xc6f80000a0037fae */ /* 0x000fe8000812187c */
[----:B------:R-:W-:Y:S04]  /*5cd30*/  LDGSTS.E [R3+-0x38c80], desc[UR60][R14.64], P0 ;  /* 0xc73800000e037fae */ /* 0x000fe8000812187c */
[----:B------:R-:W-:Y:S04]  /*5cd40*/  LDGSTS.E [R3+-0x38880], desc[UR60][R12.64], P0 ;  /* 0xc77800000c037fae */ /* 0x000fe8000812187c */
[----:B------:R-:W-:Y:S04]  /*5cd50*/  LDGSTS.E [R3+-0x38480], desc[UR60][R10.64], P0 ;  /* 0xc7b800000a037fae */ /* 0x000fe8000812187c */
[----:B------:R2:W-:Y:S01]  /*5cd60*/  LDGSTS.E [R3+-0x38080], desc[UR60][R8.64], P0 ;  /* 0xc7f8000008037fae */ /* 0x0005e2000812187c */
[----:B------:R-:W-:Y:S01]  /*5cd70*/  PLOP3.LUT P0, PT, PT, PT, UP0, 0x80, 0x0 ;  /* 0x000000000000781c */ /* 0x000fe20003f0f008 */
[----:B-1----:R-:W-:-:S02]  /*5cd80*/  IMAD.SHL.U32 R4, R4, 0x80, RZ ;  /* 0x0000008004047824 */ /* 0x002fc400078e00ff */
[----:B------:R-:W0:Y:S02]  /*5cd90*/  LDGDEPBAR ;  /* 0x00000000000079af */ /* 0x000e240000000000 */
[----:B------:R-:W-:Y:S02]  /*5cda0*/  IMAD.SHL.U32 R4, R4, 0x4, RZ ;  /* 0x0000000404047824 */ /* 0x000fe400078e00ff */
[----:B--2---:R-:W-:-:S06]  /*5cdb0*/  IMAD.U32 R3, RZ, RZ, UR10 ;  /* 0x0000000aff037e24 */ /* 0x004fcc000f8e00ff */
[----:B------:R-:W-:Y:S05]  /*5cdc0*/  @P0 BRA `(.L_x_1) ;  /* 0xfffffde0009c0947 */ /* 0x000fea000383ffff */
.L_x_0:
[----:B------:R-:W2:Y:S01]  /*5cdd0*/  LDL.LU R159, [R1+0x24cc] ;  /* 0x0024cc00019f7983 */ /* 0x000ea20000300800 */
[----:B------:R-:W-:-:S04]  /*5cde0*/  DEPBAR.LE SB0, 0x0 ;  /* 0x000080000000791a */ /* 0x000fc80000000000 */
[----:B------:R-:W1:Y:S01]  /*5cdf0*/  S2R R154, SR_TID.X ;  /* 0x00000000009a7919 */ /* 0x000e620000002100 */
[----:B------:R-:W3:Y:S01]  /*5ce00*/  S2R R156, SR_TID.X ;  /* 0x00000000009c7919 */ /* 0x000ee20000002100 */
[C---:B-----5:R-:W-:Y:S01]  /*5ce10*/  IADD3 R2, R152.reuse, 0x81, RZ ;  /* 0x0000008198027810 */ /* 0x060fe20007ffe0ff */
[----:B------:R-:W-:Y:S01]  /*5ce20*/  ULDC.64 UR4, c[0x0][0x228] ;  /* 0x00008a0000047ab9 */ /* 0x000fe20000000a00 */
[----:B------:R-:W-:Y:S01]  /*5ce30*/  ULDC UR50, c[0x0][0x248] ;  /* 0x0000920000327ab9 */ /* 0x000fe20000000800 */
[----:B------:R-:W-:Y:S01]  /*5ce40*/  VIADD R3, R152, 0x80 ;  /* 0x0000008098037836 */ /* 0x000fe20000000000 */
[----:B------:R-:W-:Y:S01]  /*5ce50*/  ULDC.64 UR6, c[0x0][0x228] ;  /* 0x00008a0000067ab9 */ /* 0x000fe20000000a00 */
[----:B------:R-:W-:Y:S01]  /*5ce60*/  ULDC UR45, c[0x0][0x228] ;  /* 0x00008a00002d7ab9 */ /* 0x000fe20000000800 */
        /* <DEDUP_REMOVED lines=21> */
[C---:B-1----:R-:W-:Y:S01]  /*5cfc0*/  IMAD.SHL.U32 R7, R154.reuse, 0x40, RZ ;  /* 0x000000409a077824 */ /* 0x042fe200078e00ff */
[----:B------:R-:W-:Y:S01]  /*5cfd0*/  ULDC UR22, c[0x0][0x228] ;  /* 0x00008a0000167ab9 */ /* 0x000fe20000000800 */
[----:B------:R-:W-:Y:S01]  /*5cfe0*/  IMAD.SHL.U32 R154, R154, 0x10, RZ ;  /* 0x000000109a9a7824 */ /* 0x000fe200078e00ff */
[----:B------:R-:W-:Y:S01]  /*5cff0*/  ULDC UR21, c[0x0][0x228] ;  /* 0x00008a0000157ab9 */ /* 0x000fe20000000800 */
[----:B------:R-:W-:Y:S01]  /*5d000*/  ULDC UR18, c[0x0][0x228] ;  /* 0x00008a0000127ab9 */ /* 0x000fe20000000800 */
[----:B------:R-:W-:Y:S01]  /*5d010*/  LOP3.LUT R7, R7, 0x400, RZ, 0xc0, !PT ;  /* 0x0000040007077812 */ /* 0x000fe200078ec0ff */
[----:B------:R-:W-:Y:S01]  /*5d020*/  ULDC UR23, c[0x0][0x22c] ;  /* 0x00008b0000177ab9 */ /* 0x000fe20000000800 */
[----:B------:R-:W-:Y:S01]  /*5d030*/  LOP3.LUT R154, R154, 0xf0, RZ, 0xc0, !PT ;  /* 0x000000f09a9a7812 */ /* 0x000fe200078ec0ff */
[----:B------:R-:W-:Y:S01]  /*5d040*/  ULDC UR24, c[0x0][0x228] ;  /* 0x00008a0000187ab9 */ /* 0x000fe20000000800 */
[----:B---3--:R-:W-:Y:S01]  /*5d050*/  LOP3.LUT R4, R156, 0x60, RZ, 0xc0, !PT ;  /* 0x000000609c047812 */ /* 0x008fe200078ec0ff */
        /* <DEDUP_REMOVED lines=22> */
[----:B------:R-:W-:Y:S01]  /*5d1c0*/  BAR.SYNC.DEFER_BLOCKING 0x0 ;  /* 0x0000000000007b1d */ /* 0x000fe20000010000 */
[----:B--2---:R-:W-:-:S13]  /*5d1d0*/  R2UR UR8, R159 ;  /* 0x000000009f0872ca */ /* 0x004fda00000e0000 */
[----:B------:R-:W-:-:S05]  /*5d1e0*/  IADD3 R156, R7, UR8, R154 ;  /* 0x00000008079c7c10 */ /* 0x000fca000fffe09a */
[----:B------:R-:W-:Y:S02]  /*5d1f0*/  IMAD R156, R4, 0x8, R156 ;  /* 0x00000008049c7824 */ /* 0x000fe400078e029c */
[----:B------:R-:W2:Y:S04]  /*5d200*/  LDL.LU R4, [R1+0xc00] ;  /* 0x000c000001047983 */ /* 0x000ea80000300800 */
[----:B------:R-:W2:Y:S04]  /*5d210*/  LDL.LU R5, [R1+0xc08] ;  /* 0x000c080001057983 */ /* 0x000ea80000300800 */
[----:B------:R-:W2:Y:S04]  /*5d220*/  LDL.LU R6, [R1+0xa00] ;  /* 0x000a000001067983 */ /* 0x000ea80000300800 */
[----:B------:R-:W2:Y:S01]  /*5d230*/  LDL.LU R7, [R1+0xa08] ;  /* 0x000a080001077983 */ /* 0x000ea20000300800 */
[----:B------:R-:W1:Y:S03]  /*5d240*/  S2R R154, SR_TID.X ;  /* 0x00000000009a7919 */ /* 0x000e660000002100 */
[----:B--2---:R2:W-:Y:S04]  /*5d250*/  STSM.16.M88.4 [R156], R4 ;  /* 0x000000049c007844 */ /* 0x0045e80000000200 */
[----:B--2---:R-:W2:Y:S04]  /*5d260*/  LDL.LU R4, [R1+0x800] ;  /* 0x0008000001047983 */ /* 0x004ea80000300800 */
[----:B------:R-:W2:Y:S04]  /*5d270*/  LDL.LU R5, [R1+0x808] ;  /* 0x0008080001057983 */ /* 0x000ea80000300800 */
[----:B------:R-:W2:Y:S04]  /*5d280*/  LDL.LU R6, [R1+0x600] ;  /* 0x0006000001067983 */ /* 0x000ea80000300800 */
[----:B------:R-:W2:Y:S01]  /*5d290*/  LDL.LU R7, [R1+0x608] ;  /* 0x0006080001077983 */ /* 0x000ea20000300800 */
[----:B------:R-:W-:Y:S01]  /*5d2a0*/  BAR.SYNC.DEFER_BLOCKING 0x0 ;  /* 0x0000000000007b1d */ /* 0x000fe20000010000 */
[----:B-1----:R-:W-:-:S04]  /*5d2b0*/  LOP3.LUT R154, R154, 0x7f, RZ, 0xc0, !PT ;  /* 0x0000007f9a9a7812 */ /* 0x002fc800078ec0ff */
[----:B------:R-:W-:Y:S01]  /*5d2c0*/  LEA R154, R154, UR8, 0x4 ;  /* 0x000000089a9a7c11 */ /* 0x000fe2000f8e20ff */
[----:B------:R-:W-:Y:S01]  /*5d2d0*/  ULDC.64 UR8, c[0x0][0x220] ;  /* 0x0000880000087ab9 */ /* 0x000fe20000000a00 */
[----:B------:R-:W3:Y:S04]  /*5d2e0*/  LDL.LU R160, [R1+0x400] ;  /* 0x0004000001a07983 */ /* 0x000ee80000300800 */
[----:B------:R-:W3:Y:S04]  /*5d2f0*/  LDL.LU R161, [R1+0x408] ;  /* 0x0004080001a17983 */ /* 0x000ee80000300800 */
[----:B------:R-:W3:Y:S04]  /*5d300*/  LDL.LU R162, [R1+0x200] ;  /* 0x0002000001a27983 */ /* 0x000ee80000300800 */
[----:B------:R-:W3:Y:S04]  /*5d310*/  LDL.LU R163, [R1+0x208] ;  /* 0x0002080001a37983 */ /* 0x000ee80000300800 */
[----:B------:R-:W1:Y:S01]  /*5d320*/  LDS.128 R164, [R154] ;  /* 0x000000009aa47984 */ /* 0x000e620000000c00 */
[----:B------:R-:W-:Y:S06]  /*5d330*/  BAR.SYNC.DEFER_BLOCKING 0x0 ;  /* 0x0000000000007b1d */ /* 0x000fec0000010000 */
[----:B-1----:R-:W-:Y:S04]  /*5d340*/  STL.64 [R1+0xe10], R164 ;  /* 0x000e10a401007387 */ /* 0x002fe80000100a00 */
[----:B------:R-:W-:Y:S04]  /*5d350*/  STL.64 [R1+0xe18], R166 ;  /* 0x000e18a601007387 */ /* 0x000fe80000100a00 */
[----:B--2---:R-:W-:Y:S01]  /*5d360*/  STSM.16.M88.4 [R156], R4 ;  /* 0x000000049c007844 */ /* 0x004fe20000000200 */
[----:B------:R-:W-:Y:S06]  /*5d370*/  BAR.SYNC.DEFER_BLOCKING 0x0 ;  /* 0x0000000000007b1d */ /* 0x000fec0000010000 */
[----:B------:R-:W1:Y:S02]  /*5d380*/  LDS.128 R4, [R154] ;  /* 0x000000009a047984 */ /* 0x000e640000000c00 */
[----:B------:R-:W-:Y:S06]  /*5d390*/  BAR.SYNC.DEFER_BLOCKING 0x0 ;  /* 0x0000000000007b1d */ /* 0x000fec0000010000 */
[----:B-1----:R1:W-:Y:S04]  /*5d3a0*/  STL.64 [R1+0xe00], R4 ;  /* 0x000e000401007387 */ /* 0x0023e80000100a00 */
[----:B------:R2:W-:Y:S04]  /*5d3b0*/  STL.64 [R1+0xe08], R6 ;  /* 0x000e080601007387 */ /* 0x0005e80000100a00 */
[----:B------:R-:W4:Y:S04]  /*5d3c0*/  LDL.LU R164, [R1] ;  /* 0x0000000001a47983 */ /* 0x000f280000300800 */
[----:B------:R-:W4:Y:S04]  /*5d3d0*/  LDL.LU R165, [R1+0x8] ;  /* 0x0000080001a57983 */ /* 0x000f280000300800 */
[----:B---3--:R-:W-:Y:S01]  /*5d3e0*/  STSM.16.M88.4 [R156], R160 ;  /* 0x000000a09c007844 */ /* 0x008fe20000000200 */
[----:B------:R-:W-:Y:S01]  /*5d3f0*/  BAR.SYNC.DEFER_BLOCKING 0x0 ;  /* 0x0000000000007b1d */ /* 0x000fe20000010000 */
[----:B------:R-:W-:-:S02]  /*5d400*/  IMAD.MOV.U32 R166, RZ, RZ, R24 ;  /* 0x000000ffffa67224 */ /* 0x000fc400078e0018 */
[----:B------:R-:W-:-:S03]  /*5d410*/  IMAD.MOV.U32 R167, RZ, RZ, R26 ;  /* 0x000000ffffa77224 */ /* 0x000fc600078e001a */
[----:B-1----:R-:W3:Y:S04]  /*5d420*/  LDL.LU R4, [R1+0xc04] ;  /* 0x000c040001047983 */ /* 0x002ee80000300800 */
[----:B------:R-:W3:Y:S04]  /*5d430*/  LDL.LU R5, [R1+0xc0c] ;  /* 0x000c0c0001057983 */ /* 0x000ee80000300800 */
[----:B--2---:R-:W3:Y:S04]  /*5d440*/  LDL.LU R6, [R1+0xa04] ;  /* 0x000a040001067983 */ /* 0x004ee80000300800 */
[----:B------:R-:W3:Y:S04]  /*5d450*/  LDL.LU R7, [R1+0xa0c] ;  /* 0x000a0c0001077983 */ /* 0x000ee80000300800 */
[----:B------:R-:W1:Y:S01]  /*5d460*/  LDS.128 R160, [R154] ;  /* 0x000000009aa07984 */ /* 0x000e620000000c00 */
[----:B------:R-:W-:Y:S06]  /*5d470*/  BAR.SYNC.DEFER_BLOCKING 0x0 ;  /* 0x0000000000007b1d */ /* 0x000fec0000010000 */
[----:B-1----:R-:W-:Y:S04]  /*5d480*/  STL.64 [R1+0xc00], R160 ;  /* 0x000c00a001007387 */ /* 0x002fe80000100a00 */
[----:B------:R-:W-:Y:S04]  /*5d490*/  STL.64 [R1+0xc08], R162 ;  /* 0x000c08a201007387 */ /* 0x000fe80000100a00 */
[----:B----4-:R-:W-:Y:S01]  /*5d4a0*/  STSM.16.M88.4 [R156], R164 ;  /* 0x000000a49c007844 */ /* 0x010fe20000000200 */
[----:B------:R-:W-:Y:S06]  /*5d4b0*/  BAR.SYNC.DEFER_BLOCKING 0x0 ;  /* 0x0000000000007b1d */ /* 0x000fec0000010000 */
[----:B------:R-:W1:Y:S02]  /*5d4c0*/  LDS.128 R160, [R154] ;  /* 0x000000009aa07984 */ /* 0x000e640000000c00 */
[----:B------:R-:W-:Y:S06]  /*5d4d0*/  BAR.SYNC.DEFER_BLOCKING 0x0 ;  /* 0x0000000000007b1d */ /* 0x000fec0000010000 */
[----:B-1----:R1:W-:Y:S04]  /*5d4e0*/  STL.64 [R1+0xa00], R160 ;  /* 0x000a00a001007387 */ /* 0x0023e80000100a00 */
[----:B------:R2:W-:Y:S04]  /*5d4f0*/  STL.64 [R1+0xa08], R162 ;  /* 0x000a08a201007387 */ /* 0x0005e80000100a00 */
[----:B-1----:R-:W4:Y:S04]  /*5d500*/  LDL.LU R160, [R1+0x804] ;  /* 0x0008040001a07983 */ /* 0x002f280000300800 */
[----:B------:R-:W4:Y:S04]  /*5d510*/  LDL.LU R161, [R1+0x80c] ;  /* 0x00080c0001a17983 */ /* 0x000f280000300800 */
[----:B--2---:R-:W4:Y:S04]  /*5d520*/  LDL.LU R162, [R1+0x604] ;  /* 0x0006040001a27983 */ /* 0x004f280000300800 */
[----:B------:R-:W4:Y:S04]  /*5d530*/  LDL.LU R163, [R1+0x60c] ;  /* 0x00060c0001a37983 */ /* 0x000f280000300800 */
[----:B---3--:R1:W-:Y:S01]  /*5d540*/  STSM.16.M88.4 [R156], R4 ;  /* 0x000000049c007844 */ /* 0x0083e20000000200 */
[----:B------:R-:W-:Y:S06]  /*5d550*/  BAR.SYNC.DEFER_BLOCKING 0x0 ;  /* 0x0000000000007b1d */ /* 0x000fec0000010000 */
[----:B-1----:R-:W2:Y:S04]  /*5d560*/  LDL.LU R4, [R1+0x404] ;  /* 0x0004040001047983 */ /* 0x002ea80000300800 */
[----:B------:R-:W2:Y:S04]  /*5d570*/  LDL.LU R5, [R1+0x40c] ;  /* 0x00040c0001057983 */ /* 0x000ea80000300800 */
[----:B------:R-:W2:Y:S04]  /*5d580*/  LDL.LU R6, [R1+0x204] ;  /* 0x0002040001067983 */ /* 0x000ea80000300800 */
[----:B------:R-:W1:Y:S01]  /*5d590*/  LDS.128 R164, [R154] ;  /* 0x000000009aa47984 */ /* 0x000e620000000c00 */
[----:B------:R-:W-:Y:S06]  /*5d5a0*/  BAR.SYNC.DEFER_BLOCKING 0x0 ;  /* 0x0000000000007b1d */ /* 0x000fec0000010000 */
[----:B------:R-:W2:Y:S04]  /*5d5b0*/  LDL.LU R7, [R1+0x20c] ;  /* 0x00020c0001077983 */ /* 0x000ea80000300800 */
        /* <DEDUP_REMOVED lines=10> */
[----:B--2---:R1:W-:Y:S01]  /*5d660*/  STSM.16.M88.4 [R156], R4 ;  /* 0x000000049c007844 */ /* 0x0043e20000000200 */
[----:B------:R-:W-:Y:S01]  /*5d670*/  BAR.SYNC.DEFER_BLOCKING 0x0 ;  /* 0x0000000000007b1d */ /* 0x000fe20000010000 */
[----:B---3--:R-:W-:Y:S01]  /*5d680*/  IMAD.MOV.U32 R162, RZ, RZ, R25 ;  /* 0x000000ffffa27224 */ /* 0x008fe200078e0019 */
[----:B------:R-:W-:-:S02]  /*5d690*/  MOV R163, R27 ;  /* 0x0000001b00a37202 */ /* 0x000fc40000000f00 */
[----:B------:R-:W-:Y:S02]  /*5d6a0*/  ISETP.GE.AND P1, PT, R2, UR5, PT ;  /* 0x0000000502007c0c */ /* 0x000fe4000bf26270 */
[----:B-1----:R-:W2:Y:S04]  /*5d6b0*/  LDL.LU R4, [R1+0xc10] ;  /* 0x000c100001047983 */ /* 0x002ea80000300800 */
[----:B------:R-:W1:Y:S01]  /*5d6c0*/  LDS.128 R164, [R154] ;  /* 0x000000009aa47984 */ /* 0x000e620000000c00 */
[----:B------:R-:W-:Y:S01]  /*5d6d0*/  IMAD R2, R152, UR50, RZ ;  /* 0x0000003298027c24 */ /* 0x000fe2000f8e02ff */
[----:B------:R-:W3:Y:S01]  /*5d6e0*/  LDC R27, c[0x0][0x244] ;  /* 0x00009100ff1b7b82 */ /* 0x000ee20000000800 */
[----:B------:R-:W-:-:S07]  /*5d6f0*/  ISETP.GE.AND P0, PT, R3, UR7, PT ;  /* 0x0000000703007c0c */ /* 0x000fce000bf06270 */
[----:B------:R-:W-:Y:S01]  /*5d700*/  BAR.SYNC.DEFER_BLOCKING 0x0 ;  /* 0x0000000000007b1d */ /* 0x000fe20000010000 */
[----:B------:R-:W-:Y:S02]  /*5d710*/  LOP3.LUT R23, R23, 0xffffdfff, RZ, 0xc0, !PT ;  /* 0xffffdfff17177812 */ /* 0x000fe400078ec0ff */
[----:B------:R-:W-:-:S03]  /*5d720*/  LOP3.LUT R22, R22, 0x7fffffff, RZ, 0xc0, !PT ;  /* 0x7fffffff16167812 */ /* 0x000fc600078ec0ff */
[----:B------:R-:W-:Y:S01]  /*5d730*/  ULDC UR5, c[0x0][0x22c] ;  /* 0x00008b0000057ab9 */ /* 0x000fe20000000800 */
[----:B------:R-:W-:Y:S01]  /*5d740*/  ULDC UR7, c[0x0][0x228] ;  /* 0x00008a0000077ab9 */ /* 0x000fe20000000800 */
[----:B------:R-:W2:Y:S04]  /*5d750*/  LDL.LU R5, [R1+0xc18] ;  /* 0x000c180001057983 */ /* 0x000ea80000300800 */
[----:B------:R-:W2:Y:S04]  /*5d760*/  LDL.LU R6, [R1+0xa10] ;  /* 0x000a100001067983 */ /* 0x000ea80000300800 */
        /* <DEDUP_REMOVED lines=9> */
[----:B-1----:R-:W3:Y:S04]  /*5d800*/  LDL.LU R160, [R1+0x810] ;  /* 0x0008100001a07983 */ /* 0x002ee80000300800 */
[----:B------:R-:W3:Y:S04]  /*5d810*/  LDL.LU R161, [R1+0x818] ;  /* 0x0008180001a17983 */ /* 0x000ee80000300800 */
[----:B----4-:R-:W3:Y:S04]  /*5d820*/  LDL.LU R162, [R1+0x610] ;  /* 0x0006100001a27983 */ /* 0x010ee80000300800 */
[----:B------:R-:W3:Y:S04]  /*5d830*/  LDL.LU R163, [R1+0x618] ;  /* 0x0006180001a37983 */ /* 0x000ee80000300800 */
[----:B--2---:R1:W-:Y:S01]  /*5d840*/  STSM.16.M88.4 [R156], R4 ;  /* 0x000000049c007844 */ /* 0x0043e20000000200 */
        /* <DEDUP_REMOVED lines=9> */
[----:B---3--:R-:W-:Y:S01]  /*5d8e0*/  STSM.16.M88.4 [R156], R160 ;  /* 0x000000a09c007844 */ /* 0x008fe20000000200 */
        /* <DEDUP_REMOVED lines=9> */
[----:B---3--:R-:W-:-:S02]  /*5d980*/  IMAD.MOV.U32 R162, RZ, RZ, R28 ;  /* 0x000000ffffa27224 */ /* 0x008fc400078e001c */
[----:B------:R-:W-:-:S03]  /*5d990*/  IMAD.MOV.U32 R163, RZ, RZ, R30 ;  /* 0x000000ffffa37224 */ /* 0x000fc600078e001e */
        /* <DEDUP_REMOVED lines=16> */
[----:B---3--:R-:W4:Y:S04]  /*5daa0*/  LDL.LU R162, [R1+0x614] ;  /* 0x0006140001a27983 */ /* 0x008f280000300800 */
[----:B------:R-:W4:Y:S04]  /*5dab0*/  LDL.LU R163, [R1+0x61c] ;  /* 0x00061c0001a37983 */ /* 0x000f280000300800 */
        /* <DEDUP_REMOVED lines=19> */
[----:B---3--:R-:W-:-:S02]  /*5dbf0*/  IMAD.MOV.U32 R162, RZ, RZ, R29 ;  /* 0x000000ffffa27224 */ /* 0x008fc400078e001d */
[----:B------:R-:W-:Y:S01]  /*5dc00*/  IMAD.MOV.U32 R163, RZ, RZ, R31 ;  /* 0x000000ffffa37224 */ /* 0x000fe200078e001f */
        /* <DEDUP_REMOVED lines=40> */
[----:B------:R-:W-:-:S04]  /*5de90*/  MOV R31, R34 ;  /* 0x00000022001f7202 */ /* 0x000fc80000000f00 */
        /* <DEDUP_REMOVED lines=1193> */
[----:B------:R-:W-:Y:S04]  /*62930*/  STL.64 [R1+0xd08], R30 ;  /* 0x000d081e01007387 */ /* 0x000fe80000100a00 */
[----:B-1----:R-:W3:Y:S04]  /*62940*/  LDL.LU R28, [R1+0x110] ;  /* 0x00011000011c7983 */ /* 0x002ee80000300800 */
[----:B------:R-:W3:Y:S04]  /*62950*/  LDL.LU R29, [R1+0x118] ;  /* 0x00011800011d7983 */ /* 0x000ee80000300800 */
[----:B--2---:R1:W-:Y:S01]  /*62960*/  STSM.16.M88.4 [R156], R4 ;  /* 0x000000049c007844 */ /* 0x0043e20000000200 */
[----:B------:R-:W-:Y:S06]  /*62970*/  BAR.SYNC.DEFER_BLOCKING 0x0 ;  /* 0x0000000000007b1d */ /* 0x000fec0000010000 */
[----:B-1----:R-:W2:Y:S04]  /*62980*/  LDL.LU R4, [R1+0xd14] ;  /* 0x000d140001047983 */ /* 0x002ea80000300800 */
[----:B------:R-:W2:Y:S04]  /*62990*/  LDL.LU R5, [R1+0xd1c] ;  /* 0x000d1c0001057983 */ /* 0x000ea80000300800 */
[----:B------:R-:W2:Y:S04]  /*629a0*/  LDL.LU R6, [R1+0xb14] ;  /* 0x000b140001067983 */ /* 0x000ea80000300800 */
[----:B------:R-:W2:Y:S04]  /*629b0*/  LDL.LU R7, [R1+0xb1c] ;  /* 0x000b1c0001077983 */ /* 0x000ea80000300800 */
[----:B------:R-:W1:Y:S01]  /*629c0*/  LDS.128 R32, [R154] ;  /* 0x000000009a207984 */ /* 0x000e620000000c00 */
[----:B------:R-:W-:Y:S01]  /*629d0*/  IMAD.MOV.U32 R30, RZ, RZ, R92 ;  /* 0x000000ffff1e7224 */ /* 0x000fe200078e005c */
[----:B------:R-:W-:Y:S01]  /*629e0*/  MOV R31, R94 ;  /* 0x0000005e001f7202 */ /* 0x000fe20000000f00 */
[----:B------:R-:W-:Y:S06]  /*629f0*/  BAR.SYNC.DEFER_BLOCKING 0x0 ;  /* 0x0000000000007b1d */ /* 0x000fec0000010000 */
        /* <DEDUP_REMOVED lines=17> */
[----:B------:R-:W2:Y:S04]  /*62b10*/  LDL.LU R7, [R1+0x31c] ;  /* 0x00031c0001077983 */ /* 0x000ea80000300800 */
        /* <DEDUP_REMOVED lines=19> */
[----:B------:R-:W-:-:S02]  /*62c50*/  IMAD.MOV.U32 R30, RZ, RZ, R93 ;  /* 0x000000ffff1e7224 */ /* 0x000fc400078e005d */
[----:B------:R-:W-:Y:S01]  /*62c60*/  IMAD.MOV.U32 R31, RZ, RZ, R95 ;  /* 0x000000ffff1f7224 */ /* 0x000fe200078e005f */
        /* <DEDUP_REMOVED lines=27> */
[----:B--2---:R2:W-:Y:S04]  /*62e20*/  STSM.16.M88.4 [R156], R4 ;  /* 0x000000049c007844 */ /* 0x0045e80000000200 */
[----:B-1----:R-:W-:Y:S04]  /*62e30*/  STL.64 [R1+0xf90], R28 ;  /* 0x000f901c01007387 */ /* 0x002fe80000100a00 */
[----:B------:R-:W-:Y:S04]  /*62e40*/  STL.64 [R1+0xf98], R30 ;  /* 0x000f981e01007387 */ /* 0x000fe80000100a00 */
[----:B--2---:R-:W2:Y:S04]  /*62e50*/  LDL.LU R4, [R1+0x120] ;  /* 0x0001200001047983 */ /* 0x004ea80000300800 */
[----:B------:R-:W2:Y:S01]  /*62e60*/  LDL.LU R5, [R1+0x128] ;  /* 0x0001280001057983 */ /* 0x000ea20000300800 */
[----:B------:R-:W-:Y:S06]  /*62e70*/  BAR.SYNC.DEFER_BLOCKING 0x0 ;  /* 0x0000000000007b1d */ /* 0x000fec0000010000 */
[----:B------:R-:W1:Y:S01]  /*62e80*/  LDS.128 R28, [R154] ;  /* 0x000000009a1c7984 */ /* 0x000e620000000c00 */
[----:B------:R-:W-:-:S02]  /*62e90*/  IMAD.MOV.U32 R6, RZ, RZ, R96 ;  /* 0x000000ffff067224 */ /* 0x000fc400078e0060 */
[----:B------:R-:W-:Y:S01]  /*62ea0*/  IMAD.MOV.U32 R7, RZ, RZ, R98 ;  /* 0x000000ffff077224 */ /* 0x000fe200078e0062 */
[----:B------:R-:W-:Y:S06]  /*62eb0*/  BAR.SYNC.DEFER_BLOCKING 0x0 ;  /* 0x0000000000007b1d */ /* 0x000fec0000010000 */
[----:B-1----:R-:W-:Y:S04]  /*62ec0*/  STL.64 [R1+0xd10], R28 ;  /* 0x000d101c01007387 */ /* 0x002fe80000100a00 */
[----:B------:R-:W-:Y:S04]  /*62ed0*/  STL.64 [R1+0xd18], R30 ;  /* 0x000d181e01007387 */ /* 0x000fe80000100a00 */
[----:B--2---:R1:W-:Y:S01]  /*62ee0*/  STSM.16.M88.4 [R156], R4 ;  /* 0x000000049c007844 */ /* 0x0043e20000000200 */
[----:B------:R-:W-:Y:S06]  /*62ef0*/  BAR.SYNC.DEFER_BLOCKING 0x0 ;  /* 0x0000000000007b1d */ /* 0x000fec0000010000 */
[----:B-1----:R-:W2:Y:S04]  /*62f00*/  LDL.LU R4, [R1+0xd24] ;  /* 0x000d240001047983 */ /* 0x002ea80000300800 */
[----:B------:R-:W2:Y:S04]  /*62f10*/  LDL.LU R5, [R1+0xd2c] ;  /* 0x000d2c0001057983 */ /* 0x000ea80000300800 */
[----:B------:R-:W2:Y:S04]  /*62f20*/  LDL.LU R6, [R1+0xb24] ;  /* 0x000b240001067983 */ /* 0x000ea80000300800 */
[----:B------:R1:W-:Y:S04]  /*62f30*/  STL [R1+0x1400], R2 ;  /* 0x0014000201007387 */ /* 0x0003e80000100800 */
[----:B------:R-:W2:Y:S04]  /*62f40*/  LDL.LU R7, [R1+0xb2c] ;  /* 0x000b2c0001077983 */ /* 0x000ea80000300800 */
[----:B------:R-:W3:Y:S01]  /*62f50*/  LDS.128 R28, [R154] ;  /* 0x000000009a1c7984 */ /* 0x000ee20000000c00 */
[----:B------:R-:W-:Y:S01]  /*62f60*/  BAR.SYNC.DEFER_BLOCKING 0x0 ;  /* 0x0000000000007b1d */ /* 0x000fe20000010000 */
[----:B-1----:R-:W-:-:S05]  /*62f70*/  VIADD R2, R2, UR50 ;  /* 0x0000003202027c36 */ /* 0x002fca0008000000 */
[----:B------:R-:W-:Y:S04]  /*62f80*/  STL [R1+0x13f8], R2 ;  /* 0x0013f80201007387 */ /* 0x000fe80000100800 */
[----:B---3--:R-:W-:Y:S04]  /*62f90*/  STL.64 [R1+0x910], R28 ;  /* 0x0009101c01007387 */ /* 0x008fe80000100a00 */
[----:B------:R-:W-:Y:S04]  /*62fa0*/  STL.64 [R1+0x918], R30 ;  /* 0x0009181e01007387 */ /* 0x000fe80000100a00 */
[----:B--2---:R1:W-:Y:S01]  /*62fb0*/  STSM.16.M88.4 [R156], R4 ;  /* 0x000000049c007844 */ /* 0x0043e20000000200 */
[----:B------:R-:W-:Y:S06]  /*62fc0*/  BAR.SYNC.DEFER_BLOCKING 0x0 ;  /* 0x0000000000007b1d */ /* 0x000fec0000010000 */
[----:B-1----:R-:W2:Y:S04]  /*62fd0*/  LDL.LU R4, [R1+0x924] ;  /* 0x0009240001047983 */ /* 0x002ea80000300800 */
[----:B------:R-:W2:Y:S04]  /*62fe0*/  LDL.LU R5, [R1+0x92c] ;  /* 0x00092c0001057983 */ /* 0x000ea80000300800 */
[----:B------:R-:W2:Y:S04]  /*62ff0*/  LDL.LU R6, [R1+0x724] ;  /* 0x0007240001067983 */ /* 0x000ea80000300800 */
[----:B------:R-:W2:Y:S04]  /*63000*/  LDL.LU R7, [R1+0x72c] ;  /* 0x00072c0001077983 */ /* 0x000ea80000300800 */
[----:B------:R-:W1:Y:S01]  /*63010*/  LDS.128 R28, [R154] ;  /* 0x000000009a1c7984 */ /* 0x000e620000000c00 */
[----:B------:R-:W-:Y:S01]  /*63020*/  BAR.SYNC.DEFER_BLOCKING 0x0 ;  /* 0x0000000000007b1d */ /* 0x000fe20000010000 */
[----:B------:R-:W-:-:S05]  /*63030*/  IADD3 R2, R2, UR50, RZ ;  /* 0x0000003202027c10 */ /* 0x000fca000fffe0ff */
[----:B------:R3:W-:Y:S02]  /*63040*/  STL [R1+0x12a4], R2 ;  /* 0x0012a40201007387 */ /* 0x0007e40000100800 */
[----:B---3--:R-:W-:-:S05]  /*63050*/  VIADD R2, R2, UR50 ;  /* 0x0000003202027c36 */ /* 0x008fca0008000000 */
[----:B------:R-:W-:Y:S04]  /*63060*/  STL [R1+0x11bc], R2 ;  /* 0x0011bc0201007387 */ /* 0x000fe80000100800 */
[----:B-1----:R-:W-:Y:S04]  /*63070*/  STL.64 [R1+0x720], R28 ;  /* 0x0007201c01007387 */ /* 0x002fe80000100a00 */
        /* <DEDUP_REMOVED lines=9> */
[----:B------:R-:W-:-:S05]  /*63110*/  VIADD R2, R2, UR50 ;  /* 0x0000003202027c36 */ /* 0x000fca0008000000 */
[----:B------:R-:W-:Y:S04]  /*63120*/  STL [R1+0x10fc], R2 ;  /* 0x0010fc0201007387 */ /* 0x000fe80000100800 */
[----:B-1----:R-:W-:Y:S04]  /*63130*/  STL.64 [R1+0x520], R28 ;  /* 0x0005201c01007387 */ /* 0x002fe80000100a00 */
[----:B------:R-:W-:Y:S04]  /*63140*/  STL.64 [R1+0x528], R30 ;  /* 0x0005281e01007387 */ /* 0x000fe80000100a00 */
[----:B--2---:R1:W-:Y:S01]  /*63150*/  STSM.16.M88.4 [R156], R4 ;  /* 0x000000049c007844 */ /* 0x0043e20000000200 */
[----:B------:R-:W-:Y:S06]  /*63160*/  BAR.SYNC.DEFER_BLOCKING 0x0 ;  /* 0x0000000000007b1d */ /* 0x000fec0000010000 */
[----:B-1----:R-:W2:Y:S04]  /*63170*/  LDL.LU R4, [R1+0x124] ;  /* 0x0001240001047983 */ /* 0x002ea80000300800 */
[----:B------:R-:W2:Y:S04]  /*63180*/  LDL.LU R5, [R1+0x12c] ;  /* 0x00012c0001057983 */ /* 0x000ea80000300800 */
[----:B------:R-:W1:Y:S01]  /*63190*/  LDS.128 R28, [R154] ;  /* 0x000000009a1c7984 */ /* 0x000e620000000c00 */
[----:B------:R-:W-:Y:S01]  /*631a0*/  IMAD.MOV.U32 R6, RZ, RZ, R97 ;  /* 0x000000ffff067224 */ /* 0x000fe200078e0061 */
[----:B------:R-:W-:Y:S01]  /*631b0*/  MOV R7, R99 ;  /* 0x0000006300077202 */ /* 0x000fe20000000f00 */
        /* <DEDUP_REMOVED lines=10> */
[----:B------:R-:W-:Y:S01]  /*63260*/  VIADD R25, R2, UR50 ;  /* 0x0000003202197c36 */ /* 0x000fe20008000000 */
[----:B------:R-:W-:Y:S03]  /*63270*/  BAR.SYNC.DEFER_BLOCKING 0x0 ;  /* 0x0000000000007b1d */ /* 0x000fe60000010000 */
[----:B------:R-:W-:-:S04]  /*63280*/  VIADD R159, R25, UR50 ;  /* 0x00000032199f7c36 */ /* 0x000fc80008000000 */
[----:B------:R-:W-:-:S04]  /*63290*/  VIADD R252, R159, UR50 ;  /* 0x000000329ffc7c36 */ /* 0x000fc80008000000 */
[----:B------:R-:W-:-:S05]  /*632a0*/  VIADD R2, R252, UR50 ;  /* 0x00000032fc027c36 */ /* 0x000fca0008000000 */
        /* <DEDUP_REMOVED lines=38> */
[----:B------:R-:W-:-:S02]  /*63510*/  VIADD R2, R2, UR50 ;  /* 0x0000003202027c36 */ /* 0x000fc40008000000 */
[----:B------:R-:W-:-:S03]  /*63520*/  IMAD.MOV.U32 R6, RZ, RZ, R100 ;  /* 0x000000ffff067224 */ /* 0x000fc600078e0064 */
[----:B------:R3:W-:Y:S01]  /*63530*/  STL [R1+0x1028], R2 ;  /* 0x0010280201007387 */ /* 0x0007e20000100800 */
[----:B------:R-:W-:Y:S01]  /*63540*/  IMAD.MOV.U32 R7, RZ, RZ, R102 ;  /* 0x000000ffff077224 */ /* 0x000fe200078e0066 */
[----:B------:R-:W-:Y:S01]  /*63550*/  BAR.SYNC.DEFER_BLOCKING 0x0 ;  /* 0x0000000000007b1d */ /* 0x000fe20000010000 */
        /* <DEDUP_REMOVED lines=51> */
[----:B------:R-:W-:Y:S01]  /*63890*/  IADD3 R2, R2, UR50, RZ ;  /* 0x0000003202027c10 */ /* 0x000fe2000fffe0ff */
[----:B------:R-:W-:-:S04]  /*638a0*/  IMAD.MOV.U32 R6, RZ, RZ, R101 ;  /* 0x000000ffff067224 */ /* 0x000fc800078e0065 */
        /* <DEDUP_REMOVED lines=54> */
[----:B------:R-:W-:Y:S01]  /*63c10*/  VIADD R2, R2, UR50 ;  /* 0x0000003202027c36 */ /* 0x000fe20008000000 */
[----:B------:R-:W-:Y:S01]  /*63c20*/  MOV R7, R106 ;  /* 0x0000006a00077202 */ /* 0x000fe20000000f00 */
[----:B------:R-:W-:Y:S01]  /*63c30*/  IMAD.MOV.U32 R6, RZ, RZ, R104 ;  /* 0x000000ffff067224 */ /* 0x000fe200078e0068 */
[----:B------:R-:W-:Y:S06]  /*63c40*/  BAR.SYNC.DEFER_BLOCKING 0x0 ;  /* 0x0000000000007b1d */ /* 0x000fec0000010000 */
        /* <DEDUP_REMOVED lines=321> */
[----:B------:R-:W-:-:S02]  /*65060*/  IMAD R3, R153, R27, RZ ;  /* 0x0000001b99037224 */ /* 0x000fc400078e02ff */
[----:B------:R-:W-:-:S03]  /*65070*/  VIADD R2, R2, UR50 ;  /* 0x0000003202027c36 */ /* 0x000fc60008000000 */
[----:B------:R-:W-:Y:S02]  /*65080*/  LEA R26, R27, R3, 0x7 ;  /* 0x000000031b1a7211 */ /* 0x000fe400078e38ff */
[----:B------:R3:W-:Y:S02]  /*65090*/  STL [R1+0x1124], R2 ;  /* 0x0011240201007387 */ /* 0x0007e40000100800 */
[----:B---3--:R-:W-:-:S05]  /*650a0*/  VIADD R2, R2, UR50 ;  /* 0x0000003202027c36 */ /* 0x008fca0008000000 */
[----:B------:R3:W-:Y:S01]  /*650b0*/  STL [R1+0x1128], R2 ;  /* 0x0011280201007387 */ /* 0x0007e20000100800 */
[----:B------:R-:W-:Y:S02]  /*650c0*/  IADD3 R8, R2, UR50, RZ ;  /* 0x0000003202087c10 */ /* 0x000fe4000fffe0ff */
[----:B---3--:R-:W-:-:S04]  /*650d0*/  LEA R2, P2, R3, UR8, 0x2 ;  /* 0x0000000803027c11 */ /* 0x008fc8000f8410ff */
[----:B------:R-:W-:Y:S02]  /*650e0*/  LEA.HI.X.SX32 R3, R3, UR9, 0x2, P2 ;  /* 0x0000000903037c11 */ /* 0x000fe400090f16ff */
[----:B------:R-:W-:Y:S01]  /*650f0*/  ISETP.LT.AND P2, PT, R157, UR43, !P1 ;  /* 0x0000002b9d007c0c */ /* 0x000fe2000cf41270 */
[C---:B------:R-:W-:Y:S01]  /*65100*/  IMAD R9, R27.reuse, 0x80, R26 ;  /* 0x000000801b097824 */ /* 0x040fe200078e021a */
[----:B-1----:R1:W-:Y:S01]  /*65110*/  STL.64 [R1+0xb60], R28 ;  /* 0x000b601c01007387 */ /* 0x0023e20000100a00 */
[C---:B------:R-:W-:Y:S02]  /*65120*/  VIADD R32, R152.reuse, 0x79 ;  /* 0x0000007998207836 */ /* 0x040fe40000000000 */
[C---:B------:R-:W-:Y:S01]  /*65130*/  VIADD R33, R152.reuse, 0x78 ;  /* 0x0000007898217836 */ /* 0x040fe20000000000 */
[C---:B------:R-:W-:Y:S01]  /*65140*/  IADD3 R35, R152.reuse, 0x76, RZ ;  /* 0x0000007698237810 */ /* 0x040fe20007ffe0ff */
[----:B------:R-:W-:Y:S01]  /*65150*/  IMAD R27, R27, 0x80, R9 ;  /* 0x000000801b1b7824 */ /* 0x000fe200078e0209 */
[----:B------:R-:W-:Y:S01]  /*65160*/  STL.64 [R1+0xb68], R30 ;  /* 0x000b681e01007387 */ /* 0x000fe20000100a00 */
[----:B------:R-:W-:Y:S01]  /*65170*/  LOP3.LUT R21, R21, 0x7fffffff, RZ, 0xc0, !PT ;  /* 0x7fffffff15157812 */ /* 0x000fe200078ec0ff */
[----:B------:R-:W-:Y:S01]  /*65180*/  VIADD R36, R152, 0x75 ;  /* 0x0000007598247836 */ /* 0x000fe20000000000 */
[----:B------:R-:W-:Y:S01]  /*65190*/  ULDC UR43, c[0x0][0x228] ;  /* 0x00008a00002b7ab9 */ /* 0x000fe20000000800 */
[----:B------:R3:W-:Y:S01]  /*651a0*/  STL [R1+0x112c], R8 ;  /* 0x00112c0801007387 */ /* 0x0007e20000100800 */
[----:B-1----:R-:W-:Y:S01]  /*651b0*/  VIADD R28, R8, UR50 ;  /* 0x00000032081c7c36 */ /* 0x002fe20008000000 */
[----:B---3--:R-:W-:-:S04]  /*651c0*/  LEA R8, P5, R27, UR8, 0x2 ;  /* 0x000000081b087c11 */ /* 0x008fc8000f8a10ff */
[----:B------:R1:W-:Y:S02]  /*651d0*/  STL [R1+0x1130], R28 ;  /* 0x0011301c01007387 */ /* 0x0003e40000100800 */
[----:B-1----:R-:W-:-:S05]  /*651e0*/  VIADD R28, R28, UR50 ;  /* 0x000000321c1c7c36 */ /* 0x002fca0008000000 */
[----:B------:R1:W-:Y:S02]  /*651f0*/  STL [R1+0x1134], R28 ;  /* 0x0011341c01007387 */ /* 0x0003e40000100800 */
[----:B-1----:R-:W-:-:S04]  /*65200*/  VIADD R28, R28, UR50 ;  /* 0x000000321c1c7c36 */ /* 0x002fc80008000000 */
[----:B------:R-:W-:Y:S01]  /*65210*/  VIADD R31, R28, UR50 ;  /* 0x000000321c1f7c36 */ /* 0x000fe20008000000 */
[----:B------:R1:W-:Y:S02]  /*65220*/  STL [R1+0x1138], R28 ;  /* 0x0011381c01007387 */ /* 0x0003e40000100800 */
[----:B-1----:R-:W-:Y:S02]  /*65230*/  VIADD R28, R152, 0x7d ;  /* 0x0000007d981c7836 */ /* 0x002fe40000000000 */
[----:B--2---:R1:W-:Y:S02]  /*65240*/  STSM.16.M88.4 [R156], R4 ;  /* 0x000000049c007844 */ /* 0x0043e40000000200 */
[----:B-1----:R-:W-:-:S04]  /*65250*/  LEA R4, P3, R26, UR8, 0x2 ;  /* 0x000000081a047c11 */ /* 0x002fc8000f8610ff */
[----:B------:R-:W-:Y:S02]  /*65260*/  LEA.HI.X.SX32 R5, R26, UR9, 0x2, P3 ;  /* 0x000000091a057c11 */ /* 0x000fe400098f16ff */
[----:B------:R-:W-:Y:S01]  /*65270*/  ISETP.LT.AND P3, PT, R158, UR45, !P1 ;  /* 0x0000002d9e007c0c */ /* 0x000fe2000cf61270 */
[C---:B------:R-:W-:Y:S01]  /*65280*/  VIADD R29, R152.reuse, 0x7c ;  /* 0x0000007c981d7836 */ /* 0x040fe20000000000 */
[----:B------:R-:W-:Y:S01]  /*65290*/  LEA R6, P4, R9, UR8, 0x2 ;  /* 0x0000000809067c11 */ /* 0x000fe2000f8810ff */
[----:B------:R-:W-:Y:S01]  /*652a0*/  ULDC UR8, c[0x0][0x228] ;  /* 0x00008a0000087ab9 */ /* 0x000fe20000000800 */
[C---:B------:R-:W-:Y:S01]  /*652b0*/  IADD3 R26, R152.reuse, 0x7f, RZ ;  /* 0x0000007f981a7810 */ /* 0x040fe20007ffe0ff */
[----:B------:R-:W-:Y:S01]  /*652c0*/  VIADD R30, R152, 0x7b ;  /* 0x0000007b981e7836 */ /* 0x000fe20000000000 */
[----:B------:R1:W-:Y:S01]  /*652d0*/  STL [R1+0x113c], R31 ;  /* 0x00113c1f01007387 */ /* 0x0003e20000100800 */
[----:B------:R-:W-:Y:S01]  /*652e0*/  IADD3 R34, R31, UR50, RZ ;  /* 0x000000321f227c10 */ /* 0x000fe2000fffe0ff */
[----:B------:R-:W-:-:S05]  /*652f0*/  ULDC UR45, c[0x0][0x228] ;  /* 0x00008a00002d7ab9 */ /* 0x000fca0000000800 */
[----:B------:R-:W-:-:S04]  /*65300*/  @P3 LOP3.LUT R23, R23, 0x2000, RZ, 0xfc, !PT ;  /* 0x0000200017173812 */ /* 0x000fc800078efcff */
[----:B------:R-:W-:-:S04]  /*65310*/  LOP3.LUT R23, R23, 0xffffefff, RZ, 0xc0, !PT ;  /* 0xffffefff17177812 */ /* 0x000fc800078ec0ff */
[----:B------:R-:W-:Y:S02]  /*65320*/  @P2 LOP3.LUT R23, R23, 0x1000, RZ, 0xfc, !PT ;  /* 0x0000100017172812 */ /* 0x000fe400078efcff */
[----:B------:R-:W-:Y:S02]  /*65330*/  ISETP.LT.AND P2, PT, R155, UR44, !P1 ;  /* 0x0000002c9b007c0c */ /* 0x000fe4000cf41270 */
[----:B------:R-:W-:Y:S01]  /*65340*/  LEA.HI.X.SX32 R7, R9, UR9, 0x2, P4 ;  /* 0x0000000909077c11 */ /* 0x000fe2000a0f16ff */
[----:B-1----:R-:W-:Y:S01]  /*65350*/  VIADD R31, R152, 0x7a ;  /* 0x0000007a981f7836 */ /* 0x002fe20000000000 */
[----:B------:R-:W-:Y:S01]  /*65360*/  LOP3.LUT R23, R23, 0xfffff7ff, RZ, 0xc0, !PT ;  /* 0xfffff7ff17177812 */ /* 0x000fe200078ec0ff */
[----:B------:R1:W-:Y:S01]  /*65370*/  STL [R1+0x1140], R34 ;  /* 0x0011402201007387 */ /* 0x0003e20000100800 */
[----:B------:R-:W-:Y:S01]  /*65380*/  VIADD R37, R34, UR50 ;  /* 0x0000003222257c36 */ /* 0x000fe20008000000 */
[----:B------:R-:W-:-:S06]  /*65390*/  ULDC UR44, c[0x0][0x228] ;  /* 0x00008a00002c7ab9 */ /* 0x000fcc0000000800 */
[----:B------:R-:W-:Y:S02]  /*653a0*/  @P2 LOP3.LUT R23, R23, 0x800, RZ, 0xfc, !PT ;  /* 0x0000080017172812 */ /* 0x000fe400078efcff */
[----:B------:R-:W-:Y:S02]  /*653b0*/  ISETP.LT.AND P2, PT, R153, UR40, !P1 ;  /* 0x0000002899007c0c */ /* 0x000fe4000cf41270 */
[----:B------:R-:W-:Y:S01]  /*653c0*/  LEA.HI.X.SX32 R9, R27, UR9, 0x2, P5 ;  /* 0x000000091b097c11 */ /* 0x000fe2000a8f16ff */
[----:B------:R-:W-:Y:S01]  /*653d0*/  ULDC UR9, c[0x0][0x22c] ;  /* 0x00008b0000097ab9 */ /* 0x000fe20000000800 */
[----:B------:R-:W-:Y:S02]  /*653e0*/  ISETP.LT.AND P1, PT, R158, UR41, !P0 ;  /* 0x000000299e007c0c */ /* 0x000fe4000c721270 */
[----:B------:R-:W-:Y:S01]  /*653f0*/  LOP3.LUT R23, R23, 0xfffffbff, RZ, 0xc0, !PT ;  /* 0xfffffbff17177812 */ /* 0x000fe200078ec0ff */
[C---:B------:R-:W-:Y:S02]  /*65400*/  VIADD R27, R152.reuse, 0x7e ;  /* 0x0000007e981b7836 */ /* 0x040fe40000000000 */
[C---:B-1----:R-:W-:Y:S01]  /*65410*/  VIADD R34, R152.reuse, 0x77 ;  /* 0x0000007798227836 */ /* 0x042fe20000000000 */
[----:B------:R1:W-:Y:S01]  /*65420*/  STL [R1+0x1144], R37 ;  /* 0x0011442501007387 */ /* 0x0003e20000100800 */
[----:B------:R-:W-:Y:S01]  /*65430*/  VIADD R40, R37, UR50 ;  /* 0x0000003225287c36 */ /* 0x000fe20008000000 */
[----:B------:R-:W-:Y:S01]  /*65440*/  ULDC UR40, c[0x0][0x228] ;  /* 0x00008a0000287ab9 */ /* 0x000fe20000000800 */
[----:B------:R-:W-:Y:S01]  /*65450*/  @P2 LOP3.LUT R23, R23, 0x400, RZ, 0xfc, !PT ;  /* 0x0000040017172812 */ /* 0x000fe200078efcff */
[----:B------:R-:W-:Y:S01]  /*65460*/  VIADD R38, R152, 0x73 ;  /* 0x0000007398267836 */ /* 0x000fe20000000000 */
[----:B------:R-:W-:-:S02]  /*65470*/  ULDC UR41, c[0x0][0x228] ;  /* 0x00008a0000297ab9 */ /* 0x000fc40000000800 */
[----:B------:R-:W-:-:S04]  /*65480*/  LOP3.LUT R23, R23, 0xfffffdff, RZ, 0xc0, !PT ;  /* 0xfffffdff17177812 */ /* 0x000fc800078ec0ff */
[----:B------:R-:W-:Y:S02]  /*65490*/  @P1 LOP3.LUT R23, R23, 0x200, RZ, 0xfc, !PT ;  /* 0x0000020017171812 */ /* 0x000fe400078efcff */
[----:B------:R-:W-:Y:S01]  /*654a0*/  ISETP.LT.AND P1, PT, R157, UR42, !P0 ;  /* 0x0000002a9d007c0c */ /* 0x000fe2000c721270 */
[----:B-1----:R-:W-:Y:S01]  /*654b0*/  VIADD R37, R152, 0x74 ;  /* 0x0000007498257836 */ /* 0x002fe20000000000 */
[----:B------:R-:W-:Y:S01]  /*654c0*/  LOP3.LUT R23, R23, 0xfffffeff, RZ, 0xc0, !PT ;  /* 0xfffffeff17177812 */ /* 0x000fe200078ec0ff */
[----:B------:R-:W-:-:S10]  /*654d0*/  ULDC UR42, c[0x0][0x228] ;  /* 0x00008a00002a7ab9 */ /* 0x000fd40000000800 */
[----:B------:R-:W-:Y:S02]  /*654e0*/  @P1 LOP3.LUT R23, R23, 0x100, RZ, 0xfc, !PT ;  /* 0x0000010017171812 */ /* 0x000fe400078efcff */
[----:B------:R-:W-:Y:S01]  /*654f0*/  ISETP.LT.AND P1, PT, R155, UR39, !P0 ;  /* 0x000000279b007c0c */ /* 0x000fe2000c721270 */
[----:B------:R-:W-:Y:S01]  /*65500*/  VIADD R39, R152, 0x72 ;  /* 0x0000007298277836 */ /* 0x000fe20000000000 */
[----:B------:R-:W-:Y:S01]  /*65510*/  ISETP.LT.AND P0, PT, R153, UR38, !P0 ;  /* 0x0000002699007c0c */ /* 0x000fe2000c701270 */
[----:B------:R-:W-:Y:S01]  /*65520*/  ULDC UR38, c[0x0][0x228] ;  /* 0x00008a0000267ab9 */ /* 0x000fe20000000800 */
[----:B------:R-:W-:Y:S01]  /*65530*/  LOP3.LUT R23, R23, 0xffffff7f, RZ, 0xc0, !PT ;  /* 0xffffff7f17177812 */ /* 0x000fe200078ec0ff */
[----:B------:R-:W-:-:S08]  /*65540*/  ULDC UR39, c[0x0][0x228] ;  /* 0x00008a0000277ab9 */ /* 0x000fd00000000800 */
[----:B------:R-:W-:-:S04]  /*65550*/  @P1 LOP3.LUT R23, R23, 0x80, RZ, 0xfc, !PT ;  /* 0x0000008017171812 */ /* 0x000fc800078efcff */
[----:B------:R-:W-:-:S04]  /*65560*/  LOP3.LUT R23, R23, 0xffffffbf, RZ, 0xc0, !PT ;  /* 0xffffffbf17177812 */ /* 0x000fc800078ec0ff */
[----:B------:R-:W-:Y:S02]  /*65570*/  @P0 LOP3.LUT R23, R23, 0x40, RZ, 0xfc, !PT ;  /* 0x0000004017170812 */ /* 0x000fe400078efcff */
[----:B------:R-:W-:-:S04]  /*65580*/  ISETP.GE.AND P0, PT, R26, UR9, PT ;  /* 0x000000091a007c0c */ /* 0x000fc8000bf06270 */
[----:B------:R-:W-:Y:S01]  /*65590*/  ISETP.LT.AND P3, PT, R158, UR35, !P0 ;  /* 0x000000239e007c0c */ /* 0x000fe2000c761270 */
[----:B------:R1:W-:Y:S01]  /*655a0*/  STL [R1+0x1148], R40 ;  /* 0x0011482801007387 */ /* 0x0003e20000100800 */
[----:B------:R-:W-:Y:S01]  /*655b0*/  ISETP.LT.AND P2, PT, R157, UR8, !P0 ;  /* 0x000000089d007c0c */ /* 0x000fe2000c741270 */
[----:B------:R-:W-:Y:S01]  /*655c0*/  ULDC.64 UR8, c[0x0][0x228] ;  /* 0x00008a0000087ab9 */ /* 0x000fe20000000a00 */
[----:B------:R-:W-:Y:S01]  /*655d0*/  LOP3.LUT R23, R23, 0xffffffdf, RZ, 0xc0, !PT ;  /* 0xffffffdf17177812 */ /* 0x000fe200078ec0ff */
[----:B------:R-:W-:Y:S01]  /*655e0*/  VIADD R41, R152, 0x70 ;  /* 0x0000007098297836 */ /* 0x000fe20000000000 */
[----:B------:R-:W-:Y:S01]  /*655f0*/  ISETP.LT.AND P1, PT, R155, UR37, !P0 ;  /* 0x000000259b007c0c */ /* 0x000fe2000c721270 */
[----:B------:R-:W-:Y:S01]  /*65600*/  ULDC UR37, c[0x0][0x228] ;  /* 0x00008a0000257ab9 */ /* 0x000fe20000000800 */
[----:B------:R-:W-:Y:S01]  /*65610*/  IADD3 R43, R40, UR50, RZ ;  /* 0x00000032282b7c10 */ /* 0x000fe2000fffe0ff */
[----:B------:R-:W-:-:S04]  /*65620*/  ULDC UR35, c[0x0][0x228] ;  /* 0x00008a0000237ab9 */ /* 0x000fc80000000800 */
[----:B------:R-:W-:-:S04]  /*65630*/  @P3 LOP3.LUT R23, R23, 0x20, RZ, 0xfc, !PT ;  /* 0x0000002017173812 */ /* 0x000fc800078efcff */
[----:B------:R-:W-:-:S04]  /*65640*/  LOP3.LUT R23, R23, 0xffffffef, RZ, 0xc0, !PT ;  /* 0xffffffef17177812 */ /* 0x000fc800078ec0ff */
[----:B------:R-:W-:Y:S02]  /*65650*/  @P2 LOP3.LUT R23, R23, 0x10, RZ, 0xfc, !PT ;  /* 0x0000001017172812 */ /* 0x000fe400078efcff */
[----:B------:R-:W-:Y:S01]  /*65660*/  ISETP.LT.AND P0, PT, R153, UR36, !P0 ;  /* 0x0000002499007c0c */ /* 0x000fe2000c701270 */
[----:B-1----:R-:W-:Y:S01]  /*65670*/  VIADD R40, R152, 0x71 ;  /* 0x0000007198287836 */ /* 0x002fe20000000000 */
[----:B------:R-:W-:Y:S01]  /*65680*/  LOP3.LUT R23, R23, 0xfffffff7, RZ, 0xc0, !PT ;  /* 0xfffffff717177812 */ /* 0x000fe200078ec0ff */
[----:B------:R-:W-:-:S03]  /*65690*/  ULDC UR36, c[0x0][0x228] ;  /* 0x00008a0000247ab9 */ /* 0x000fc60000000800 */
[----:B------:R-:W-:-:S04]  /*656a0*/  @P1 LOP3.LUT R23, R23, 0x8, RZ, 0xfc, !PT ;  /* 0x0000000817171812 */ /* 0x000fc800078efcff */
[----:B------:R-:W-:-:S04]  /*656b0*/  LOP3.LUT R23, R23, 0xfffffffb, RZ, 0xc0, !PT ;  /* 0xfffffffb17177812 */ /* 0x000fc800078ec0ff */
[----:B------:R-:W-:Y:S02]  /*656c0*/  @P0 LOP3.LUT R23, R23, 0x4, RZ, 0xfc, !PT ;  /* 0x0000000417170812 */ /* 0x000fe400078efcff */
[----:B------:R-:W-:-:S04]  /*656d0*/  ISETP.GE.AND P0, PT, R27, UR9, PT ;  /* 0x000000091b007c0c */ /* 0x000fc8000bf06270 */
[----:B------:R-:W-:Y:S01]  /*656e0*/  ISETP.LT.AND P1, PT, R155, UR33, !P0 ;  /* 0x000000219b007c0c */ /* 0x000fe2000c721270 */
[----:B------:R-:W-:Y:S01]  /*656f0*/  ULDC UR33, c[0x0][0x228] ;  /* 0x00008a0000217ab9 */ /* 0x000fe20000000800 */
[----:B------:R-:W-:Y:S01]  /*65700*/  ISETP.LT.AND P3, PT, R158, UR8, !P0 ;  /* 0x000000089e007c0c */ /* 0x000fe2000c761270 */
[----:B------:R-:W-:Y:S01]  /*65710*/  ULDC.64 UR8, c[0x0][0x228] ;  /* 0x00008a0000087ab9 */ /* 0x000fe20000000a00 */
[----:B------:R-:W-:Y:S01]  /*65720*/  ISETP.LT.AND P2, PT, R157, UR20, !P0 ;  /* 0x000000149d007c0c */ /* 0x000fe2000c741270 */
[----:B------:R-:W-:Y:S01]  /*65730*/  ULDC UR20, c[0x0][0x228] ;  /* 0x00008a0000147ab9 */ /* 0x000fe20000000800 */
[----:B------:R-:W-:Y:S01]  /*65740*/  ISETP.LT.AND P0, PT, R153, UR34, !P0 ;  /* 0x0000002299007c0c */ /* 0x000fe2000c701270 */
[----:B------:R-:W-:-:S06]  /*65750*/  ULDC UR34, c[0x0][0x228] ;  /* 0x00008a0000227ab9 */ /* 0x000fcc0000000800 */
[----:B------:R-:W-:-:S04]  /*65760*/  @P1 LOP3.LUT R22, R22, 0x80000000, RZ, 0xfc, !PT ;  /* 0x8000000016161812 */ /* 0x000fc800078efcff */
[----:B------:R-:W-:Y:S02]  /*65770*/  LOP3.LUT R22, R22, 0xbfffffff, RZ, 0xc0, !PT ;  /* 0xbfffffff16167812 */ /* 0x000fe400078ec0ff */
[----:B------:R-:W-:Y:S02]  /*65780*/  LOP3.LUT R23, R23, 0xfffffffd, RZ, 0xc0, !PT ;  /* 0xfffffffd17177812 */ /* 0x000fe400078ec0ff */
[----:B------:R-:W-:Y:S02]  /*65790*/  @P0 LOP3.LUT R22, R22, 0x40000000, RZ, 0xfc, !PT ;  /* 0x4000000016160812 */ /* 0x000fe400078efcff */
[----:B------:R-:W-:Y:S01]  /*657a0*/  ISETP.GE.AND P0, PT, R28, UR15, PT ;  /* 0x0000000f1c007c0c */ /* 0x000fe2000bf06270 */
[----:B------:R-:W-:Y:S01]  /*657b0*/  VIADD R42, R152, 0x6f ;  /* 0x0000006f982a7836 */ /* 0x000fe20000000000 */
[----:B------:R-:W-:Y:S01]  /*657c0*/  @P3 LOP3.LUT R23, R23, 0x2, RZ, 0xfc, !PT ;  /* 0x0000000217173812 */ /* 0x000fe200078efcff */
[----:B------:R-:W-:Y:S01]  /*657d0*/  ULDC UR15, c[0x0][0x228] ;  /* 0x00008a00000f7ab9 */ /* 0x000fe20000000800 */
[----:B------:R-:W-:Y:S01]  /*657e0*/  ISETP.LT.AND P3, PT, R158, UR16, !P0 ;  /* 0x000000109e007c0c */ /* 0x000fe2000c761270 */
[----:B------:R-:W-:Y:S01]  /*657f0*/  ULDC UR16, c[0x0][0x228] ;  /* 0x00008a0000107ab9 */ /* 0x000fe20000000800 */
[----:B------:R-:W-:-:S02]  /*65800*/  LOP3.LUT R23, R23, 0xfffffffe, RZ, 0xc0, !PT ;  /* 0xfffffffe17177812 */ /* 0x000fc400078ec0ff */
[----:B------:R-:W-:Y:S02]  /*65810*/  LOP3.LUT R22, R22, 0xdfffffff, RZ, 0xc0, !PT ;  /* 0xdfffffff16167812 */ /* 0x000fe400078ec0ff */
[----:B------:R-:W-:Y:S02]  /*65820*/  @P2 LOP3.LUT R23, R23, 0x1, RZ, 0xfc, !PT ;  /* 0x0000000117172812 */ /* 0x000fe400078efcff */
[----:B------:R-:W-:Y:S01]  /*65830*/  ISETP.LT.AND P2, PT, R157, UR17, !P0 ;  /* 0x000000119d007c0c */ /* 0x000fe2000c741270 */
[----:B------:R-:W-:Y:S01]  /*65840*/  ULDC UR17, c[0x0][0x228] ;  /* 0x00008a0000117ab9 */ /* 0x000fe20000000800 */
[----:B------:R-:W-:Y:S01]  /*65850*/  ISETP.LT.AND P1, PT, R155, UR58, !P0 ;  /* 0x0000003a9b007c0c */ /* 0x000fe2000c721270 */
[----:B------:R1:W-:Y:S02]  /*65860*/  STL [R1+0x114c], R43 ;  /* 0x00114c2b01007387 */ /* 0x0003e40000100800 */
[----:B------:R-:W-:Y:S01]  /*65870*/  @P3 LOP3.LUT R22, R22, 0x20000000, RZ, 0xfc, !PT ;  /* 0x2000000016163812 */ /* 0x000fe200078efcff */
[----:B------:R-:W-:Y:S01]  /*65880*/  VIADD R46, R43, UR50 ;  /* 0x000000322b2e7c36 */ /* 0x000fe20008000000 */
[----:B------:R-:W-:-:S02]  /*65890*/  ULDC UR58, c[0x0][0x228] ;  /* 0x00008a00003a7ab9 */ /* 0x000fc40000000800 */
        /* <DEDUP_REMOVED lines=11> */
[----:B------:R-:W-:Y:S01]  /*65950*/  ULDC.64 UR8, c[0x0][0x228] ;  /* 0x00008a0000087ab9 */ /* 0x000fe20000000a00 */
[----:B------:R-:W-:Y:S01]  /*65960*/  ISETP.LT.AND P2, PT, R157, UR19, !P0 ;  /* 0x000000139d007c0c */ /* 0x000fe2000c741270 */
[----:B------:R-:W-:Y:S01]  /*65970*/  ULDC UR19, c[0x0][0x228] ;  /* 0x00008a0000137ab9 */ /* 0x000fe20000000800 */
[----:B------:R-:W-:Y:S02]  /*65980*/  LOP3.LUT R22, R22, 0xfdffffff, RZ, 0xc0, !PT ;  /* 0xfdffffff16167812 */ /* 0x000fe400078ec0ff */
[----:B------:R-:W-:Y:S01]  /*65990*/  ISETP.LT.AND P1, PT, R155, UR56, !P0 ;  /* 0x000000389b007c0c */ /* 0x000fe2000c721270 */
[----:B------:R-:W-:-:S06]  /*659a0*/  ULDC UR56, c[0x0][0x228] ;  /* 0x00008a0000387ab9 */ /* 0x000fcc0000000800 */
[----:B------:R-:W-:-:S04]  /*659b0*/  @P3 LOP3.LUT R22, R22, 0x2000000, RZ, 0xfc, !PT ;  /* 0x0200000016163812 */ /* 0x000fc800078efcff */
[----:B------:R-:W-:-:S04]  /*659c0*/  LOP3.LUT R22, R22, 0xfeffffff, RZ, 0xc0, !PT ;  /* 0xfeffffff16167812 */ /* 0x000fc800078ec0ff */
[----:B------:R-:W-:Y:S02]  /*659d0*/  @P2 LOP3.LUT R22, R22, 0x1000000, RZ, 0xfc, !PT ;  /* 0x0100000016162812 */ /* 0x000fe400078efcff */
[----:B------:R-:W-:Y:S01]  /*659e0*/  ISETP.LT.AND P0, PT, R153, UR57, !P0 ;  /* 0x0000003999007c0c */ /* 0x000fe2000c701270 */
[----:B------:R-:W-:Y:S01]  /*659f0*/  ULDC UR57, c[0x0][0x22c] ;  /* 0x00008b0000397ab9 */ /* 0x000fe20000000800 */
[----:B------:R-:W-:-:S04]  /*65a00*/  LOP3.LUT R22, R22, 0xff7fffff, RZ, 0xc0, !PT ;  /* 0xff7fffff16167812 */ /* 0x000fc800078ec0ff */
        /* <DEDUP_REMOVED lines=20> */
[----:B------:R-:W-:Y:S01]  /*65b50*/  ISETP.GE.AND P0, PT, R31, UR23, PT ;  /* 0x000000171f007c0c */ /* 0x000fe2000bf06270 */
[----:B------:R-:W-:Y:S01]  /*65b60*/  ULDC UR23, c[0x0][0x228] ;  /* 0x00008a0000177ab9 */ /* 0x000fe20000000800 */
[----:B------:R-:W-:Y:S02]  /*65b70*/  LOP3.LUT R20, R20, 0x7fffffff, RZ, 0xc0, !PT ;  /* 0x7fffffff14147812 */ /* 0x000fe400078ec0ff */
[C---:B------:R-:W-:Y:S01]  /*65b80*/  IADD3 R44, R152.reuse, 0x6d, RZ ;  /* 0x0000006d982c7810 */ /* 0x040fe20007ffe0ff */
[----:B------:R-:W-:Y:S01]  /*65b90*/  VIADD R45, R152, 0x6c ;  /* 0x0000006c982d7836 */ /* 0x000fe20000000000 */
[----:B------:R-:W-:Y:S01]  /*65ba0*/  ISETP.LT.AND P3, PT, R158, UR24, !P0 ;  /* 0x000000189e007c0c */ /* 0x000fe2000c761270 */
[----:B------:R-:W-:Y:S01]  /*65bb0*/  ULDC UR24, c[0x0][0x228] ;  /* 0x00008a0000187ab9 */ /* 0x000fe20000000800 */
[----:B------:R-:W-:Y:S01]  /*65bc0*/  ISETP.LT.AND P2, PT, R157, UR55, !P0 ;  /* 0x000000379d007c0c */ /* 0x000fe2000c741270 */
[----:B------:R1:W-:Y:S01]  /*65bd0*/  STL [R1+0x1150], R46 ;  /* 0x0011502e01007387 */ /* 0x0003e20000100800 */
[----:B------:R-:W-:Y:S01]  /*65be0*/  LOP3.LUT R22, R22, 0xfffdffff, RZ, 0xc0, !PT ;  /* 0xfffdffff16167812 */ /* 0x000fe200078ec0ff */
[----:B------:R-:W-:Y:S01]  /*65bf0*/  VIADD R49, R46, UR50 ;  /* 0x000000322e317c36 */ /* 0x000fe20008000000 */
[----:B------:R-:W-:Y:S01]  /*65c00*/  ISETP.LT.AND P1, PT, R155, UR54, !P0 ;  /* 0x000000369b007c0c */ /* 0x000fe2000c721270 */
[----:B------:R-:W-:Y:S01]  /*65c10*/  ULDC UR55, c[0x0][0x22c] ;  /* 0x00008b0000377ab9 */ /* 0x000fe20000000800 */
[----:B------:R-:W-:-:S02]  /*65c20*/  VIADD R47, R152, 0x6a ;  /* 0x0000006a982f7836 */ /* 0x000fc40000000000 */
[C---:B------:R-:W-:Y:S02]  /*65c30*/  VIADD R48, R152.reuse, 0x69 ;  /* 0x0000006998307836 */ /* 0x040fe40000000000 */
[----:B------:R-:W-:Y:S01]  /*65c40*/  VIADD R50, R152, 0x67 ;  /* 0x0000006798327836 */ /* 0x000fe20000000000 */
[----:B------:R-:W-:Y:S01]  /*65c50*/  @P3 LOP3.LUT R22, R22, 0x20000, RZ, 0xfc, !PT ;  /* 0x0002000016163812 */ /* 0x000fe200078efcff */
[C---:B-1----:R-:W-:Y:S01]  /*65c60*/  VIADD R46, R152.reuse, 0x6b ;  /* 0x0000006b982e7836 */ /* 0x042fe20000000000 */
[----:B------:R-:W-:Y:S01]  /*65c70*/  ULDC UR54, c[0x0][0x228] ;  /* 0x00008a0000367ab9 */ /* 0x000fe20000000800 */
[----:B------:R-:W-:Y:S01]  /*65c80*/  LOP3.LUT R19, R19, 0x7fffffff, RZ, 0xc0, !PT ;  /* 0x7fffffff13137812 */ /* 0x000fe200078ec0ff */
[----:B------:R-:W-:Y:S01]  /*65c90*/  VIADD R53, R152, 0x64 ;  /* 0x0000006498357836 */ /* 0x000fe20000000000 */
[----:B------:R-:W-:Y:S01]  /*65ca0*/  LOP3.LUT R22, R22, 0xfffeffff, RZ, 0xc0, !PT ;  /* 0xfffeffff16167812 */ /* 0x000fe200078ec0ff */
[C---:B------:R-:W-:Y:S02]  /*65cb0*/  VIADD R56, R152.reuse, 0x61 ;  /* 0x0000006198387836 */ /* 0x040fe40000000000 */
[----:B------:R-:W-:Y:S01]  /*65cc0*/  VIADD R59, R152, 0x5e ;  /* 0x0000005e983b7836 */ /* 0x000fe20000000000 */
[----:B------:R-:W-:-:S02]  /*65cd0*/  @P2 LOP3.LUT R22, R22, 0x10000, RZ, 0xfc, !PT ;  /* 0x0001000016162812 */ /* 0x000fc400078efcff */
[----:B------:R-:W-:Y:S01]  /*65ce0*/  LOP3.LUT R18, R18, 0x7fffffff, RZ, 0xc0, !PT ;  /* 0x7fffffff12127812 */ /* 0x000fe200078ec0ff */
[----:B------:R-:W-:Y:S01]  /*65cf0*/  VIADD R62, R152, 0x5b ;  /* 0x0000005b983e7836 */ /* 0x000fe20000000000 */
[----:B------:R-:W-:Y:S01]  /*65d00*/  ISETP.LT.AND P0, PT, R153, UR26, !P0 ;  /* 0x0000001a99007c0c */ /* 0x000fe2000c701270 */
[----:B------:R-:W-:Y:S01]  /*65d10*/  ULDC UR26, c[0x0][0x228] ;  /* 0x00008a00001a7ab9 */ /* 0x000fe20000000800 */
[----:B------:R-:W-:Y:S01]  /*65d20*/  LOP3.LUT R22, R22, 0xffff7fff, RZ, 0xc0, !PT ;  /* 0xffff7fff16167812 */ /* 0x000fe200078ec0ff */
[C---:B------:R-:W-:Y:S01]  /*65d30*/  VIADD R65, R152.reuse, 0x58 ;  /* 0x0000005898417836 */ /* 0x040fe20000000000 */
[----:B------:R-:W-:Y:S01]  /*65d40*/  LOP3.LUT R17, R17, 0x7fffffff, RZ, 0xc0, !PT ;  /* 0x7fffffff11117812 */ /* 0x000fe200078ec0ff */
[----:B------:R-:W-:Y:S01]  /*65d50*/  VIADD R68, R152, 0x55 ;  /* 0x0000005598447836 */ /* 0x000fe20000000000 */
[----:B------:R-:W-:Y:S01]  /*65d60*/  @P1 LOP3.LUT R22, R22, 0x8000, RZ, 0xfc, !PT ;  /* 0x0000800016161812 */ /* 0x000fe200078efcff */
[C---:B------:R-:W-:Y:S02]  /*65d70*/  VIADD R71, R152.reuse, 0x52 ;  /* 0x0000005298477836 */ /* 0x040fe40000000000 */
[----:B------:R-:W-:Y:S01]  /*65d80*/  VIADD R74, R152, 0x4f ;  /* 0x0000004f984a7836 */ /* 0x000fe20000000000 */
[----:B------:R-:W-:-:S02]  /*65d90*/  LOP3.LUT R22, R22, 0xffffbfff, RZ, 0xc0, !PT ;  /* 0xffffbfff16167812 */ /* 0x000fc400078ec0ff */
[----:B------:R-:W-:Y:S01]  /*65da0*/  LOP3.LUT R16, R16, 0x7fffffff, RZ, 0xc0, !PT ;  /* 0x7fffffff10107812 */ /* 0x000fe200078ec0ff */
[----:B------:R-:W-:Y:S01]  /*65db0*/  VIADD R77, R152, 0x4c ;  /* 0x0000004c984d7836 */ /* 0x000fe20000000000 */
[----:B------:R-:W-:Y:S01]  /*65dc0*/  @P0 LOP3.LUT R22, R22, 0x4000, RZ, 0xfc, !PT ;  /* 0x0000400016160812 */ /* 0x000fe200078efcff */
[----:B------:R-:W-:Y:S01]  /*65dd0*/  VIADD R80, R152, 0x49 ;  /* 0x0000004998507836 */ /* 0x000fe20000000000 */
[----:B------:R-:W-:Y:S01]  /*65de0*/  ISETP.GE.AND P0, PT, R32, UR9, PT ;  /* 0x0000000920007c0c */ /* 0x000fe2000bf06270 */
[C---:B------:R-:W-:Y:S01]  /*65df0*/  VIADD R83, R152.reuse, 0x46 ;  /* 0x0000004698537836 */ /* 0x040fe20000000000 */
[----:B------:R-:W-:Y:S01]  /*65e00*/  LOP3.LUT R15, R15, 0x7fffffff, RZ, 0xc0, !PT ;  /* 0x7fffffff0f0f7812 */ /* 0x000fe200078ec0ff */
[----:B------:R-:W-:Y:S01]  /*65e10*/  VIADD R86, R152, 0x43 ;  /* 0x0000004398567836 */ /* 0x000fe20000000000 */
[----:B------:R-:W-:Y:S01]  /*65e20*/  ISETP.LT.AND P3, PT, R158, UR8, !P0 ;  /* 0x000000089e007c0c */ /* 0x000fe2000c761270 */
[----:B------:R-:W-:Y:S01]  /*65e30*/  ULDC.64 UR8, c[0x0][0x228] ;  /* 0x00008a0000087ab9 */ /* 0x000fe20000000a00 */
[----:B------:R-:W-:Y:S01]  /*65e40*/  ISETP.LT.AND P2, PT, R157, UR25, !P0 ;  /* 0x000000199d007c0c */ /* 0x000fe2000c741270 */
[----:B------:R-:W-:Y:S01]  /*65e50*/  ULDC UR25, c[0x0][0x228] ;  /* 0x00008a0000197ab9 */ /* 0x000fe20000000800 */
[----:B------:R-:W-:Y:S01]  /*65e60*/  LOP3.LUT R22, R22, 0xffffdfff, RZ, 0xc0, !PT ;  /* 0xffffdfff16167812 */ /* 0x000fe200078ec0ff */
[----:B------:R-:W-:Y:S01]  /*65e70*/  VIADD R89, R152, 0x40 ;  /* 0x0000004098597836 */ /* 0x000fe20000000000 */
[----:B------:R-:W-:Y:S01]  /*65e80*/  ISETP.LT.AND P1, PT, R155, UR27, !P0 ;  /* 0x0000001b9b007c0c */ /* 0x000fe2000c721270 */
[----:B------:R-:W-:Y:S01]  /*65e90*/  ULDC UR27, c[0x0][0x228] ;  /* 0x00008a00001b7ab9 */ /* 0x000fe20000000800 */
[----:B------:R-:W-:Y:S01]  /*65ea0*/  LOP3.LUT R14, R14, 0x7fffffff, RZ, 0xc0, !PT ;  /* 0x7fffffff0e0e7812 */ /* 0x000fe200078ec0ff */
[----:B------:R-:W-:-:S02]  /*65eb0*/  VIADD R92, R152, 0x3d ;  /* 0x0000003d985c7836 */ /* 0x000fc40000000000 */
[C---:B------:R-:W-:Y:S02]  /*65ec0*/  VIADD R95, R152.reuse, 0x3a ;  /* 0x0000003a985f7836 */ /* 0x040fe40000000000 */
[----:B------:R-:W-:Y:S01]  /*65ed0*/  VIADD R98, R152, 0x37 ;  /* 0x0000003798627836 */ /* 0x000fe20000000000 */
[----:B------:R-:W-:Y:S02]  /*65ee0*/  @P3 LOP3.LUT R22, R22, 0x2000, RZ, 0xfc, !PT ;  /* 0x0000200016163812 */ /* 0x000fe400078efcff */
[----:B------:R-:W-:Y:S02]  /*65ef0*/  LOP3.LUT R13, R13, 0x7fffffff, RZ, 0xc0, !PT ;  /* 0x7fffffff0d0d7812 */ /* 0x000fe400078ec0ff */
[C---:B------:R-:W-:Y:S01]  /*65f00*/  IADD3 R101, R152.reuse, 0x34, RZ ;  /* 0x0000003498657810 */ /* 0x040fe20007ffe0ff */
[----:B------:R-:W-:Y:S01]  /*65f10*/  VIADD R102, R152, 0x33 ;  /* 0x0000003398667836 */ /* 0x000fe20000000000 */
[----:B------:R-:W-:Y:S01]  /*65f20*/  LOP3.LUT R22, R22, 0xffffefff, RZ, 0xc0, !PT ;  /* 0xffffefff16167812 */ /* 0x000fe200078ec0ff */
[----:B------:R-:W-:-:S02]  /*65f30*/  VIADD R103, R152, 0x32 ;  /* 0x0000003298677836 */ /* 0x000fc40000000000 */
[----:B------:R-:W-:Y:S01]  /*65f40*/  VIADD R104, R152, 0x31 ;  /* 0x0000003198687836 */ /* 0x000fe20000000000 */
[----:B------:R-:W-:Y:S01]  /*65f50*/  @P2 LOP3.LUT R22, R22, 0x1000, RZ, 0xfc, !PT ;  /* 0x0000100016162812 */ /* 0x000fe200078efcff */
[----:B------:R-:W-:Y:S01]  /*65f60*/  VIADD R105, R152, 0x30 ;  /* 0x0000003098697836 */ /* 0x000fe20000000000 */
[----:B------:R-:W-:Y:S01]  /*65f70*/  ISETP.LT.AND P0, PT, R153, UR28, !P0 ;  /* 0x0000001c99007c0c */ /* 0x000fe2000c701270 */
[----:B------:R-:W-:Y:S01]  /*65f80*/  ULDC UR28, c[0x0][0x228] ;  /* 0x00008a00001c7ab9 */ /* 0x000fe20000000800 */
[----:B------:R-:W-:Y:S01]  /*65f90*/  LOP3.LUT R22, R22, 0xfffff7ff, RZ, 0xc0, !PT ;  /* 0xfffff7ff16167812 */ /* 0x000fe200078ec0ff */
[C---:B------:R-:W-:Y:S02]  /*65fa0*/  VIADD R106, R152.reuse, 0x2f ;  /* 0x0000002f986a7836 */ /* 0x040fe40000000000 */
[----:B------:R-:W-:Y:S01]  /*65fb0*/  VIADD R107, R152, 0x2e ;  /* 0x0000002e986b7836 */ /* 0x000fe20000000000 */
[----:B------:R-:W-:Y:S02]  /*65fc0*/  @P1 LOP3.LUT R22, R22, 0x800, RZ, 0xfc, !PT ;  /* 0x0000080016161812 */ /* 0x000fe400078efcff */
[----:B------:R-:W-:Y:S01]  /*65fd0*/  LOP3.LUT R12, R12, 0x7fffffff, RZ, 0xc0, !PT ;  /* 0x7fffffff0c0c7812 */ /* 0x000fe200078ec0ff */
[----:B------:R-:W-:Y:S01]  /*65fe0*/  VIADD R108, R152, 0x2d ;  /* 0x0000002d986c7836 */ /* 0x000fe20000000000 */
[----:B------:R-:W-:Y:S01]  /*65ff0*/  LOP3.LUT R22, R22, 0xfffffbff, RZ, 0xc0, !PT ;  /* 0xfffffbff16167812 */ /* 0x000fe200078ec0ff */
[C---:B------:R-:W-:Y:S01]  /*66000*/  VIADD R109, R152.reuse, 0x2c ;  /* 0x0000002c986d7836 */ /* 0x040fe20000000000 */
[C---:B------:R-:W-:Y:S01]  /*66010*/  IADD3 R110, R152.reuse, 0x2b, RZ ;  /* 0x0000002b986e7810 */ /* 0x040fe20007ffe0ff */
[----:B------:R-:W-:Y:S01]  /*66020*/  VIADD R111, R152, 0x2a ;  /* 0x0000002a986f7836 */ /* 0x000fe20000000000 */
[----:B------:R-:W-:Y:S01]  /*66030*/  @P0 LOP3.LUT R22, R22, 0x400, RZ, 0xfc, !PT ;  /* 0x0000040016160812 */ /* 0x000fe200078efcff */
[C---:B------:R-:W-:Y:S01]  /*66040*/  VIADD R112, R152.reuse, 0x29 ;  /* 0x0000002998707836 */ /* 0x040fe20000000000 */
[----:B------:R-:W-:Y:S01]  /*66050*/  ISETP.GE.AND P0, PT, R33, UR5, PT ;  /* 0x0000000521007c0c */ /* 0x000fe2000bf06270 */
[----:B------:R-:W-:Y:S01]  /*66060*/  ULDC UR5, c[0x0][0x228] ;  /* 0x00008a0000057ab9 */ /* 0x000fe20000000800 */
[C---:B------:R-:W-:Y:S01]  /*66070*/  VIADD R113, R152.reuse, 0x28 ;  /* 0x0000002898717836 */ /* 0x040fe20000000000 */
[----:B------:R-:W-:Y:S01]  /*66080*/  LOP3.LUT R11, R11, 0x7fffffff, RZ, 0xc0, !PT ;  /* 0x7fffffff0b0b7812 */ /* 0x000fe200078ec0ff */
[----:B------:R-:W-:Y:S01]  /*66090*/  VIADD R114, R152, 0x27 ;  /* 0x0000002798727836 */ /* 0x000fe20000000000 */
[----:B------:R-:W-:Y:S01]  /*660a0*/  ISETP.LT.AND P3, PT, R158, UR7, !P0 ;  /* 0x000000079e007c0c */ /* 0x000fe2000c761270 */
[----:B------:R-:W-:Y:S01]  /*660b0*/  ULDC UR7, c[0x0][0x228] ;  /* 0x00008a0000077ab9 */ /* 0x000fe20000000800 */
[----:B------:R-:W-:Y:S01]  /*660c0*/  ISETP.LT.AND P2, PT, R157, UR53, !P0 ;  /* 0x000000359d007c0c */ /* 0x000fe2000c741270 */
[----:B------:R-:W-:Y:S01]  /*660d0*/  ULDC UR53, c[0x0][0x22c] ;  /* 0x00008b0000357ab9 */ /* 0x000fe20000000800 */
[----:B------:R-:W-:Y:S01]  /*660e0*/  LOP3.LUT R22, R22, 0xfffffdff, RZ, 0xc0, !PT ;  /* 0xfffffdff16167812 */ /* 0x000fe200078ec0ff */
[C---:B------:R-:W-:Y:S01]  /*660f0*/  VIADD R115, R152.reuse, 0x26 ;  /* 0x0000002698737836 */ /* 0x040fe20000000000 */
[----:B------:R-:W-:Y:S01]  /*66100*/  ISETP.LT.AND P1, PT, R155, UR49, !P0 ;  /* 0x000000319b007c0c */ /* 0x000fe2000c721270 */
[----:B------:R-:W-:Y:S01]  /*66110*/  ULDC UR49, c[0x0][0x228] ;  /* 0x00008a0000317ab9 */ /* 0x000fe20000000800 */
[----:B------:R-:W-:-:S02]  /*66120*/  VIADD R160, R152, 0x25 ;  /* 0x0000002598a07836 */ /* 0x000fc40000000000 */
[C---:B------:R-:W-:Y:S02]  /*66130*/  VIADD R161, R152.reuse, 0x24 ;  /* 0x0000002498a17836 */ /* 0x040fe40000000000 */
[----:B------:R-:W-:Y:S01]  /*66140*/  VIADD R162, R152, 0x23 ;  /* 0x0000002398a27836 */ /* 0x000fe20000000000 */
[----:B------:R-:W-:Y:S01]  /*66150*/  @P3 LOP3.LUT R22, R22, 0x200, RZ, 0xfc, !PT ;  /* 0x0000020016163812 */ /* 0x000fe200078efcff */
[C---:B------:R-:W-:Y:S01]  /*66160*/  VIADD R164, R152.reuse, 0x21 ;  /* 0x0000002198a47836 */ /* 0x040fe20000000000 */
[C---:B------:R-:W-:Y:S01]  /*66170*/  IADD3 R163, R152.reuse, 0x22, RZ ;  /* 0x0000002298a37810 */ /* 0x040fe20007ffe0ff */
[----:B------:R-:W-:Y:S01]  /*66180*/  VIADD R225, R152, 0x82 ;  /* 0x0000008298e17836 */ /* 0x000fe20000000000 */
[----:B------:R-:W-:Y:S01]  /*66190*/  LOP3.LUT R22, R22, 0xfffffeff, RZ, 0xc0, !PT ;  /* 0xfffffeff16167812 */ /* 0x000fe200078ec0ff */
[----:B------:R-:W-:Y:S01]  /*661a0*/  VIADD R165, R152, 0x1 ;  /* 0x0000000198a57836 */ /* 0x000fe20000000000 */
[----:B------:R-:W-:Y:S01]  /*661b0*/  LOP3.LUT R0, R0, 0xfffffffd, RZ, 0xc0, !PT ;  /* 0xfffffffd00007812 */ /* 0x000fe200078ec0ff */
[----:B------:R-:W-:Y:S01]  /*661c0*/  VIADD R183, R152, 0x2 ;  /* 0x0000000298b77836 */ /* 0x000fe20000000000 */
[----:B------:R-:W-:-:S02]  /*661d0*/  @P2 LOP3.LUT R22, R22, 0x100, RZ, 0xfc, !PT ;  /* 0x0000010016162812 */ /* 0x000fc400078efcff */
[----:B------:R-:W-:Y:S01]  /*661e0*/  LOP3.LUT R10, R10, 0xfffffffd, RZ, 0xc0, !PT ;  /* 0xfffffffd0a0a7812 */ /* 0x000fe200078ec0ff */
[----:B------:R-:W-:Y:S01]  /*661f0*/  VIADD R182, R152, 0x3 ;  /* 0x0000000398b67836 */ /* 0x000fe20000000000 */
[----:B------:R-:W-:Y:S01]  /*66200*/  ISETP.LT.AND P0, PT, R153, UR29, !P0 ;  /* 0x0000001d99007c0c */ /* 0x000fe2000c701270 */
[----:B------:R-:W-:Y:S01]  /*66210*/  ULDC UR29, c[0x0][0x228] ;  /* 0x00008a00001d7ab9 */ /* 0x000fe20000000800 */
[----:B------:R-:W-:Y:S01]  /*66220*/  LOP3.LUT R22, R22, 0xffffff7f, RZ, 0xc0, !PT ;  /* 0xffffff7f16167812 */ /* 0x000fe200078ec0ff */
[----:B------:R-:W-:Y:S01]  /*66230*/  VIADD R181, R152, 0x4 ;  /* 0x0000000498b57836 */ /* 0x000fe20000000000 */
[----:B------:R-:W-:Y:S01]  /*66240*/  LOP3.LUT R24, R24, 0xffffbfff, RZ, 0xc0, !PT ;  /* 0xffffbfff18187812 */ /* 0x000fe200078ec0ff */
[----:B------:R-:W-:Y:S01]  /*66250*/  VIADD R180, R152, 0x5 ;  /* 0x0000000598b47836 */ /* 0x000fe20000000000 */
[----:B------:R-:W-:Y:S01]  /*66260*/  @P1 LOP3.LUT R22, R22, 0x80, RZ, 0xfc, !PT ;  /* 0x0000008016161812 */ /* 0x000fe200078efcff */
[C---:B------:R-:W-:Y:S01]  /*66270*/  VIADD R179, R152.reuse, 0x6 ;  /* 0x0000000698b37836 */ /* 0x040fe20000000000 */
[C---:B------:R-:W-:Y:S01]  /*66280*/  IADD3 R178, R152.reuse, 0x7, RZ ;  /* 0x0000000798b27810 */ /* 0x040fe20007ffe0ff */
[----:B------:R-:W-:Y:S01]  /*66290*/  VIADD R177, R152, 0x8 ;  /* 0x0000000898b17836 */ /* 0x000fe20000000000 */
[----:B------:R-:W-:Y:S01]  /*662a0*/  LOP3.LUT R22, R22, 0xffffffbf, RZ, 0xc0, !PT ;  /* 0xffffffbf16167812 */ /* 0x000fe200078ec0ff */
[----:B------:R-:W-:-:S02]  /*662b0*/  VIADD R176, R152, 0x9 ;  /* 0x0000000998b07836 */ /* 0x000fc40000000000 */
[----:B------:R-:W-:Y:S01]  /*662c0*/  VIADD R175, R152, 0xa ;  /* 0x0000000a98af7836 */ /* 0x000fe20000000000 */
[----:B------:R-:W-:Y:S01]  /*662d0*/  @P0 LOP3.LUT R22, R22, 0x40, RZ, 0xfc, !PT ;  /* 0x0000004016160812 */ /* 0x000fe200078efcff */
[----:B------:R-:W-:Y:S01]  /*662e0*/  VIADD R174, R152, 0xb ;  /* 0x0000000b98ae7836 */ /* 0x000fe20000000000 */
[----:B------:R-:W-:Y:S01]  /*662f0*/  ISETP.GE.AND P0, PT, R34, UR10, PT ;  /* 0x0000000a22007c0c */ /* 0x000fe2000bf06270 */
[----:B------:R-:W-:Y:S01]  /*66300*/  ULDC UR10, c[0x0][0x228] ;  /* 0x00008a00000a7ab9 */ /* 0x000fe20000000800 */
[C---:B------:R-:W-:Y:S02]  /*66310*/  VIADD R173, R152.reuse, 0xc ;  /* 0x0000000c98ad7836 */ /* 0x040fe40000000000 */
        /* <DEDUP_REMOVED lines=9> */
[C---:B------:R-:W-:Y:S01]  /*663b0*/  VIADD R170, R152.reuse, 0xf ;  /* 0x0000000f98aa7836 */ /* 0x040fe20000000000 */
[C---:B------:R-:W-:Y:S01]  /*663c0*/  IADD3 R169, R152.reuse, 0x10, RZ ;  /* 0x0000001098a97810 */ /* 0x040fe20007ffe0ff */
[----:B------:R-:W-:-:S02]  /*663d0*/  VIADD R168, R152, 0x11 ;  /* 0x0000001198a87836 */ /* 0x000fc40000000000 */
[----:B------:R-:W-:Y:S01]  /*663e0*/  VIADD R238, R152, 0x14 ;  /* 0x0000001498ee7836 */ /* 0x000fe20000000000 */
[----:B------:R-:W-:Y:S01]  /*663f0*/  @P3 LOP3.LUT R22, R22, 0x20, RZ, 0xfc, !PT ;  /* 0x0000002016163812 */ /* 0x000fe200078efcff */
[C---:B------:R-:W-:Y:S02]  /*66400*/  VIADD R167, R152.reuse, 0x12 ;  /* 0x0000001298a77836 */ /* 0x040fe40000000000 */
[----:B------:R-:W-:Y:S01]  /*66410*/  VIADD R237, R152, 0x15 ;  /* 0x0000001598ed7836 */ /* 0x000fe20000000000 */
[----:B------:R-:W-:Y:S01]  /*66420*/  LOP3.LUT R22, R22, 0xffffffef, RZ, 0xc0, !PT ;  /* 0xffffffef16167812 */ /* 0x000fe200078ec0ff */
[C---:B------:R-:W-:Y:S02]  /*66430*/  VIADD R166, R152.reuse, 0x13 ;  /* 0x0000001398a67836 */ /* 0x040fe40000000000 */
[----:B------:R-:W-:Y:S01]  /*66440*/  VIADD R236, R152, 0x16 ;  /* 0x0000001698ec7836 */ /* 0x000fe20000000000 */
[----:B------:R-:W-:Y:S01]  /*66450*/  @P2 LOP3.LUT R22, R22, 0x10, RZ, 0xfc, !PT ;  /* 0x0000001016162812 */ /* 0x000fe200078efcff */
[----:B------:R-:W-:Y:S01]  /*66460*/  VIADD R235, R152, 0x17 ;  /* 0x0000001798eb7836 */ /* 0x000fe20000000000 */
[----:B------:R-:W-:Y:S01]  /*66470*/  ISETP.LT.AND P0, PT, R153, UR52, !P0 ;  /* 0x0000003499007c0c */ /* 0x000fe2000c701270 */
[----:B------:R-:W-:Y:S01]  /*66480*/  ULDC UR52, c[0x0][0x228] ;  /* 0x00008a0000347ab9 */ /* 0x000fe20000000800 */
[----:B------:R-:W-:Y:S01]  /*66490*/  LOP3.LUT R22, R22, 0xfffffff7, RZ, 0xc0, !PT ;  /* 0xfffffff716167812 */ /* 0x000fe200078ec0ff */
[C---:B------:R-:W-:Y:S01]  /*664a0*/  VIADD R234, R152.reuse, 0x18 ;  /* 0x0000001898ea7836 */ /* 0x040fe20000000000 */
[C---:B------:R-:W-:Y:S01]  /*664b0*/  IADD3 R233, R152.reuse, 0x19, RZ ;  /* 0x0000001998e97810 */ /* 0x040fe20007ffe0ff */
[----:B------:R-:W-:Y:S01]  /*664c0*/  VIADD R232, R152, 0x1a ;  /* 0x0000001a98e87836 */ /* 0x000fe20000000000 */
[----:B------:R-:W-:Y:S01]  /*664d0*/  @P1 LOP3.LUT R22, R22, 0x8, RZ, 0xfc, !PT ;  /* 0x0000000816161812 */ /* 0x000fe200078efcff */
[----:B------:R-:W-:-:S02]  /*664e0*/  VIADD R231, R152, 0x1b ;  /* 0x0000001b98e77836 */ /* 0x000fc40000000000 */
[----:B------:R-:W-:Y:S01]  /*664f0*/  VIADD R230, R152, 0x1c ;  /* 0x0000001c98e67836 */ /* 0x000fe20000000000 */
[----:B------:R-:W-:Y:S01]  /*66500*/  LOP3.LUT R22, R22, 0xfffffffb, RZ, 0xc0, !PT ;  /* 0xfffffffb16167812 */ /* 0x000fe200078ec0ff */
[C---:B------:R-:W-:Y:S02]  /*66510*/  VIADD R229, R152.reuse, 0x1d ;  /* 0x0000001d98e57836 */ /* 0x040fe40000000000 */
[----:B------:R-:W-:Y:S01]  /*66520*/  VIADD R228, R152, 0x1e ;  /* 0x0000001e98e47836 */ /* 0x000fe20000000000 */
[----:B------:R-:W-:Y:S01]  /*66530*/  @P0 LOP3.LUT R22, R22, 0x4, RZ, 0xfc, !PT ;  /* 0x0000000416160812 */ /* 0x000fe200078efcff */
[C---:B------:R-:W-:Y:S01]  /*66540*/  VIADD R224, R152.reuse, 0x83 ;  /* 0x0000008398e07836 */ /* 0x040fe20000000000 */
[----:B------:R-:W-:Y:S01]  /*66550*/  ISETP.GE.AND P0, PT, R35, UR9, PT ;  /* 0x0000000923007c0c */ /* 0x000fe2000bf06270 */
[C---:B------:R-:W-:Y:S02]  /*66560*/  VIADD R227, R152.reuse, 0x1f ;  /* 0x0000001f98e37836 */ /* 0x040fe40000000000 */
[----:B------:R-:W-:Y:S01]  /*66570*/  VIADD R223, R152, 0x84 ;  /* 0x0000008498df7836 */ /* 0x000fe20000000000 */
[----:B------:R-:W-:Y:S01]  /*66580*/  ISETP.LT.AND P1, PT, R155, UR13, !P0 ;  /* 0x0000000d9b007c0c */ /* 0x000fe2000c721270 */
[----:B------:R1:W-:Y:S01]  /*66590*/  STL [R1+0x1154], R49 ;  /* 0x0011543101007387 */ /* 0x0003e20000100800 */
[----:B------:R-:W-:Y:S01]  /*665a0*/  ISETP.LT.AND P3, PT, R158, UR8, !P0 ;  /* 0x000000089e007c0c */ /* 0x000fe2000c761270 */
[----:B------:R-:W-:Y:S01]  /*665b0*/  ULDC.64 UR8, c[0x0][0x228] ;  /* 0x00008a0000087ab9 */ /* 0x000fe20000000a00 */
[----:B------:R-:W-:Y:S01]  /*665c0*/  ISETP.LT.AND P2, PT, R157, UR12, !P0 ;  /* 0x0000000c9d007c0c */ /* 0x000fe2000c741270 */
[----:B------:R-:W-:Y:S01]  /*665d0*/  ULDC UR12, c[0x0][0x228] ;  /* 0x00008a00000c7ab9 */ /* 0x000fe20000000800 */
[----:B------:R-:W-:Y:S01]  /*665e0*/  ISETP.LT.AND P0, PT, R153, UR48, !P0 ;  /* 0x0000003099007c0c */ /* 0x000fe2000c701270 */
[----:B------:R-:W-:Y:S01]  /*665f0*/  ULDC UR13, c[0x0][0x228] ;  /* 0x00008a00000d7ab9 */ /* 0x000fe20000000800 */
[----:B------:R-:W-:Y:S01]  /*66600*/  LOP3.LUT R22, R22, 0xfffffffd, RZ, 0xc0, !PT ;  /* 0xfffffffd16167812 */ /* 0x000fe200078ec0ff */
[----:B------:R-:W-:Y:S01]  /*66610*/  ULDC UR48, c[0x0][0x228] ;  /* 0x00008a0000307ab9 */ /* 0x000fe20000000800 */
[----:B------:R-:W-:-:S02]  /*66620*/  VIADD R226, R152, 0x20 ;  /* 0x0000002098e27836 */ /* 0x000fc40000000000 */
[C---:B------:R-:W-:Y:S01]  /*66630*/  VIADD R222, R152.reuse, 0x85 ;  /* 0x0000008598de7836 */ /* 0x040fe20000000000 */
[----:B------:R-:W-:Y:S01]  /*66640*/  @P1 LOP3.LUT R21, R21, 0x80000000, RZ, 0xfc, !PT ;  /* 0x8000000015151812 */ /* 0x000fe200078efcff */
[C---:B------:R-:W-:Y:S02]  /*66650*/  VIADD R221, R152.reuse, 0x86 ;  /* 0x0000008698dd7836 */ /* 0x040fe40000000000 */
[C---:B------:R-:W-:Y:S01]  /*66660*/  VIADD R220, R152.reuse, 0x87 ;  /* 0x0000008798dc7836 */ /* 0x040fe20000000000 */
[----:B------:R-:W-:Y:S01]  /*66670*/  LOP3.LUT R21, R21, 0xbfffffff, RZ, 0xc0, !PT ;  /* 0xbfffffff15157812 */ /* 0x000fe200078ec0ff */
[C---:B------:R-:W-:Y:S02]  /*66680*/  VIADD R219, R152.reuse, 0x88 ;  /* 0x0000008898db7836 */ /* 0x040fe40000000000 */
[C---:B------:R-:W-:Y:S01]  /*66690*/  VIADD R218, R152.reuse, 0x89 ;  /* 0x0000008998da7836 */ /* 0x040fe20000000000 */
[----:B------:R-:W-:Y:S01]  /*666a0*/  @P0 LOP3.LUT R21, R21, 0x40000000, RZ, 0xfc, !PT ;  /* 0x4000000015150812 */ /* 0x000fe200078efcff */
[----:B------:R-:W-:Y:S01]  /*666b0*/  VIADD R217, R152, 0x8a ;  /* 0x0000008a98d97836 */ /* 0x000fe20000000000 */
[----:B------:R-:W-:Y:S01]  /*666c0*/  ISETP.GE.AND P0, PT, R36, UR14, PT ;  /* 0x0000000e24007c0c */ /* 0x000fe2000bf06270 */
[----:B------:R-:W-:Y:S01]  /*666d0*/  ULDC UR14, c[0x0][0x228] ;  /* 0x00008a00000e7ab9 */ /* 0x000fe20000000800 */
[----:B------:R-:W-:-:S02]  /*666e0*/  @P3 LOP3.LUT R22, R22, 0x2, RZ, 0xfc, !PT ;  /* 0x0000000216163812 */ /* 0x000fc400078efcff */
[C---:B------:R-:W-:Y:S01]  /*666f0*/  IADD3 R216, R152.reuse, 0x8b, RZ ;  /* 0x0000008b98d87810 */ /* 0x040fe20007ffe0ff */
        /* <DEDUP_REMOVED lines=8> */
[C---:B------:R-:W-:Y:S01]  /*66780*/  VIADD R212, R152.reuse, 0x8f ;  /* 0x0000008f98d47836 */ /* 0x040fe20000000000 */
[----:B------:R-:W-:Y:S01]  /*66790*/  ISETP.LT.AND P2, PT, R157, UR31, !P0 ;  /* 0x0000001f9d007c0c */ /* 0x000fe2000c741270 */
[----:B------:R-:W-:Y:S01]  /*667a0*/  ULDC UR31, c[0x0][0x228] ;  /* 0x00008a00001f7ab9 */ /* 0x000fe20000000800 */
[----:B------:R-:W-:Y:S01]  /*667b0*/  ISETP.LT.AND P1, PT, R155, UR46, !P0 ;  /* 0x0000002e9b007c0c */ /* 0x000fe2000c721270 */
[----:B------:R-:W-:Y:S01]  /*667c0*/  ULDC UR46, c[0x0][0x228] ;  /* 0x00008a00002e7ab9 */ /* 0x000fe20000000800 */
[C---:B------:R-:W-:Y:S01]  /*667d0*/  VIADD R211, R152.reuse, 0x90 ;  /* 0x0000009098d37836 */ /* 0x040fe20000000000 */
[----:B------:R-:W-:Y:S01]  /*667e0*/  @P3 LOP3.LUT R21, R21, 0x20000000, RZ, 0xfc, !PT ;  /* 0x2000000015153812 */ /* 0x000fe200078efcff */
[----:B------:R-:W-:-:S02]  /*667f0*/  VIADD R210, R152, 0x91 ;  /* 0x0000009198d27836 */ /* 0x000fc40000000000 */
[C---:B------:R-:W-:Y:S01]  /*66800*/  VIADD R209, R152.reuse, 0x92 ;  /* 0x0000009298d17836 */ /* 0x040fe20000000000 */
[----:B------:R-:W-:Y:S01]  /*66810*/  LOP3.LUT R21, R21, 0xefffffff, RZ, 0xc0, !PT ;  /* 0xefffffff15157812 */ /* 0x000fe200078ec0ff */
[C---:B------:R-:W-:Y:S01]  /*66820*/  VIADD R208, R152.reuse, 0x93 ;  /* 0x0000009398d07836 */ /* 0x040fe20000000000 */
[C---:B------:R-:W-:Y:S01]  /*66830*/  IADD3 R207, R152.reuse, 0x94, RZ ;  /* 0x0000009498cf7810 */ /* 0x040fe20007ffe0ff */
[C---:B------:R-:W-:Y:S01]  /*66840*/  VIADD R206, R152.reuse, 0x95 ;  /* 0x0000009598ce7836 */ /* 0x040fe20000000000 */
[----:B------:R-:W-:Y:S01]  /*66850*/  @P2 LOP3.LUT R21, R21, 0x10000000, RZ, 0xfc, !PT ;  /* 0x1000000015152812 */ /* 0x000fe200078efcff */
[C---:B------:R-:W-:Y:S01]  /*66860*/  VIADD R205, R152.reuse, 0x96 ;  /* 0x0000009698cd7836 */ /* 0x040fe20000000000 */
[----:B------:R-:W-:Y:S01]  /*66870*/  ISETP.LT.AND P0, PT, R153, UR47, !P0 ;  /* 0x0000002f99007c0c */ /* 0x000fe2000c701270 */
[----:B------:R-:W-:Y:S01]  /*66880*/  ULDC UR47, c[0x0][0x228] ;  /* 0x00008a00002f7ab9 */ /* 0x000fe20000000800 */
[----:B------:R-:W-:Y:S01]  /*66890*/  LOP3.LUT R21, R21, 0xf7ffffff, RZ, 0xc0, !PT ;  /* 0xf7ffffff15157812 */ /* 0x000fe200078ec0ff */
        /* <DEDUP_REMOVED lines=8> */
[----:B------:R-:W-:Y:S02]  /*66920*/  @P0 LOP3.LUT R21, R21, 0x4000000, RZ, 0xfc, !PT ;  /* 0x0400000015150812 */ /* 0x000fe400078efcff */
[C---:B------:R-:W-:Y:S01]  /*66930*/  IADD3 R198, R152.reuse, 0x9d, RZ ;  /* 0x0000009d98c67810 */ /* 0x040fe20007ffe0ff */
[C---:B------:R-:W-:Y:S01]  /*66940*/  VIADD R197, R152.reuse, 0x9e ;  /* 0x0000009e98c57836 */ /* 0x040fe20000000000 */
[----:B------:R-:W-:Y:S01]  /*66950*/  ISETP.GE.AND P0, PT, R37, UR9, PT ;  /* 0x0000000925007c0c */ /* 0x000fe2000bf06270 */
[----:B------:R-:W-:-:S02]  /*66960*/  VIADD R196, R152, 0x9f ;  /* 0x0000009f98c47836 */ /* 0x000fc40000000000 */
[----:B------:R-:W-:Y:S01]  /*66970*/  VIADD R194, R152, 0xa1 ;  /* 0x000000a198c27836 */ /* 0x000fe20000000000 */
[----:B------:R-:W-:Y:S01]  /*66980*/  ISETP.LT.AND P3, PT, R158, UR8, !P0 ;  /* 0x000000089e007c0c */ /* 0x000fe2000c761270 */
[----:B------:R-:W-:Y:S01]  /*66990*/  ULDC.64 UR8, c[0x0][0x228] ;  /* 0x00008a0000087ab9 */ /* 0x000fe20000000a00 */
[----:B------:R-:W-:Y:S01]  /*669a0*/  ISETP.LT.AND P2, PT, R157, UR45, !P0 ;  /* 0x0000002d9d007c0c */ /* 0x000fe2000c741270 */
[----:B------:R-:W-:Y:S01]  /*669b0*/  ULDC UR45, c[0x0][0x228] ;  /* 0x00008a00002d7ab9 */ /* 0x000fe20000000800 */
[----:B------:R-:W-:Y:S01]  /*669c0*/  LOP3.LUT R21, R21, 0xfdffffff, RZ, 0xc0, !PT ;  /* 0xfdffffff15157812 */ /* 0x000fe200078ec0ff */
[C---:B------:R-:W-:Y:S01]  /*669d0*/  VIADD R195, R152.reuse, 0xa0 ;  /* 0x000000a098c37836 */ /* 0x040fe20000000000 */
[----:B------:R-:W-:Y:S01]  /*669e0*/  ISETP.LT.AND P1, PT, R155, UR43, !P0 ;  /* 0x0000002b9b007c0c */ /* 0x000fe2000c721270 */
[----:B------:R-:W-:Y:S01]  /*669f0*/  ULDC UR43, c[0x0][0x228] ;  /* 0x00008a00002b7ab9 */ /* 0x000fe20000000800 */
[C---:B------:R-:W-:Y:S02]  /*66a00*/  VIADD R193, R152.reuse, 0xa2 ;  /* 0x000000a298c17836 */ /* 0x040fe40000000000 */
[----:B------:R-:W-:-:S02]  /*66a10*/  VIADD R192, R152, 0xa3 ;  /* 0x000000a398c07836 */ /* 0x000fc40000000000 */
[C---:B------:R-:W-:Y:S01]  /*66a20*/  VIADD R191, R152.reuse, 0xa4 ;  /* 0x000000a498bf7836 */ /* 0x040fe20000000000 */
[----:B------:R-:W-:Y:S01]  /*66a30*/  @P3 LOP3.LUT R21, R21, 0x2000000, RZ, 0xfc, !PT ;  /* 0x0200000015153812 */ /* 0x000fe200078efcff */
[C---:B------:R-:W-:Y:S01]  /*66a40*/  VIADD R190, R152.reuse, 0xa5 ;  /* 0x000000a598be7836 */ /* 0x040fe20000000000 */
[C---:B------:R-:W-:Y:S01]  /*66a50*/  IADD3 R189, R152.reuse, 0xa6, RZ ;  /* 0x000000a698bd7810 */ /* 0x040fe20007ffe0ff */
[----:B------:R-:W-:Y:S01]  /*66a60*/  VIADD R188, R152, 0xa7 ;  /* 0x000000a798bc7836 */ /* 0x000fe20000000000 */
[----:B------:R-:W-:Y:S01]  /*66a70*/  LOP3.LUT R21, R21, 0xfeffffff, RZ, 0xc0, !PT ;  /* 0xfeffffff15157812 */ /* 0x000fe200078ec0ff */
[----:B------:R-:W-:Y:S03]  /*66a80*/  BAR.SYNC.DEFER_BLOCKING 0x0 ;  /* 0x0000000000007b1d */ /* 0x000fe60000010000 */
        /* <DEDUP_REMOVED lines=9> */
[----:B------:R-:W-:Y:S01]  /*66b20*/  IADD3 R51, R49, UR50, RZ ;  /* 0x0000003231337c10 */ /* 0x000fe2000fffe0ff */
[----:B------:R-:W2:Y:S01]  /*66b30*/  LDS.128 R28, [R154] ;  /* 0x000000009a1c7984 */ /* 0x000ea20000000c00 */
[----:B------:R-:W-:Y:S02]  /*66b40*/  ISETP.LT.AND P3, PT, R158, UR8, !P0 ;  /* 0x000000089e007c0c */ /* 0x000fe4000c761270 */
[----:B------:R-:W-:Y:S02]  /*66b50*/  ISETP.LT.AND P2, PT, R157, UR40, !P0 ;  /* 0x000000289d007c0c */ /* 0x000fe4000c741270 */
[----:B------:R-:W-:-:S02]  /*66b60*/  LOP3.LUT R21, R21, 0xffdfffff, RZ, 0xc0, !PT ;  /* 0xffdfffff15157812 */ /* 0x000fc400078ec0ff */
[----:B------:R-:W-:Y:S01]  /*66b70*/  ISETP.LT.AND P1, PT, R155, UR41, !P0 ;  /* 0x000000299b007c0c */ /* 0x000fe2000c721270 */
[----:B-1----:R-:W-:Y:S01]  /*66b80*/  VIADD R49, R152, 0x68 ;  /* 0x0000006898317836 */ /* 0x002fe20000000000 */
[----:B------:R1:W-:Y:S01]  /*66b90*/  STL [R1+0x1158], R51 ;  /* 0x0011583301007387 */ /* 0x0003e20000100800 */
[----:B------:R-:W-:Y:S01]  /*66ba0*/  VIADD R52, R51, UR50 ;  /* 0x0000003233347c36 */ /* 0x000fe20008000000 */
[----:B------:R-:W-:-:S03]  /*66bb0*/  ULDC UR40, c[0x0][0x228] ;  /* 0x00008a0000287ab9 */ /* 0x000fc60000000800 */
[----:B------:R-:W-:Y:S01]  /*66bc0*/  @P3 LOP3.LUT R21, R21, 0x200000, RZ, 0xfc, !PT ;  /* 0x0020000015153812 */ /* 0x000fe200078efcff */
[----:B------:R-:W-:-:S03]  /*66bd0*/  ULDC UR41, c[0x0][0x228] ;  /* 0x00008a0000297ab9 */ /* 0x000fc60000000800 */
[----:B------:R-:W-:-:S04]  /*66be0*/  LOP3.LUT R21, R21, 0xffefffff, RZ, 0xc0, !PT ;  /* 0xffefffff15157812 */ /* 0x000fc800078ec0ff */
[----:B------:R-:W-:Y:S02]  /*66bf0*/  @P2 LOP3.LUT R21, R21, 0x100000, RZ, 0xfc, !PT ;  /* 0x0010000015152812 */ /* 0x000fe400078efcff */
[----:B------:R-:W-:Y:S02]  /*66c00*/  ISETP.LT.AND P0, PT, R153, UR42, !P0 ;  /* 0x0000002a99007c0c */ /* 0x000fe4000c701270 */
[----:B-1----:R-:W-:Y:S01]  /*66c10*/  IADD3 R51, R152, 0x66, RZ ;  /* 0x0000006698337810 */ /* 0x002fe20007ffe0ff */
[----:B------:R1:W-:Y:S01]  /*66c20*/  STL [R1+0x115c], R52 ;  /* 0x00115c3401007387 */ /* 0x0003e20000100800 */
[----:B------:R-:W-:Y:S01]  /*66c30*/  LOP3.LUT R21, R21, 0xfff7ffff, RZ, 0xc0, !PT ;  /* 0xfff7ffff15157812 */ /* 0x000fe200078ec0ff */
[----:B------:R-:W-:Y:S01]  /*66c40*/  VIADD R54, R52, UR50 ;  /* 0x0000003234367c36 */ /* 0x000fe20008000000 */
[----:B------:R-:W-:Y:S02]  /*66c50*/  ULDC UR42, c[0x0][0x228] ;  /* 0x00008a00002a7ab9 */ /* 0x000fe40000000800 */
[----:B------:R-:W-:-:S04]  /*66c60*/  @P1 LOP3.LUT R21, R21, 0x80000, RZ, 0xfc, !PT ;  /* 0x0008000015151812 */ /* 0x000fc800078efcff */
[----:B------:R-:W-:-:S04]  /*66c70*/  LOP3.LUT R21, R21, 0xfffbffff, RZ, 0xc0, !PT ;  /* 0xfffbffff15157812 */ /* 0x000fc800078ec0ff */
[----:B------:R-:W-:Y:S02]  /*66c80*/  @P0 LOP3.LUT R21, R21, 0x40000, RZ, 0xfc, !PT ;  /* 0x0004000015150812 */ /* 0x000fe400078efcff */
[----:B------:R-:W-:Y:S01]  /*66c90*/  ISETP.GE.AND P0, PT, R39, UR9, PT ;  /* 0x0000000927007c0c */ /* 0x000fe2000bf06270 */
[----:B------:R-:W-:-:S03]  /*66ca0*/  ULDC.64 UR8, c[0x0][0x228] ;  /* 0x00008a0000087ab9 */ /* 0x000fc60000000a00 */
[----:B------:R-:W-:Y:S02]  /*66cb0*/  ISETP.LT.AND P3, PT, R158, UR52, !P0 ;  /* 0x000000349e007c0c */ /* 0x000fe4000c761270 */
[----:B------:R-:W-:Y:S01]  /*66cc0*/  ISETP.LT.AND P2, PT, R157, UR51, !P0 ;  /* 0x000000339d007c0c */ /* 0x000fe2000c741270 */
[----:B------:R-:W-:Y:S01]  /*66cd0*/  ULDC UR51, c[0x0][0x228] ;  /* 0x00008a0000337ab9 */ /* 0x000fe20000000800 */
[----:B------:R-:W-:Y:S02]  /*66ce0*/  LOP3.LUT R21, R21, 0xfffdffff, RZ, 0xc0, !PT ;  /* 0xfffdffff15157812 */ /* 0x000fe400078ec0ff */
[----:B------:R-:W-:Y:S01]  /*66cf0*/  ISETP.LT.AND P1, PT, R155, UR38, !P0 ;  /* 0x000000269b007c0c */ /* 0x000fe2000c721270 */
[----:B-1----:R-:W-:-:S06]  /*66d00*/  VIADD R52, R152, 0x65 ;  /* 0x0000006598347836 */ /* 0x002fcc0000000000 */
[----:B------:R-:W-:Y:S01]  /*66d10*/  @P3 LOP3.LUT R21, R21, 0x20000, RZ, 0xfc, !PT ;  /* 0x0002000015153812 */ /* 0x000fe200078efcff */
[----:B------:R1:W-:Y:S01]  /*66d20*/  STL [R1+0x1160], R54 ;  /* 0x0011603601007387 */ /* 0x0003e20000100800 */
[----:B------:R-:W-:Y:S01]  /*66d30*/  IADD3 R55, R54, UR50, RZ ;  /* 0x0000003236377c10 */ /* 0x000fe2000fffe0ff */
[----:B------:R-:W-:Y:S01]  /*66d40*/  ULDC UR38, c[0x0][0x228] ;  /* 0x00008a0000267ab9 */ /* 0x000fe20000000800 */
        /* <DEDUP_REMOVED lines=15> */
[----:B-1----:R-:W-:-:S06]  /*66e40*/  VIADD R54, R152, 0x63 ;  /* 0x0000006398367836 */ /* 0x002fcc0000000000 */
[----:B------:R-:W-:Y:S01]  /*66e50*/  @P3 LOP3.LUT R21, R21, 0x2000, RZ, 0xfc, !PT ;  /* 0x0000200015153812 */ /* 0x000fe200078efcff */
[----:B------:R-:W-:-:S03]  /*66e60*/  ULDC UR36, c[0x0][0x228] ;  /* 0x00008a0000247ab9 */ /* 0x000fc60000000800 */
        /* <DEDUP_REMOVED lines=9> */
[----:B------:R-:W-:-:S03]  /*66f00*/  ULDC UR51, c[0x0][0x22c] ;  /* 0x00008b0000337ab9 */ /* 0x000fc60000000800 */
[----:B------:R-:W-:Y:S01]  /*66f10*/  ISETP.LT.AND P3, PT, R158, UR20, !P0 ;  /* 0x000000149e007c0c */ /* 0x000fe2000c761270 */
[----:B------:R1:W-:Y:S01]  /*66f20*/  STL [R1+0x1164], R55 ;  /* 0x0011643701007387 */ /* 0x0003e20000100800 */
[----:B------:R-:W-:Y:S01]  /*66f30*/  ISETP.LT.AND P2, PT, R157, UR33, !P0 ;  /* 0x000000219d007c0c */ /* 0x000fe2000c741270 */
[----:B------:R-:W-:Y:S01]  /*66f40*/  VIADD R57, R55, UR50 ;  /* 0x0000003237397c36 */ /* 0x000fe20008000000 */
[----:B------:R-:W-:Y:S01]  /*66f50*/  LOP3.LUT R21, R21, 0xfffffdff, RZ, 0xc0, !PT ;  /* 0xfffffdff15157812 */ /* 0x000fe200078ec0ff */
[----:B------:R-:W-:Y:S01]  /*66f60*/  ULDC UR33, c[0x0][0x228] ;  /* 0x00008a0000217ab9 */ /* 0x000fe20000000800 */
[----:B------:R-:W-:Y:S01]  /*66f70*/  ISETP.LT.AND P1, PT, R155, UR34, !P0 ;  /* 0x000000229b007c0c */ /* 0x000fe2000c721270 */
[----:B------:R-:W-:Y:S01]  /*66f80*/  ULDC UR34, c[0x0][0x228] ;  /* 0x00008a0000227ab9 */ /* 0x000fe20000000800 */
[----:B------:R-:W-:-:S05]  /*66f90*/  ULDC UR20, c[0x0][0x228] ;  /* 0x00008a0000147ab9 */ /* 0x000fca0000000800 */
        /* <DEDUP_REMOVED lines=10> */
[----:B------:R-:W-:Y:S01]  /*67040*/  ISETP.GE.AND P0, PT, R42, UR51, PT ;  /* 0x000000332a007c0c */ /* 0x000fe2000bf06270 */
[----:B------:R1:W-:Y:S01]  /*67050*/  STL [R1+0x1168], R57 ;  /* 0x0011683901007387 */ /* 0x0003e20000100800 */
[----:B------:R-:W-:Y:S01]  /*67060*/  LOP3.LUT R21, R21, 0xffffffdf, RZ, 0xc0, !PT ;  /* 0xffffffdf15157812 */ /* 0x000fe200078ec0ff */
[----:B------:R-:W-:Y:S01]  /*67070*/  VIADD R58, R57, UR50 ;  /* 0x00000032393a7c36 */ /* 0x000fe20008000000 */
[----:B------:R-:W-:Y:S01]  /*67080*/  ISETP.LT.AND P3, PT, R158, UR15, !P0 ;  /* 0x0000000f9e007c0c */ /* 0x000fe2000c761270 */
[----:B------:R-:W-:Y:S01]  /*67090*/  ULDC UR15, c[0x0][0x228] ;  /* 0x00008a00000f7ab9 */ /* 0x000fe20000000800 */
[----:B------:R-:W-:Y:S01]  /*670a0*/  ISETP.LT.AND P2, PT, R157, UR16, !P0 ;  /* 0x000000109d007c0c */ /* 0x000fe2000c741270 */
[----:B------:R-:W-:Y:S01]  /*670b0*/  ULDC UR16, c[0x0][0x228] ;  /* 0x00008a0000107ab9 */ /* 0x000fe20000000800 */
[----:B------:R-:W-:Y:S01]  /*670c0*/  ISETP.LT.AND P1, PT, R155, UR17, !P0 ;  /* 0x000000119b007c0c */ /* 0x000fe2000c721270 */
[----:B------:R-:W-:Y:S01]  /*670d0*/  ULDC UR17, c[0x0][0x228] ;  /* 0x00008a0000117ab9 */ /* 0x000fe20000000800 */
[----:B------:R-:W-:-:S07]  /*670e0*/  ULDC UR51, c[0x0][0x22c] ;  /* 0x00008b0000337ab9 */ /* 0x000fce0000000800 */
        /* <DEDUP_REMOVED lines=20> */
[----:B------:R-:W-:-:S04]  /*67230*/  ULDC UR59, c[0x0][0x228] ;  /* 0x00008a00003b7ab9 */ /* 0x000fc80000000800 */
[----:B------:R-:W-:-:S04]  /*67240*/  @P1 LOP3.LUT R20, R20, 0x80000000, RZ, 0xfc, !PT ;  /* 0x8000000014141812 */ /* 0x000fc800078efcff */
[----:B------:R-:W-:-:S04]  /*67250*/  LOP3.LUT R20, R20, 0xbfffffff, RZ, 0xc0, !PT ;  /* 0xbfffffff14147812 */ /* 0x000fc800078ec0ff */
[----:B------:R-:W-:Y:S02]  /*67260*/  @P0 LOP3.LUT R20, R20, 0x40000000, RZ, 0xfc, !PT ;  /* 0x4000000014140812 */ /* 0x000fe400078efcff */
[----:B------:R-:W-:Y:S01]  /*67270*/  ISETP.GE.AND P0, PT, R44, UR57, PT ;  /* 0x000000392c007c0c */ /* 0x000fe2000bf06270 */
[C---:B------:R-:W-:Y:S01]  /*67280*/  VIADD R187, R152.reuse, 0xa8 ;  /* 0x000000a898bb7836 */ /* 0x040fe20000000000 */
[----:B------:R-:W-:Y:S01]  /*67290*/  @P3 LOP3.LUT R21, R21, 0x2, RZ, 0xfc, !PT ;  /* 0x0000000215153812 */ /* 0x000fe200078efcff */
[----:B------:R-:W-:Y:S01]  /*672a0*/  VIADD R186, R152, 0xa9 ;  /* 0x000000a998ba7836 */ /* 0x000fe20000000000 */
[----:B------:R-:W-:Y:S01]  /*672b0*/  ISETP.LT.AND P3, PT, R158, UR56, !P0 ;  /* 0x000000389e007c0c */ /* 0x000fe2000c761270 */
[----:B------:R-:W-:Y:S01]  /*672c0*/  ULDC UR56, c[0x0][0x22c] ;  /* 0x00008b0000387ab9 */ /* 0x000fe20000000800 */
[----:B------:R-:W-:Y:S01]  /*672d0*/  LOP3.LUT R21, R21, 0xfffffffe, RZ, 0xc0, !PT ;  /* 0xfffffffe15157812 */ /* 0x000fe200078ec0ff */
[----:B------:R-:W-:Y:S01]  /*672e0*/  VIADD R185, R152, 0xaa ;  /* 0x000000aa98b97836 */ /* 0x000fe20000000000 */
[----:B------:R-:W-:Y:S01]  /*672f0*/  LOP3.LUT R20, R20, 0xdfffffff, RZ, 0xc0, !PT ;  /* 0xdfffffff14147812 */ /* 0x000fe200078ec0ff */
[----:B------:R-:W-:Y:S01]  /*67300*/  ULDC UR57, c[0x0][0x22c] ;  /* 0x00008b0000397ab9 */ /* 0x000fe20000000800 */
[----:B------:R-:W-:Y:S01]  /*67310*/  @P2 LOP3.LUT R21, R21, 0x1, RZ, 0xfc, !PT ;  /* 0x0000000115152812 */ /* 0x000fe200078efcff */
[----:B------:R-:W-:Y:S01]  /*67320*/  BAR.SYNC.DEFER_BLOCKING 0x0 ;  /* 0x0000000000007b1d */ /* 0x000fe20000010000 */
[----:B------:R-:W-:-:S02]  /*67330*/  ISETP.LT.AND P2, PT, R157, UR21, !P0 ;  /* 0x000000159d007c0c */ /* 0x000fc4000c741270 */
[----:B------:R-:W-:-:S03]  /*67340*/  ISETP.LT.AND P1, PT, R155, UR22, !P0 ;  /* 0x000000169b007c0c */ /* 0x000fc6000c721270 */
[----:B------:R-:W-:Y:S01]  /*67350*/  @P3 LOP3.LUT R20, R20, 0x20000000, RZ, 0xfc, !PT ;  /* 0x2000000014143812 */ /* 0x000fe200078efcff */
[----:B------:R-:W-:Y:S01]  /*67360*/  ULDC UR21, c[0x0][0x228] ;  /* 0x00008a0000157ab9 */ /* 0x000fe20000000800 */
[----:B------:R-:W-:Y:S01]  /*67370*/  IADD3 R60, R58, UR50, RZ ;  /* 0x000000323a3c7c10 */ /* 0x000fe2000fffe0ff */
[----:B------:R-:W-:Y:S01]  /*67380*/  ULDC UR22, c[0x0][0x228] ;  /* 0x00008a0000167ab9 */ /* 0x000fe20000000800 */
        /* <DEDUP_REMOVED lines=49> */
[----:B------:R-:W-:Y:S02]  /*676a0*/  ISETP.LT.AND P2, PT, R157, UR7, !P0 ;  /* 0x000000079d007c0c */ /* 0x000fe4000c741270 */
[----:B-1----:R-:W-:Y:S01]  /*676b0*/  IADD3 R60, R152, 0x5d, RZ ;  /* 0x0000005d983c7810 */ /* 0x002fe20007ffe0ff */
[----:B------:R1:W-:Y:S01]  /*676c0*/  STL [R1+0x1174], R61 ;  /* 0x0011743d01007387 */ /* 0x0003e20000100800 */
[----:B------:R-:W-:Y:S01]  /*676d0*/  LOP3.LUT R20, R20, 0xfffdffff, RZ, 0xc0, !PT ;  /* 0xfffdffff14147812 */ /* 0x000fe200078ec0ff */
[----:B------:R-:W-:Y:S01]  /*676e0*/  VIADD R63, R61, UR50 ;  /* 0x000000323d3f7c36 */ /* 0x000fe20008000000 */
[----:B------:R-:W-:Y:S01]  /*676f0*/  ISETP.LT.AND P1, PT, R155, UR49, !P0 ;  /* 0x000000319b007c0c */ /* 0x000fe2000c721270 */
        /* <DEDUP_REMOVED lines=14> */
[----:B------:R-:W-:Y:S01]  /*677e0*/  ULDC.64 UR52, c[0x0][0x228] ;  /* 0x00008a0000347ab9 */ /* 0x000fe20000000a00 */
[----:B------:R-:W-:Y:S02]  /*677f0*/  ISETP.LT.AND P3, PT, R158, UR10, !P0 ;  /* 0x0000000a9e007c0c */ /* 0x000fe4000c761270 */
[----:B------:R-:W-:Y:S01]  /*67800*/  ISETP.LT.AND P2, PT, R157, UR11, !P0 ;  /* 0x0000000b9d007c0c */ /* 0x000fe2000c741270 */
[----:B------:R-:W-:Y:S01]  /*67810*/  ULDC.64 UR10, c[0x0][0x228] ;  /* 0x00008a00000a7ab9 */ /* 0x000fe20000000a00 */
[----:B------:R-:W-:Y:S01]  /*67820*/  ISETP.LT.AND P1, PT, R155, UR8, !P0 ;  /* 0x000000089b007c0c */ /* 0x000fe2000c721270 */
[----:B------:R-:W-:-:S08]  /*67830*/  ULDC UR8, c[0x0][0x228] ;  /* 0x00008a0000087ab9 */ /* 0x000fd00000000800 */
        /* <DEDUP_REMOVED lines=12> */
[----:B------:R-:W-:Y:S01]  /*67900*/  ULDC UR10, c[0x0][0x228] ;  /* 0x00008a00000a7ab9 */ /* 0x000fe20000000800 */
[----:B------:R-:W-:Y:S02]  /*67910*/  ISETP.LT.AND P2, PT, R157, UR12, !P0 ;  /* 0x0000000c9d007c0c */ /* 0x000fe4000c741270 */
[----:B------:R-:W-:Y:S02]  /*67920*/  LOP3.LUT R20, R20, 0xfffffdff, RZ, 0xc0, !PT ;  /* 0xfffffdff14147812 */ /* 0x000fe400078ec0ff */
[----:B------:R-:W-:Y:S01]  /*67930*/  ISETP.LT.AND P1, PT, R155, UR13, !P0 ;  /* 0x0000000d9b007c0c */ /* 0x000fe2000c721270 */
[----:B------:R-:W-:-:S06]  /*67940*/  ULDC.64 UR12, c[0x0][0x228] ;  /* 0x00008a00000c7ab9 */ /* 0x000fcc0000000a00 */
        /* <DEDUP_REMOVED lines=16> */
[----:B------:R-:W-:-:S06]  /*67a50*/  ULDC UR14, c[0x0][0x228] ;  /* 0x00008a00000e7ab9 */ /* 0x000fcc0000000800 */
[----:B------:R-:W-:-:S04]  /*67a60*/  @P3 LOP3.LUT R20, R20, 0x20, RZ, 0xfc, !PT ;  /* 0x0000002014143812 */ /* 0x000fc800078efcff */
[----:B------:R-:W-:-:S04]  /*67a70*/  LOP3.LUT R20, R20, 0xffffffef, RZ, 0xc0, !PT ;  /* 0xffffffef14147812 */ /* 0x000fc800078ec0ff */
[----:B------:R-:W-:Y:S02]  /*67a80*/  @P2 LOP3.LUT R20, R20, 0x10, RZ, 0xfc, !PT ;  /* 0x0000001014142812 */ /* 0x000fe400078efcff */
[----:B------:R-:W-:Y:S01]  /*67a90*/  ISETP.LT.AND P0, PT, R153, UR31, !P0 ;  /* 0x0000001f99007c0c */ /* 0x000fe2000c701270 */
[----:B------:R-:W-:Y:S01]  /*67aa0*/  ULDC.64 UR30, c[0x0][0x228] ;  /* 0x00008a00001e7ab9 */ /* 0x000fe20000000a00 */
[----:B------:R-:W-:-:S04]  /*67ab0*/  LOP3.LUT R20, R20, 0xfffffff7, RZ, 0xc0, !PT ;  /* 0xfffffff714147812 */ /* 0x000fc800078ec0ff */
        /* <DEDUP_REMOVED lines=10> */
[----:B------:R-:W-:-:S07]  /*67b60*/  ISETP.LT.AND P0, PT, R153, UR47, !P0 ;  /* 0x0000002f99007c0c */ /* 0x000fce000c701270 */
[----:B------:R-:W-:-:S04]  /*67b70*/  @P1 LOP3.LUT R19, R19, 0x80000000, RZ, 0xfc, !PT ;  /* 0x8000000013131812 */ /* 0x000fc800078efcff */
[----:B------:R-:W-:Y:S02]  /*67b80*/  LOP3.LUT R19, R19, 0xbfffffff, RZ, 0xc0, !PT ;  /* 0xbfffffff13137812 */ /* 0x000fe400078ec0ff */
[----:B------:R-:W-:Y:S02]  /*67b90*/  LOP3.LUT R20, R20, 0xfffffffd, RZ, 0xc0, !PT ;  /* 0xfffffffd14147812 */ /* 0x000fe400078ec0ff */
[----:B------:R-:W-:Y:S02]  /*67ba0*/  @P0 LOP3.LUT R19, R19, 0x40000000, RZ, 0xfc, !PT ;  /* 0x4000000013130812 */ /* 0x000fe400078efcff */
[----:B------:R-:W-:Y:S02]  /*67bb0*/  ISETP.GE.AND P0, PT, R52, UR31, PT ;  /* 0x0000001f34007c0c */ /* 0x000fe4000bf06270 */
[----:B------:R-:W-:Y:S02]  /*67bc0*/  @P3 LOP3.LUT R20, R20, 0x2, RZ, 0xfc, !PT ;  /* 0x0000000214143812 */ /* 0x000fe400078efcff */
[----:B------:R-:W-:Y:S01]  /*67bd0*/  ISETP.LT.AND P3, PT, R158, UR30, !P0 ;  /* 0x0000001e9e007c0c */ /* 0x000fe2000c761270 */
[----:B------:R-:W-:Y:S01]  /*67be0*/  ULDC.64 UR30, c[0x0][0x228] ;  /* 0x00008a00001e7ab9 */ /* 0x000fe20000000a00 */
[----:B------:R-:W-:-:S02]  /*67bf0*/  LOP3.LUT R20, R20, 0xfffffffe, RZ, 0xc0, !PT ;  /* 0xfffffffe14147812 */ /* 0x000fc400078ec0ff */
[----:B------:R-:W-:Y:S02]  /*67c00*/  LOP3.LUT R19, R19, 0xdfffffff, RZ, 0xc0, !PT ;  /* 0xdfffffff13137812 */ /* 0x000fe400078ec0ff */
[----:B------:R-:W-:Y:S02]  /*67c10*/  @P2 LOP3.LUT R20, R20, 0x1, RZ, 0xfc, !PT ;  /* 0x0000000114142812 */ /* 0x000fe400078efcff */
[----:B------:R-:W-:Y:S01]  /*67c20*/  ISETP.LT.AND P2, PT, R157, UR42, !P0 ;  /* 0x0000002a9d007c0c */ /* 0x000fe2000c741270 */
[----:B------:R-:W-:Y:S01]  /*67c30*/  ULDC UR42, c[0x0][0x228] ;  /* 0x00008a00002a7ab9 */ /* 0x000fe20000000800 */
[----:B------:R-:W-:Y:S01]  /*67c40*/  ISETP.LT.AND P1, PT, R155, UR43, !P0 ;  /* 0x0000002b9b007c0c */ /* 0x000fe2000c721270 */
[----:B------:R-:W-:Y:S02]  /*67c50*/  ULDC UR43, c[0x0][0x228] ;  /* 0x00008a00002b7ab9 */ /* 0x000fe40000000800 */
        /* <DEDUP_REMOVED lines=20> */
[----:B------:R-:W-:Y:S02]  /*67da0*/  ISETP.LT.AND P0, PT, R153, UR41, !P0 ;  /* 0x0000002999007c0c */ /* 0x000fe4000c701270 */
        /* <DEDUP_REMOVED lines=42> */
[----:B------:R-:W-:Y:S01]  /*68050*/  ISETP.LT.AND P2, PT, R157, UR15, !P0 ;  /* 0x0000000f9d007c0c */ /* 0x000fe2000c741270 */
[----:B------:R-:W-:Y:S01]  /*68060*/  ULDC UR15, c[0x0][0x228] ;  /* 0x00008a00000f7ab9 */ /* 0x000fe20000000800 */
[----:B------:R-:W-:Y:S02]  /*68070*/  LOP3.LUT R19, R19, 0xffffdfff, RZ, 0xc0, !PT ;  /* 0xffffdfff13137812 */ /* 0x000fe400078ec0ff */
[----:B------:R-:W-:-:S07]  /*68080*/  ISETP.LT.AND P1, PT, R155, UR16, !P0 ;  /* 0x000000109b007c0c */ /* 0x000fce000c721270 */
        /* <DEDUP_REMOVED lines=107> */
[----:B------:R-:W-:Y:S02]  /*68740*/  @P1 LOP3.LUT R18, R18, 0x80000, RZ, 0xfc, !PT ;  /* 0x0008000012121812 */ /* 0x000fe400078efcff */
[----:B------:R-:W-:Y:S01]  /*68750*/  IADD3 R64, R63, UR50, RZ ;  /* 0x000000323f407c10 */ /* 0x000fe2000fffe0ff */
[----:B-1----:R-:W-:Y:S01]  /*68760*/  VIADD R63, R152, 0x5a ;  /* 0x0000005a983f7836 */ /* 0x002fe20000000000 */
[----:B------:R-:W-:-:S04]  /*68770*/  LOP3.LUT R18, R18, 0xfffbffff, RZ, 0xc0, !PT ;  /* 0xfffbffff12127812 */ /* 0x000fc800078ec0ff */
[----:B------:R-:W-:Y:S02]  /*68780*/  @P0 LOP3.LUT R18, R18, 0x40000, RZ, 0xfc, !PT ;  /* 0x0004000012120812 */ /* 0x000fe400078efcff */
[----:B------:R-:W-:-:S04]  /*68790*/  ISETP.GE.AND P0, PT, R63, UR11, PT ;  /* 0x0000000b3f007c0c */ /* 0x000fc8000bf06270 */
[----:B------:R-:W-:Y:S01]  /*687a0*/  ISETP.LT.AND P3, PT, R158, UR10, !P0 ;  /* 0x0000000a9e007c0c */ /* 0x000fe2000c761270 */
[----:B------:R1:W-:Y:S01]  /*687b0*/  STL [R1+0x117c], R64 ;  /* 0x00117c4001007387 */ /* 0x0003e20000100800 */
[----:B------:R-:W-:Y:S01]  /*687c0*/  ISETP.LT.AND P2, PT, R157, UR12, !P0 ;  /* 0x0000000c9d007c0c */ /* 0x000fe2000c741270 */
[----:B------:R-:W-:Y:S01]  /*687d0*/  VIADD R66, R64, UR50 ;  /* 0x0000003240427c36 */ /* 0x000fe20008000000 */
[----:B------:R-:W-:Y:S01]  /*687e0*/  LOP3.LUT R18, R18, 0xfffdffff, RZ, 0xc0, !PT ;  /* 0xfffdffff12127812 */ /* 0x000fe200078ec0ff */
[----:B------:R-:W-:Y:S01]  /*687f0*/  ULDC.64 UR10, c[0x0][0x228] ;  /* 0x00008a00000a7ab9 */ /* 0x000fe20000000a00 */
[----:B------:R-:W-:Y:S01]  /*68800*/  ISETP.LT.AND P1, PT, R155, UR13, !P0 ;  /* 0x0000000d9b007c0c */ /* 0x000fe2000c721270 */
[----:B------:R-:W-:-:S06]  /*68810*/  ULDC UR12, c[0x0][0x228] ;  /* 0x00008a00000c7ab9 */ /* 0x000fcc0000000800 */
[----:B------:R-:W-:Y:S01]  /*68820*/  @P3 LOP3.LUT R18, R18, 0x20000, RZ, 0xfc, !PT ;  /* 0x0002000012123812 */ /* 0x000fe200078efcff */
[----:B-1----:R-:W-:Y:S01]  /*68830*/  VIADD R64, R152, 0x59 ;  /* 0x0000005998407836 */ /* 0x002fe20000000000 */
[----:B------:R1:W-:Y:S01]  /*68840*/  STL [R1+0x1180], R66 ;  /* 0x0011804201007387 */ /* 0x0003e20000100800 */
[----:B------:R-:W-:Y:S01]  /*68850*/  VIADD R67, R66, UR50 ;  /* 0x0000003242437c36 */ /* 0x000fe20008000000 */
[----:B------:R-:W-:Y:S01]  /*68860*/  LOP3.LUT R18, R18, 0xfffeffff, RZ, 0xc0, !PT ;  /* 0xfffeffff12127812 */ /* 0x000fe200078ec0ff */
[----:B------:R-:W-:-:S03]  /*68870*/  ULDC UR13, c[0x0][0x228] ;  /* 0x00008a00000d7ab9 */ /* 0x000fc60000000800 */
[----:B------:R-:W-:Y:S02]  /*68880*/  @P2 LOP3.LUT R18, R18, 0x10000, RZ, 0xfc, !PT ;  /* 0x0001000012122812 */ /* 0x000fe400078efcff */
[----:B------:R-:W-:Y:S01]  /*68890*/  ISETP.LT.AND P0, PT, R153, UR14, !P0 ;  /* 0x0000000e99007c0c */ /* 0x000fe2000c701270 */
[----:B-1----:R-:W-:Y:S01]  /*688a0*/  VIADD R66, R152, 0x57 ;  /* 0x0000005798427836 */ /* 0x002fe20000000000 */
[----:B------:R-:W-:Y:S01]  /*688b0*/  LOP3.LUT R18, R18, 0xffff7fff, RZ, 0xc0, !PT ;  /* 0xffff7fff12127812 */ /* 0x000fe200078ec0ff */
[----:B------:R1:W-:Y:S01]  /*688c0*/  STL [R1+0x1184], R67 ;  /* 0x0011844301007387 */ /* 0x0003e20000100800 */
[----:B------:R-:W-:Y:S01]  /*688d0*/  IADD3 R69, R67, UR50, RZ ;  /* 0x0000003243457c10 */ /* 0x000fe2000fffe0ff */
[----:B------:R-:W-:Y:S01]  /*688e0*/  ULDC UR14, c[0x0][0x228] ;  /* 0x00008a00000e7ab9 */ /* 0x000fe20000000800 */
[----:B------:R-:W-:-:S04]  /*688f0*/  @P1 LOP3.LUT R18, R18, 0x8000, RZ, 0xfc, !PT ;  /* 0x0000800012121812 */ /* 0x000fc800078efcff */
[----:B------:R-:W-:-:S04]  /*68900*/  LOP3.LUT R18, R18, 0xffffbfff, RZ, 0xc0, !PT ;  /* 0xffffbfff12127812 */ /* 0x000fc800078ec0ff */
[----:B------:R-:W-:Y:S02]  /*68910*/  @P0 LOP3.LUT R18, R18, 0x4000, RZ, 0xfc, !PT ;  /* 0x0000400012120812 */ /* 0x000fe400078efcff */
[----:B------:R-:W-:-:S04]  /*68920*/  ISETP.GE.AND P0, PT, R64, UR11, PT ;  /* 0x0000000b40007c0c */ /* 0x000fc8000bf06270 */
[----:B------:R-:W-:Y:S01]  /*68930*/  ISETP.LT.AND P3, PT, R158, UR10, !P0 ;  /* 0x0000000a9e007c0c */ /* 0x000fe2000c761270 */
[----:B------:R-:W-:Y:S01]  /*68940*/  ULDC.64 UR10, c[0x0][0x228] ;  /* 0x00008a00000a7ab9 */ /* 0x000fe20000000a00 */
[----:B------:R-:W-:Y:S02]  /*68950*/  ISETP.LT.AND P2, PT, R157, UR45, !P0 ;  /* 0x0000002d9d007c0c */ /* 0x000fe4000c741270 */
[----:B------:R-:W-:Y:S02]  /*68960*/  LOP3.LUT R18, R18, 0xffffdfff, RZ, 0xc0, !PT ;  /* 0xffffdfff12127812 */ /* 0x000fe400078ec0ff */
[----:B------:R-:W-:Y:S01]  /*68970*/  ISETP.LT.AND P1, PT, R155, UR46, !P0 ;  /* 0x0000002e9b007c0c */ /* 0x000fe2000c721270 */
[----:B-1----:R-:W-:-:S06]  /*68980*/  VIADD R67, R152, 0x56 ;  /* 0x0000005698437836 */ /* 0x002fcc0000000000 */
[----:B------:R-:W-:Y:S01]  /*68990*/  @P3 LOP3.LUT R18, R18, 0x2000, RZ, 0xfc, !PT ;  /* 0x0000200012123812 */ /* 0x000fe200078efcff */
[----:B------:R1:W-:Y:S01]  /*689a0*/  STL [R1+0x1188], R69 ;  /* 0x0011884501007387 */ /* 0x0003e20000100800 */
[----:B------:R-:W-:Y:S01]  /*689b0*/  VIADD R70, R69, UR50 ;  /* 0x0000003245467c36 */ /* 0x000fe20008000000 */
[----:B------:R-:W-:Y:S01]  /*689c0*/  ULDC UR46, c[0x0][0x22c] ;  /* 0x00008b00002e7ab9 */ /* 0x000fe20000000800 */
        /* <DEDUP_REMOVED lines=16> */
[----:B------:R-:W-:Y:S01]  /*68ad0*/  ULDC UR40, c[0x0][0x22c] ;  /* 0x00008b0000287ab9 */ /* 0x000fe20000000800 */
[----:B------:R-:W-:-:S03]  /*68ae0*/  ULDC UR42, c[0x0][0x22c] ;  /* 0x00008b00002a7ab9 */ /* 0x000fc60000000800 */
        /* <DEDUP_REMOVED lines=12> */
[----:B-1----:R-:W-:Y:S01]  /*68bb0*/  VIADD R70, R152, 0x53 ;  /* 0x0000005398467836 */ /* 0x002fe20000000000 */
[----:B------:R-:W-:Y:S01]  /*68bc0*/  LOP3.LUT R18, R18, 0xffffffdf, RZ, 0xc0, !PT ;  /* 0xffffffdf12127812 */ /* 0x000fe200078ec0ff */
[----:B------:R1:W-:Y:S01]  /*68bd0*/  STL [R1+0x1190], R72 ;  /* 0x0011904801007387 */ /* 0x0003e20000100800 */
        /* <DEDUP_REMOVED lines=10> */
[----:B------:R1:W-:Y:S01]  /*68c80*/  STL [R1+0x1194], R73 ;  /* 0x0011944901007387 */ /* 0x0003e20000100800 */
[----:B------:R-:W-:Y:S01]  /*68c90*/  VIADD R75, R73, UR50 ;  /* 0x00000032494b7c36 */ /* 0x000fe20008000000 */
[----:B------:R-:W-:Y:S01]  /*68ca0*/  ULDC UR36, c[0x0][0x228] ;  /* 0x00008a0000247ab9 */ /* 0x000fe20000000800 */
[----:B------:R-:W-:-:S04]  /*68cb0*/  @P1 LOP3.LUT R18, R18, 0x8, RZ, 0xfc, !PT ;  /* 0x0000000812121812 */ /* 0x000fc800078efcff */
[----:B------:R-:W-:-:S04]  /*68cc0*/  LOP3.LUT R18, R18, 0xfffffffb, RZ, 0xc0, !PT ;  /* 0xfffffffb12127812 */ /* 0x000fc800078ec0ff */
[----:B------:R-:W-:Y:S02]  /*68cd0*/  @P0 LOP3.LUT R18, R18, 0x4, RZ, 0xfc, !PT ;  /* 0x0000000412120812 */ /* 0x000fe400078efcff */
[----:B------:R-:W-:-:S04]  /*68ce0*/  ISETP.GE.AND P0, PT, R67, UR11, PT ;  /* 0x0000000b43007c0c */ /* 0x000fc8000bf06270 */
[----:B------:R-:W-:Y:S01]  /*68cf0*/  ISETP.LT.AND P1, PT, R155, UR33, !P0 ;  /* 0x000000219b007c0c */ /* 0x000fe2000c721270 */
[----:B-1----:R-:W-:Y:S01]  /*68d00*/  VIADD R73, R152, 0x50 ;  /* 0x0000005098497836 */ /* 0x002fe20000000000 */
[----:B------:R-:W-:Y:S01]  /*68d10*/  ISETP.LT.AND P3, PT, R158, UR10, !P0 ;  /* 0x0000000a9e007c0c */ /* 0x000fe2000c761270 */
[----:B------:R-:W-:Y:S01]  /*68d20*/  ULDC.64 UR10, c[0x0][0x228] ;  /* 0x00008a00000a7ab9 */ /* 0x000fe20000000a00 */
[----:B------:R-:W-:Y:S01]  /*68d30*/  ISETP.LT.AND P2, PT, R157, UR34, !P0 ;  /* 0x000000229d007c0c */ /* 0x000fe2000c741270 */
[----:B------:R1:W-:Y:S01]  /*68d40*/  STL [R1+0x1198], R75 ;  /* 0x0011984b01007387 */ /* 0x0003e20000100800 */
[----:B------:R-:W-:Y:S01]  /*68d50*/  ISETP.LT.AND P0, PT, R153, UR30, !P0 ;  /* 0x0000001e99007c0c */ /* 0x000fe2000c701270 */
[----:B------:R-:W-:Y:S01]  /*68d60*/  VIADD R76, R75, UR50 ;  /* 0x000000324b4c7c36 */ /* 0x000fe20008000000 */
[----:B------:R-:W-:Y:S01]  /*68d70*/  LOP3.LUT R18, R18, 0xfffffffd, RZ, 0xc0, !PT ;  /* 0xfffffffd12127812 */ /* 0x000fe200078ec0ff */
[----:B------:R-:W-:Y:S01]  /*68d80*/  ULDC UR33, c[0x0][0x228] ;  /* 0x00008a0000217ab9 */ /* 0x000fe20000000800 */
[----:B------:R-:W-:Y:S01]  /*68d90*/  ULDC UR30, c[0x0][0x228] ;  /* 0x00008a00001e7ab9 */ /* 0x000fe20000000800 */
[----:B------:R-:W-:-:S02]  /*68da0*/  ULDC UR34, c[0x0][0x22c] ;  /* 0x00008b0000227ab9 */ /* 0x000fc40000000800 */
[----:B------:R-:W-:-:S04]  /*68db0*/  @P1 LOP3.LUT R17, R17, 0x80000000, RZ, 0xfc, !PT ;  /* 0x8000000011111812 */ /* 0x000fc800078efcff */
[----:B------:R-:W-:-:S04]  /*68dc0*/  LOP3.LUT R17, R17, 0xbfffffff, RZ, 0xc0, !PT ;  /* 0xbfffffff11117812 */ /* 0x000fc800078ec0ff */
[----:B------:R-:W-:Y:S02]  /*68dd0*/  @P0 LOP3.LUT R17, R17, 0x40000000, RZ, 0xfc, !PT ;  /* 0x4000000011110812 */ /* 0x000fe400078efcff */
[----:B------:R-:W-:Y:S02]  /*68de0*/  ISETP.GE.AND P0, PT, R68, UR11, PT ;  /* 0x0000000b44007c0c */ /* 0x000fe4000bf06270 */
[----:B------:R-:W-:Y:S02]  /*68df0*/  @P3 LOP3.LUT R18, R18, 0x2, RZ, 0xfc, !PT ;  /* 0x0000000212123812 */ /* 0x000fe400078efcff */
[----:B------:R-:W-:Y:S01]  /*68e00*/  ISETP.LT.AND P3, PT, R158, UR10, !P0 ;  /* 0x0000000a9e007c0c */ /* 0x000fe2000c761270 */
[----:B------:R-:W-:Y:S01]  /*68e10*/  ULDC.64 UR10, c[0x0][0x228] ;  /* 0x00008a00000a7ab9 */ /* 0x000fe20000000a00 */
[----:B------:R-:W-:Y:S02]  /*68e20*/  LOP3.LUT R18, R18, 0xfffffffe, RZ, 0xc0, !PT ;  /* 0xfffffffe12127812 */ /* 0x000fe400078ec0ff */
[----:B------:R-:W-:-:S02]  /*68e30*/  LOP3.LUT R17, R17, 0xdfffffff, RZ, 0xc0, !PT ;  /* 0xdfffffff11117812 */ /* 0x000fc400078ec0ff */
[----:B------:R-:W-:Y:S02]  /*68e40*/  @P2 LOP3.LUT R18, R18, 0x1, RZ, 0xfc, !PT ;  /* 0x0000000112122812 */ /* 0x000fe400078efcff */
[----:B------:R-:W-:Y:S01]  /*68e50*/  ISETP.LT.AND P2, PT, R157, UR15, !P0 ;  /* 0x0000000f9d007c0c */ /* 0x000fe2000c741270 */
[----:B-1----:R-:W-:Y:S01]  /*68e60*/  VIADD R75, R152, 0x4e ;  /* 0x0000004e984b7836 */ /* 0x002fe20000000000 */
[----:B------:R-:W-:Y:S01]  /*68e70*/  ISETP.LT.AND P1, PT, R155, UR18, !P0 ;  /* 0x000000129b007c0c */ /* 0x000fe2000c721270 */
[----:B------:R1:W-:Y:S02]  /*68e80*/  STL [R1+0x119c], R76 ;  /* 0x00119c4c01007387 */ /* 0x0003e40000100800 */
        /* <DEDUP_REMOVED lines=17> */
[----:B------:R1:W-:Y:S01]  /*68fa0*/  STL [R1+0x11a0], R78 ;  /* 0x0011a04e01007387 */ /* 0x0003e20000100800 */
[----:B------:R-:W-:Y:S01]  /*68fb0*/  LOP3.LUT R17, R17, 0xfdffffff, RZ, 0xc0, !PT ;  /* 0xfdffffff11117812 */ /* 0x000fe200078ec0ff */
[----:B------:R-:W-:Y:S01]  /*68fc0*/  VIADD R79, R78, UR50 ;  /* 0x000000324e4f7c36 */ /* 0x000fe20008000000 */
[----:B------:R-:W-:Y:S01]  /*68fd0*/  ISETP.LT.AND P1, PT, R155, UR22, !P0 ;  /* 0x000000169b007c0c */ /* 0x000fe2000c721270 */
[----:B------:R-:W-:Y:S01]  /*68fe0*/  ULDC UR22, c[0x0][0x228] ;  /* 0x00008a0000167ab9 */ /* 0x000fe20000000800 */
[----:B------:R-:W-:-:S05]  /*68ff0*/  ULDC UR21, c[0x0][0x228] ;  /* 0x00008a0000157ab9 */ /* 0x000fca0000000800 */
        /* <DEDUP_REMOVED lines=37> */
[----:B------:R1:W-:Y:S06]  /*69250*/  STL [R1+0x11a8], R81 ;  /* 0x0011a85101007387 */ /* 0x0003ec0000100800 */
        /* <DEDUP_REMOVED lines=66> */
[----:B------:R-:W-:Y:S02]  /*69680*/  ISETP.LT.AND P2, PT, R157, UR35, !P0 ;  /* 0x000000239d007c0c */ /* 0x000fe4000c741270 */
        /* <DEDUP_REMOVED lines=12> */
[----:B------:R-:W-:Y:S02]  /*69750*/  ISETP.LT.AND P2, PT, R157, UR33, !P0 ;  /* 0x000000219d007c0c */ /* 0x000fe4000c741270 */
        /* <DEDUP_REMOVED lines=143> */
[----:B------:R-:W-:Y:S02]  /*6a050*/  ISETP.LT.AND P2, PT, R157, UR15, !P0 ;  /* 0x0000000f9d007c0c */ /* 0x000fe4000c741270 */
[----:B-1----:R-:W-:Y:S01]  /*6a060*/  IADD3 R87, R152, 0x42, RZ ;  /* 0x0000004298577810 */ /* 0x002fe20007ffe0ff */
[----:B------:R1:W-:Y:S01]  /*6a070*/  STL [R1+0x11c0], R88 ;  /* 0x0011c05801007387 */ /* 0x0003e20000100800 */
[----:B------:R-:W-:Y:S01]  /*6a080*/  ISETP.LT.AND P1, PT, R155, UR20, !P0 ;  /* 0x000000149b007c0c */ /* 0x000fe2000c721270 */
[----:B------:R-:W-:Y:S01]  /*6a090*/  VIADD R90, R88, UR50 ;  /* 0x00000032585a7c36 */ /* 0x000fe20008000000 */
[----:B------:R-:W-:Y:S01]  /*6a0a0*/  @P3 LOP3.LUT R15, R15, 0x20000000, RZ, 0xfc, !PT ;  /* 0x200000000f0f3812 */ /* 0x000fe200078efcff */
[----:B------:R-:W-:Y:S01]  /*6a0b0*/  ULDC UR15, c[0x0][0x228] ;  /* 0x00008a00000f7ab9 */ /* 0x000fe20000000800 */
        /* <DEDUP_REMOVED lines=126> */
[----:B------:R-:W-:Y:S01]  /*6a8a0*/  ULDC UR16, c[0x0][0x228] ;  /* 0x00008a0000107ab9 */ /* 0x000fe20000000800 */
[----:B------:R-:W-:Y:S01]  /*6a8b0*/  LOP3.LUT R15, R15, 0xfffffffd, RZ, 0xc0, !PT ;  /* 0xfffffffd0f0f7812 */ /* 0x000fe200078ec0ff */
[----:B------:R-:W-:Y:S01]  /*6a8c0*/  ULDC UR12, c[0x0][0x228] ;  /* 0x00008a00000c7ab9 */ /* 0x000fe20000000800 */
[----:B------:R-:W-:Y:S01]  /*6a8d0*/  IADD3 R96, R94, UR50, RZ ;  /* 0x000000325e607c10 */ /* 0x000fe2000fffe0ff */
        /* <DEDUP_REMOVED lines=14> */
[----:B------:R-:W-:Y:S02]  /*6a9c0*/  ULDC UR19, c[0x0][0x228] ;  /* 0x00008a0000137ab9 */ /* 0x000fe40000000800 */
[----:B------:R-:W-:Y:S01]  /*6a9d0*/  @P3 LOP3.LUT R14, R14, 0x20000000, RZ, 0xfc, !PT ;  /* 0x200000000e0e3812 */ /* 0x000fe200078efcff */
[----:B------:R1:W-:Y:S01]  /*6a9e0*/  STL [R1+0x11d4], R96 ;  /* 0x0011d46001007387 */ /* 0x0003e20000100800 */
[----:B------:R-:W-:Y:S01]  /*6a9f0*/  VIADD R97, R96, UR50 ;  /* 0x0000003260617c36 */ /* 0x000fe20008000000 */
[----:B------:R-:W-:Y:S01]  /*6aa00*/  ULDC UR18, c[0x0][0x22c] ;  /* 0x00008b0000127ab9 */ /* 0x000fe20000000800 */
        /* <DEDUP_REMOVED lines=106> */
[----:B------:R-:W-:Y:S01]  /*6b0b0*/  ULDC UR12, c[0x0][0x22c] ;  /* 0x00008b00000c7ab9 */ /* 0x000fe20000000800 */
        /* <DEDUP_REMOVED lines=36> */
[----:B------:R-:W-:-:S03]  /*6b300*/  ULDC UR15, c[0x0][0x228] ;  /* 0x00008a00000f7ab9 */ /* 0x000fc60000000800 */
[----:B------:R-:W-:-:S04]  /*6b310*/  LOP3.LUT R13, R13, 0xefffffff, RZ, 0xc0, !PT ;  /* 0xefffffff0d0d7812 */ /* 0x000fc800078ec0ff */
[----:B------:R-:W-:Y:S02]  /*6b320*/  @P2 LOP3.LUT R13, R13, 0x10000000, RZ, 0xfc, !PT ;  /* 0x100000000d0d2812 */ /* 0x000fe400078efcff */
[----:B------:R-:W-:Y:S01]  /*6b330*/  ISETP.LT.AND P0, PT, R153, UR17, !P0 ;  /* 0x0000001199007c0c */ /* 0x000fe2000c701270 */
[----:B-1----:R-:W-:Y:S01]  /*6b340*/  VIADD R184, R184, UR50 ;  /* 0x00000032b8b87c36 */ /* 0x002fe20008000000 */
        /* <DEDUP_REMOVED lines=11> */
[----:B------:R-:W-:Y:S01]  /*6b400*/  ULDC UR10, c[0x0][0x228] ;  /* 0x00008a00000a7ab9 */ /* 0x000fe20000000800 */
[----:B------:R-:W-:Y:S01]  /*6b410*/  ISETP.LT.AND P1, PT, R155, UR15, !P0 ;  /* 0x0000000f9b007c0c */ /* 0x000fe2000c721270 */
[----:B------:R-:W-:-:S06]  /*6b420*/  ULDC UR15, c[0x0][0x228] ;  /* 0x00008a00000f7ab9 */ /* 0x000fcc0000000800 */
[----:B------:R-:W-:Y:S02]  /*6b430*/  @P3 LOP3.LUT R13, R13, 0x2000000, RZ, 0xfc, !PT ;  /* 0x020000000d0d3812 */ /* 0x000fe400078efcff */
[----:B-1----:R-:W-:Y:S02]  /*6b440*/  IADD3 R184, R184, UR50, RZ ;  /* 0x00000032b8b87c10 */ /* 0x002fe4000fffe0ff */
[----:B------:R-:W-:-:S04]  /*6b450*/  LOP3.LUT R13, R13, 0xfeffffff, RZ, 0xc0, !PT ;  /* 0xfeffffff0d0d7812 */ /* 0x000fc800078ec0ff */
[----:B------:R-:W-:Y:S01]  /*6b460*/  @P2 LOP3.LUT R13, R13, 0x1000000, RZ, 0xfc, !PT ;  /* 0x010000000d0d2812 */ /* 0x000fe200078efcff */
[----:B------:R1:W-:Y:S01]  /*6b470*/  STL [R1+0x11ec], R184 ;  /* 0x0011ecb801007387 */ /* 0x0003e20000100800 */
[----:B------:R-:W-:Y:S01]  /*6b480*/  ISETP.LT.AND P0, PT, R153, UR17, !P0 ;  /* 0x0000001199007c0c */ /* 0x000fe2000c701270 */
[----:B------:R-:W-:Y:S01]  /*6b490*/  ULDC UR17, c[0x0][0x228] ;  /* 0x00008a0000117ab9 */ /* 0x000fe20000000800 */
[----:B------:R-:W-:Y:S01]  /*6b4a0*/  LOP3.LUT R13, R13, 0xff7fffff, RZ, 0xc0, !PT ;  /* 0xff7fffff0d0d7812 */ /* 0x000fe200078ec0ff */
[----:B-1----:R-:W-:-:S03]  /*6b4b0*/  VIADD R184, R184, UR50 ;  /* 0x00000032b8b87c36 */ /* 0x002fc60008000000 */
[----:B------:R-:W-:Y:S02]  /*6b4c0*/  @P1 LOP3.LUT R13, R13, 0x800000, RZ, 0xfc, !PT ;  /* 0x008000000d0d1812 */ /* 0x000fe400078efcff */
[----:B------:R1:W-:Y:S02]  /*6b4d0*/  STL [R1+0x11f0], R184 ;  /* 0x0011f0b801007387 */ /* 0x0003e40000100800 */
[----:B------:R-:W-:Y:S01]  /*6b4e0*/  LOP3.LUT R13, R13, 0xffbfffff, RZ, 0xc0, !PT ;  /* 0xffbfffff0d0d7812 */ /* 0x000fe200078ec0ff */
[----:B-1----:R-:W-:-:S03]  /*6b4f0*/  VIADD R184, R184, UR50 ;  /* 0x00000032b8b87c36 */ /* 0x002fc60008000000 */
[----:B------:R-:W-:Y:S02]  /*6b500*/  @P0 LOP3.LUT R13, R13, 0x400000, RZ, 0xfc, !PT ;  /* 0x004000000d0d0812 */ /* 0x000fe400078efcff */
[----:B------:R1:W-:Y:S01]  /*6b510*/  STL [R1+0x11f4], R184 ;  /* 0x0011f4b801007387 */ /* 0x0003e20000100800 */
[----:B------:R-:W-:Y:S02]  /*6b520*/  ISETP.GE.AND P0, PT, R102, UR14, PT ;  /* 0x0000000e66007c0c */ /* 0x000fe4000bf06270 */
[----:B-1----:R-:W-:Y:S02]  /*6b530*/  IADD3 R184, R184, UR50, RZ ;  /* 0x00000032b8b87c10 */ /* 0x002fe4000fffe0ff */
[----:B------:R-:W-:Y:S01]  /*6b540*/  ISETP.LT.AND P3, PT, R158, UR12, !P0 ;  /* 0x0000000c9e007c0c */ /* 0x000fe2000c761270 */
[----:B------:R-:W-:Y:S02]  /*6b550*/  ULDC UR12, c[0x0][0x228] ;  /* 0x00008a00000c7ab9 */ /* 0x000fe40000000800 */
[----:B------:R1:W-:Y:S01]  /*6b560*/  STL [R1+0x11f8], R184 ;  /* 0x0011f8b801007387 */ /* 0x0003e20000100800 */
[----:B------:R-:W-:Y:S01]  /*6b570*/  ISETP.LT.AND P2, PT, R157, UR10, !P0 ;  /* 0x0000000a9d007c0c */ /* 0x000fe2000c741270 */
[----:B------:R-:W-:Y:S01]  /*6b580*/  ULDC UR10, c[0x0][0x228] ;  /* 0x00008a00000a7ab9 */ /* 0x000fe20000000800 */
[----:B-1----:R-:W-:Y:S01]  /*6b590*/  VIADD R184, R184, UR50 ;  /* 0x00000032b8b87c36 */ /* 0x002fe20008000000 */
[----:B------:R-:W-:-:S04]  /*6b5a0*/  LOP3.LUT R13, R13, 0xffdfffff, RZ, 0xc0, !PT ;  /* 0xffdfffff0d0d7812 */ /* 0x000fc800078ec0ff */
[----:B------:R1:W-:Y:S02]  /*6b5b0*/  STL [R1+0x11fc], R184 ;  /* 0x0011fcb801007387 */ /* 0x0003e40000100800 */
[----:B------:R-:W-:Y:S01]  /*6b5c0*/  @P3 LOP3.LUT R13, R13, 0x200000, RZ, 0xfc, !PT ;  /* 0x002000000d0d3812 */ /* 0x000fe200078efcff */
[----:B-1----:R-:W-:-:S05]  /*6b5d0*/  VIADD R184, R184, UR50 ;  /* 0x00000032b8b87c36 */ /* 0x002fca0008000000 */
[----:B------:R1:W-:Y:S01]  /*6b5e0*/  STL [R1+0x1200], R184 ;  /* 0x001200b801007387 */ /* 0x0003e20000100800 */
[----:B------:R-:W-:Y:S01]  /*6b5f0*/  ISETP.LT.AND P1, PT, R155, UR15, !P0 ;  /* 0x0000000f9b007c0c */ /* 0x000fe2000c721270 */
[----:B------:R-:W-:Y:S01]  /*6b600*/  ULDC.64 UR14, c[0x0][0x228] ;  /* 0x00008a00000e7ab9 */ /* 0x000fe20000000a00 */
[----:B------:R-:W-:Y:S02]  /*6b610*/  LOP3.LUT R13, R13, 0xffefffff, RZ, 0xc0, !PT ;  /* 0xffefffff0d0d7812 */ /* 0x000fe400078ec0ff */
[----:B-1----:R-:W-:-:S05]  /*6b620*/  IADD3 R184, R184, UR50, RZ ;  /* 0x00000032b8b87c10 */ /* 0x002fca000fffe0ff */
[----:B------:R1:W-:Y:S01]  /*6b630*/  STL [R1+0x1204], R184 ;  /* 0x001204b801007387 */ /* 0x0003e20000100800 */
[----:B------:R-:W-:Y:S02]  /*6b640*/  @P2 LOP3.LUT R13, R13, 0x100000, RZ, 0xfc, !PT ;  /* 0x001000000d0d2812 */ /* 0x000fe400078efcff */
[----:B------:R-:W-:Y:S01]  /*6b650*/  ISETP.LT.AND P0, PT, R153, UR17, !P0 ;  /* 0x0000001199007c0c */ /* 0x000fe2000c701270 */
[----:B------:R-:W-:Y:S01]  /*6b660*/  ULDC UR17, c[0x0][0x228] ;  /* 0x00008a0000117ab9 */ /* 0x000fe20000000800 */
[----:B-1----:R-:W-:Y:S01]  /*6b670*/  VIADD R184, R184, UR50 ;  /* 0x00000032b8b87c36 */ /* 0x002fe20008000000 */
[----:B------:R-:W-:-:S04]  /*6b680*/  LOP3.LUT R13, R13, 0xfff7ffff, RZ, 0xc0, !PT ;  /* 0xfff7ffff0d0d7812 */ /* 0x000fc800078ec0ff */
[----:B------:R1:W-:Y:S01]  /*6b690*/  STL [R1+0x1208], R184 ;  /* 0x001208b801007387 */ /* 0x0003e20000100800 */
[----:B------:R-:W-:Y:S01]  /*6b6a0*/  @P1 LOP3.LUT R13, R13, 0x80000, RZ, 0xfc, !PT ;  /* 0x000800000d0d1812 */ /* 0x000fe200078efcff */
[----:B-1----:R-:W-:-:S03]  /*6b6b0*/  VIADD R184, R184, UR50 ;  /* 0x00000032b8b87c36 */ /* 0x002fc60008000000 */
[----:B------:R-:W-:Y:S02]  /*6b6c0*/  LOP3.LUT R13, R13, 0xfffbffff, RZ, 0xc0, !PT ;  /* 0xfffbffff0d0d7812 */ /* 0x000fe400078ec0ff */
[----:B------:R1:W-:Y:S02]  /*6b6d0*/  STL [R1+0x120c], R184 ;  /* 0x00120cb801007387 */ /* 0x0003e40000100800 */
[----:B------:R-:W-:Y:S02]  /*6b6e0*/  @P0 LOP3.LUT R13, R13, 0x40000, RZ, 0xfc, !PT ;  /* 0x000400000d0d0812 */ /* 0x000fe400078efcff */
[----:B-1----:R-:W-:Y:S02]  /*6b6f0*/  IADD3 R184, R184, UR50, RZ ;  /* 0x00000032b8b87c10 */ /* 0x002fe4000fffe0ff */
[----:B------:R-:W-:-:S03]  /*6b700*/  ISETP.GE.AND P0, PT, R103, UR16, PT ;  /* 0x0000001067007c0c */ /* 0x000fc6000bf06270 */
[----:B------:R1:W-:Y:S01]  /*6b710*/  STL [R1+0x1210], R184 ;  /* 0x001210b801007387 */ /* 0x0003e20000100800 */
[----:B------:R-:W-:Y:S01]  /*6b720*/  ISETP.LT.AND P3, PT, R158, UR14, !P0 ;  /* 0x0000000e9e007c0c */ /* 0x000fe2000c761270 */
[----:B------:R-:W-:Y:S01]  /*6b730*/  ULDC UR14, c[0x0][0x228] ;  /* 0x00008a00000e7ab9 */ /* 0x000fe20000000800 */
[----:B-1----:R-:W-:-:S05]  /*6b740*/  VIADD R184, R184, UR50 ;  /* 0x00000032b8b87c36 */ /* 0x002fca0008000000 */
[----:B------:R1:W-:Y:S01]  /*6b750*/  STL [R1+0x1214], R184 ;  /* 0x001214b801007387 */ /* 0x0003e20000100800 */
[----:B------:R-:W-:Y:S01]  /*6b760*/  ISETP.LT.AND P2, PT, R157, UR10, !P0 ;  /* 0x0000000a9d007c0c */ /* 0x000fe2000c741270 */
[----:B------:R-:W-:Y:S01]  /*6b770*/  ULDC UR10, c[0x0][0x228] ;  /* 0x00008a00000a7ab9 */ /* 0x000fe20000000800 */
[----:B-1----:R-:W-:Y:S01]  /*6b780*/  VIADD R184, R184, UR50 ;  /* 0x00000032b8b87c36 */ /* 0x002fe20008000000 */
[----:B------:R-:W-:-:S04]  /*6b790*/  LOP3.LUT R13, R13, 0xfffdffff, RZ, 0xc0, !PT ;  /* 0xfffdffff0d0d7812 */ /* 0x000fc800078ec0ff */
[----:B------:R-:W-:Y:S01]  /*6b7a0*/  IADD3 R239, R184, UR50, RZ ;  /* 0x00000032b8ef7c10 */ /* 0x000fe2000fffe0ff */
[----:B------:R-:W-:Y:S01]  /*6b7b0*/  STL [R1+0x1218], R184 ;  /* 0x001218b801007387 */ /* 0x000fe20000100800 */
[----:B------:R-:W-:-:S03]  /*6b7c0*/  @P3 LOP3.LUT R13, R13, 0x20000, RZ, 0xfc, !PT ;  /* 0x000200000d0d3812 */ /* 0x000fc600078efcff */
[----:B------:R1:W-:Y:S01]  /*6b7d0*/  STL [R1+0x121c], R239 ;  /* 0x00121cef01007387 */ /* 0x0003e20000100800 */
[----:B------:R-:W-:Y:S01]  /*6b7e0*/  ISETP.LT.AND P1, PT, R155, UR12, !P0 ;  /* 0x0000000c9b007c0c */ /* 0x000fe2000c721270 */
[----:B------:R-:W-:Y:S01]  /*6b7f0*/  ULDC UR12, c[0x0][0x228] ;  /* 0x00008a00000c7ab9 */ /* 0x000fe20000000800 */
[----:B------:R-:W-:Y:S01]  /*6b800*/  LOP3.LUT R13, R13, 0xfffeffff, RZ, 0xc0, !PT ;  /* 0xfffeffff0d0d7812 */ /* 0x000fe200078ec0ff */
[----:B-1----:R-:W-:-:S05]  /*6b810*/  VIADD R239, R239, UR50 ;  /* 0x00000032efef7c36 */ /* 0x002fca0008000000 */
[----:B------:R1:W-:Y:S01]  /*6b820*/  STL [R1+0x1220], R239 ;  /* 0x001220ef01007387 */ /* 0x0003e20000100800 */
[----:B------:R-:W-:Y:S02]  /*6b830*/  @P2 LOP3.LUT R13, R13, 0x10000, RZ, 0xfc, !PT ;  /* 0x000100000d0d2812 */ /* 0x000fe400078efcff */
[----:B------:R-:W-:Y:S01]  /*6b840*/  ISETP.LT.AND P0, PT, R153, UR17, !P0 ;  /* 0x0000001199007c0c */ /* 0x000fe2000c701270 */
[----:B------:R-:W-:Y:S01]  /*6b850*/  ULDC.64 UR16, c[0x0][0x228] ;  /* 0x00008a0000107ab9 */ /* 0x000fe20000000a00 */
[----:B-1----:R-:W-:Y:S01]  /*6b860*/  VIADD R239, R239, UR50 ;  /* 0x00000032efef7c36 */ /* 0x002fe20008000000 */
[----:B------:R-:W-:-:S04]  /*6b870*/  LOP3.LUT R13, R13, 0xffff7fff, RZ, 0xc0, !PT ;  /* 0xffff7fff0d0d7812 */ /* 0x000fc800078ec0ff */
[----:B------:R1:W-:Y:S01]  /*6b880*/  STL [R1+0x1224], R239 ;  /* 0x001224ef01007387 */ /* 0x0003e20000100800 */
[----:B------:R-:W-:Y:S01]  /*6b890*/  @P1 LOP3.LUT R13, R13, 0x8000, RZ, 0xfc, !PT ;  /* 0x000080000d0d1812 */ /* 0x000fe200078efcff */
[----:B-1----:R-:W-:-:S05]  /*6b8a0*/  VIADD R239, R239, UR50 ;  /* 0x00000032efef7c36 */ /* 0x002fca0008000000 */
[----:B------:R1:W-:Y:S01]  /*6b8b0*/  STL [R1+0x1228], R239 ;  /* 0x001228ef01007387 */ /* 0x0003e20000100800 */
[----:B------:R-:W-:Y:S01]  /*6b8c0*/  LOP3.LUT R13, R13, 0xffffbfff, RZ, 0xc0, !PT ;  /* 0xffffbfff0d0d7812 */ /* 0x000fe200078ec0ff */
[----:B-1----:R-:W-:-:S03]  /*6b8d0*/  VIADD R239, R239, UR50 ;  /* 0x00000032efef7c36 */ /* 0x002fc60008000000 */
[----:B------:R-:W-:Y:S02]  /*6b8e0*/  @P0 LOP3.LUT R13, R13, 0x4000, RZ, 0xfc, !PT ;  /* 0x000040000d0d0812 */ /* 0x000fe400078efcff */
[----:B------:R1:W-:Y:S01]  /*6b8f0*/  STL [R1+0x122c], R239 ;  /* 0x00122cef01007387 */ /* 0x0003e20000100800 */
[----:B------:R-:W-:Y:S01]  /*6b900*/  ISETP.GE.AND P0, PT, R104, UR18, PT ;  /* 0x0000001268007c0c */ /* 0x000fe2000bf06270 */
[----:B------:R-:W-:Y:S01]  /*6b910*/  ULDC.64 UR18, c[0x0][0x228] ;  /* 0x00008a0000127ab9 */ /* 0x000fe20000000a00 */
[----:B-1----:R-:W-:Y:S02]  /*6b920*/  IADD3 R239, R239, UR50, RZ ;  /* 0x00000032efef7c10 */ /* 0x002fe4000fffe0ff */
[----:B------:R-:W-:Y:S01]  /*6b930*/  ISETP.LT.AND P3, PT, R158, UR16, !P0 ;  /* 0x000000109e007c0c */ /* 0x000fe2000c761270 */
[----:B------:R-:W-:Y:S02]  /*6b940*/  ULDC UR16, c[0x0][0x22c] ;  /* 0x00008b0000107ab9 */ /* 0x000fe40000000800 */
[----:B------:R1:W-:Y:S01]  /*6b950*/  STL [R1+0x1230], R239 ;  /* 0x001230ef01007387 */ /* 0x0003e20000100800 */
[----:B------:R-:W-:Y:S01]  /*6b960*/  ISETP.LT.AND P2, PT, R157, UR10, !P0 ;  /* 0x0000000a9d007c0c */ /* 0x000fe2000c741270 */
[----:B------:R-:W-:Y:S01]  /*6b970*/  ULDC UR10, c[0x0][0x228] ;  /* 0x00008a00000a7ab9 */ /* 0x000fe20000000800 */
[----:B-1----:R-:W-:-:S05]  /*6b980*/  VIADD R239, R239, UR50 ;  /* 0x00000032efef7c36 */ /* 0x002fca0008000000 */
[----:B------:R1:W-:Y:S01]  /*6b990*/  STL [R1+0x1234], R239 ;  /* 0x001234ef01007387 */ /* 0x0003e20000100800 */
[----:B------:R-:W-:Y:S01]  /*6b9a0*/  LOP3.LUT R13, R13, 0xffffdfff, RZ, 0xc0, !PT ;  /* 0xffffdfff0d0d7812 */ /* 0x000fe200078ec0ff */
[----:B-1----:R-:W-:-:S03]  /*6b9b0*/  VIADD R239, R239, UR50 ;  /* 0x00000032efef7c36 */ /* 0x002fc60008000000 */
[----:B------:R-:W-:Y:S02]  /*6b9c0*/  @P3 LOP3.LUT R13, R13, 0x2000, RZ, 0xfc, !PT ;  /* 0x000020000d0d3812 */ /* 0x000fe400078efcff */
        /* <DEDUP_REMOVED lines=13> */
[----:B-1----:R-:W-:-:S05]  /*6baa0*/  VIADD R239, R239, UR50 ;  /* 0x00000032efef7c36 */ /* 0x002fca0008000000 */
[----:B------:R1:W-:Y:S01]  /*6bab0*/  STL [R1+0x1244], R239 ;  /* 0x001244ef01007387 */ /* 0x0003e20000100800 */
[----:B------:R-:W-:Y:S02]  /*6bac0*/  LOP3.LUT R13, R13, 0xfffffbff, RZ, 0xc0, !PT ;  /* 0xfffffbff0d0d7812 */ /* 0x000fe400078ec0ff */
[----:B-1----:R-:W-:Y:S02]  /*6bad0*/  IADD3 R239, R239, UR50, RZ ;  /* 0x00000032efef7c10 */ /* 0x002fe4000fffe0ff */
[----:B------:R-:W-:-:S03]  /*6bae0*/  @P0 LOP3.LUT R13, R13, 0x400, RZ, 0xfc, !PT ;  /* 0x000004000d0d0812 */ /* 0x000fc600078efcff */
[----:B------:R1:W-:Y:S01]  /*6baf0*/  STL [R1+0x1248], R239 ;  /* 0x001248ef01007387 */ /* 0x0003e20000100800 */
[----:B------:R-:W-:Y:S01]  /*6bb00*/  ISETP.GE.AND P0, PT, R105, UR20, PT ;  /* 0x0000001469007c0c */ /* 0x000fe2000bf06270 */
[----:B------:R-:W-:Y:S01]  /*6bb10*/  ULDC.64 UR20, c[0x0][0x228] ;  /* 0x00008a0000147ab9 */ /* 0x000fe20000000a00 */
[----:B-1----:R-:W-:Y:S02]  /*6bb20*/  VIADD R239, R239, UR50 ;  /* 0x00000032efef7c36 */ /* 0x002fe40008000000 */
        /* <DEDUP_REMOVED lines=22> */
[----:B------:R-:W-:Y:S02]  /*6bc90*/  @P1 LOP3.LUT R13, R13, 0x80, RZ, 0xfc, !PT ;  /* 0x000000800d0d1812 */ /* 0x000fe400078efcff */
[----:B-1----:R-:W-:-:S05]  /*6bca0*/  IADD3 R239, R239, UR50, RZ ;  /* 0x00000032efef7c10 */ /* 0x002fca000fffe0ff */
[----:B------:R1:W-:Y:S01]  /*6bcb0*/  STL [R1+0x1260], R239 ;  /* 0x001260ef01007387 */ /* 0x0003e20000100800 */
[----:B------:R-:W-:Y:S01]  /*6bcc0*/  LOP3.LUT R13, R13, 0xffffffbf, RZ, 0xc0, !PT ;  /* 0xffffffbf0d0d7812 */ /* 0x000fe200078ec0ff */
[----:B-1----:R-:W-:-:S03]  /*6bcd0*/  VIADD R239, R239, UR50 ;  /* 0x00000032efef7c36 */ /* 0x002fc60008000000 */
[----:B------:R-:W-:Y:S02]  /*6bce0*/  @P0 LOP3.LUT R13, R13, 0x40, RZ, 0xfc, !PT ;  /* 0x000000400d0d0812 */ /* 0x000fe400078efcff */
        /* <DEDUP_REMOVED lines=23> */
[----:B-1----:R-:W-:Y:S02]  /*6be60*/  IADD3 R239, R239, UR50, RZ ;  /* 0x00000032efef7c10 */ /* 0x002fe4000fffe0ff */
[----:B------:R-:W-:-:S03]  /*6be70*/  LOP3.LUT R13, R13, 0xfffffff7, RZ, 0xc0, !PT ;  /* 0xfffffff70d0d7812 */ /* 0x000fc600078ec0ff */
[----:B------:R1:W-:Y:S01]  /*6be80*/  STL [R1+0x1278], R239 ;  /* 0x001278ef01007387 */ /* 0x0003e20000100800 */
[----:B------:R-:W-:Y:S01]  /*6be90*/  @P1 LOP3.LUT R13, R13, 0x8, RZ, 0xfc, !PT ;  /* 0x000000080d0d1812 */ /* 0x000fe200078efcff */
[----:B-1----:R-:W-:-:S04]  /*6bea0*/  VIADD R239, R239, UR50 ;  /* 0x00000032efef7c36 */ /* 0x002fc80008000000 */
[----:B------:R-:W-:Y:S01]  /*6beb0*/  VIADD R26, R239, UR50 ;  /* 0x00000032ef1a7c36 */ /* 0x000fe20008000000 */
[----:B------:R-:W-:Y:S01]  /*6bec0*/  STL [R1+0x127c], R239 ;  /* 0x00127cef01007387 */ /* 0x000fe20000100800 */
[----:B------:R-:W-:-:S03]  /*6bed0*/  LOP3.LUT R13, R13, 0xfffffffb, RZ, 0xc0, !PT ;  /* 0xfffffffb0d0d7812 */ /* 0x000fc600078ec0ff */
[----:B------:R1:W-:Y:S01]  /*6bee0*/  STL [R1+0x1280], R26 ;  /* 0x0012801a01007387 */ /* 0x0003e20000100800 */
[----:B------:R-:W-:Y:S02]  /*6bef0*/  @P0 LOP3.LUT R13, R13, 0x4, RZ, 0xfc, !PT ;  /* 0x000000040d0d0812 */ /* 0x000fe400078efcff */
[----:B------:R-:W-:Y:S01]  /*6bf00*/  ISETP.GE.AND P0, PT, R107, UR24, PT ;  /* 0x000000186b007c0c */ /* 0x000fe2000bf06270 */
[----:B------:R-:W-:Y:S01]  /*6bf10*/  ULDC.64 UR24, c[0x0][0x228] ;  /* 0x00008a0000187ab9 */ /* 0x000fe20000000a00 */
[----:B-1----:R-:W-:Y:S02]  /*6bf20*/  VIADD R26, R26, UR50 ;  /* 0x000000321a1a7c36 */ /* 0x002fe40008000000 */
[----:B------:R-:W-:Y:S01]  /*6bf30*/  ISETP.LT.AND P1, PT, R155, UR12, !P0 ;  /* 0x0000000c9b007c0c */ /* 0x000fe2000c721270 */
[----:B------:R-:W-:Y:S02]  /*6bf40*/  ULDC UR12, c[0x0][0x228] ;  /* 0x00008a00000c7ab9 */ /* 0x000fe40000000800 */
[----:B------:R1:W-:Y:S02]  /*6bf50*/  STL [R1+0x1284], R26 ;  /* 0x0012841a01007387 */ /* 0x0003e40000100800 */
[----:B-1----:R-:W-:-:S05]  /*6bf60*/  VIADD R26, R26, UR50 ;  /* 0x000000321a1a7c36 */ /* 0x002fca0008000000 */
[----:B------:R1:W-:Y:S01]  /*6bf70*/  STL [R1+0x1288], R26 ;  /* 0x0012881a01007387 */ /* 0x0003e20000100800 */
[----:B------:R-:W-:Y:S01]  /*6bf80*/  ISETP.LT.AND P3, PT, R158, UR22, !P0 ;  /* 0x000000169e007c0c */ /* 0x000fe2000c761270 */
[----:B------:R-:W-:Y:S01]  /*6bf90*/  ULDC UR22, c[0x0][0x22c] ;  /* 0x00008b0000167ab9 */ /* 0x000fe20000000800 */
[----:B------:R-:W-:Y:S01]  /*6bfa0*/  ISETP.LT.AND P2, PT, R157, UR10, !P0 ;  /* 0x0000000a9d007c0c */ /* 0x000fe2000c741270 */
[----:B------:R-:W-:Y:S01]  /*6bfb0*/  ULDC UR10, c[0x0][0x228] ;  /* 0x00008a00000a7ab9 */ /* 0x000fe20000000800 */
[----:B------:R-:W-:Y:S01]  /*6bfc0*/  ISETP.LT.AND P0, PT, R153, UR14, !P0 ;  /* 0x0000000e99007c0c */ /* 0x000fe2000c701270 */
[----:B------:R-:W-:Y:S01]  /*6bfd0*/  ULDC UR14, c[0x0][0x228] ;  /* 0x00008a00000e7ab9 */ /* 0x000fe20000000800 */
[----:B-1----:R-:W-:-:S05]  /*6bfe0*/  VIADD R26, R26, UR50 ;  /* 0x000000321a1a7c36 */ /* 0x002fca0008000000 */
[----:B------:R1:W-:Y:S01]  /*6bff0*/  STL [R1+0x128c], R26 ;  /* 0x00128c1a01007387 */ /* 0x0003e20000100800 */
[----:B------:R-:W-:Y:S02]  /*6c000*/  @P1 LOP3.LUT R12, R12, 0x80000000, RZ, 0xfc, !PT ;  /* 0x800000000c0c1812 */ /* 0x000fe400078efcff */
[----:B-1----:R-:W-:Y:S02]  /*6c010*/  IADD3 R26, R26, UR50, RZ ;  /* 0x000000321a1a7c10 */ /* 0x002fe4000fffe0ff */
[----:B------:R-:W-:-:S03]  /*6c020*/  LOP3.LUT R12, R12, 0xbfffffff, RZ, 0xc0, !PT ;  /* 0xbfffffff0c0c7812 */ /* 0x000fc600078ec0ff */
[----:B------:R1:W-:Y:S01]  /*6c030*/  STL [R1+0x1290], R26 ;  /* 0x0012901a01007387 */ /* 0x0003e20000100800 */
[----:B------:R-:W-:Y:S02]  /*6c040*/  LOP3.LUT R13, R13, 0xfffffffd, RZ, 0xc0, !PT ;  /* 0xfffffffd0d0d7812 */ /* 0x000fe400078ec0ff */
[----:B------:R-:W-:Y:S01]  /*6c050*/  @P0 LOP3.LUT R12, R12, 0x40000000, RZ, 0xfc, !PT ;  /* 0x400000000c0c0812 */ /* 0x000fe200078efcff */
[----:B-1----:R-:W-:Y:S01]  /*6c060*/  VIADD R26, R26, UR50 ;  /* 0x000000321a1a7c36 */ /* 0x002fe20008000000 */
[----:B------:R-:W-:Y:S01]  /*6c070*/  ISETP.GE.AND P0, PT, R108, UR26, PT ;  /* 0x0000001a6c007c0c */ /* 0x000fe2000bf06270 */
[----:B------:R-:W-:-:S03]  /*6c080*/  ULDC.64 UR26, c[0x0][0x228] ;  /* 0x00008a00001a7ab9 */ /* 0x000fc60000000a00 */
        /* <DEDUP_REMOVED lines=14> */
[----:B-1----:R-:W-:Y:S01]  /*6c170*/  VIADD R26, R26, UR50 ;  /* 0x000000321a1a7c36 */ /* 0x002fe20008000000 */
[----:B------:R-:W-:Y:S01]  /*6c180*/  ISETP.LT.AND P1, PT, R155, UR12, !P0 ;  /* 0x0000000c9b007c0c */ /* 0x000fe2000c721270 */
[----:B------:R-:W-:-:S03]  /*6c190*/  ULDC UR12, c[0x0][0x228] ;  /* 0x00008a00000c7ab9 */ /* 0x000fc60000000800 */
[----:B------:R1:W-:Y:S01]  /*6c1a0*/  STL [R1+0x12a0], R26 ;  /* 0x0012a01a01007387 */ /* 0x0003e20000100800 */
[----:B------:R-:W-:Y:S01]  /*6c1b0*/  LOP3.LUT R12, R12, 0xefffffff, RZ, 0xc0, !PT ;  /* 0xefffffff0c0c7812 */ /* 0x000fe200078ec0ff */
[----:B-1----:R-:W-:-:S03]  /*6c1c0*/  VIADD R26, R26, UR50 ;  /* 0x000000321a1a7c36 */ /* 0x002fc60008000000 */
[----:B------:R-:W-:Y:S02]  /*6c1d0*/  @P2 LOP3.LUT R12, R12, 0x10000000, RZ, 0xfc, !PT ;  /* 0x100000000c0c2812 */ /* 0x000fe400078efcff */
[----:B------:R1:W-:Y:S01]  /*6c1e0*/  STL [R1+0x12a8], R26 ;  /* 0x0012a81a01007387 */ /* 0x0003e20000100800 */
[----:B------:R-:W-:Y:S01]  /*6c1f0*/  ISETP.LT.AND P0, PT, R153, UR14, !P0 ;  /* 0x0000000e99007c0c */ /* 0x000fe2000c701270 */
[----:B------:R-:W-:Y:S01]  /*6c200*/  ULDC UR14, c[0x0][0x228] ;  /* 0x00008a00000e7ab9 */ /* 0x000fe20000000800 */
[----:B------:R-:W-:Y:S02]  /*6c210*/  LOP3.LUT R12, R12, 0xf7ffffff, RZ, 0xc0, !PT ;  /* 0xf7ffffff0c0c7812 */ /* 0x000fe400078ec0ff */
[----:B-1----:R-:W-:-:S05]  /*6c220*/  IADD3 R26, R26, UR50, RZ ;  /* 0x000000321a1a7c10 */ /* 0x002fca000fffe0ff */
[----:B------:R1:W-:Y:S01]  /*6c230*/  STL [R1+0x12ac], R26 ;  /* 0x0012ac1a01007387 */ /* 0x0003e20000100800 */
[----:B------:R-:W-:Y:S01]  /*6c240*/  @P1 LOP3.LUT R12, R12, 0x8000000, RZ, 0xfc, !PT ;  /* 0x080000000c0c1812 */ /* 0x000fe200078efcff */
[----:B-1----:R-:W-:-:S03]  /*6c250*/  VIADD R26, R26, UR50 ;  /* 0x000000321a1a7c36 */ /* 0x002fc60008000000 */
[----:B------:R-:W-:Y:S02]  /*6c260*/  LOP3.LUT R12, R12, 0xfbffffff, RZ, 0xc0, !PT ;  /* 0xfbffffff0c0c7812 */ /* 0x000fe400078ec0ff */
[----:B------:R1:W-:Y:S02]  /*6c270*/  STL [R1+0x12b0], R26 ;  /* 0x0012b01a01007387 */ /* 0x0003e40000100800 */
[----:B------:R-:W-:Y:S02]  /*6c280*/  @P0 LOP3.LUT R12, R12, 0x4000000, RZ, 0xfc, !PT ;  /* 0x040000000c0c0812 */ /* 0x000fe400078efcff */
[----:B------:R-:W-:Y:S01]  /*6c290*/  ISETP.GE.AND P0, PT, R109, UR28, PT ;  /* 0x0000001c6d007c0c */ /* 0x000fe2000bf06270 */
[----:B------:R-:W-:Y:S01]  /*6c2a0*/  ULDC.64 UR28, c[0x0][0x228] ;  /* 0x00008a00001c7ab9 */ /* 0x000fe20000000a00 */
[----:B-1----:R-:W-:-:S05]  /*6c2b0*/  VIADD R26, R26, UR50 ;  /* 0x000000321a1a7c36 */ /* 0x002fca0008000000 */
        /* <DEDUP_REMOVED lines=15> */
[----:B------:R-:W-:Y:S02]  /*6c3b0*/  LOP3.LUT R12, R12, 0xfeffffff, RZ, 0xc0, !PT ;  /* 0xfeffffff0c0c7812 */ /* 0x000fe400078ec0ff */
[----:B-1----:R-:W-:Y:S02]  /*6c3c0*/  IADD3 R26, R26, UR50, RZ ;  /* 0x000000321a1a7c10 */ /* 0x002fe4000fffe0ff */
[----:B------:R-:W-:-:S03]  /*6c3d0*/  @P2 LOP3.LUT R12, R12, 0x1000000, RZ, 0xfc, !PT ;  /* 0x010000000c0c2812 */ /* 0x000fc600078efcff */
[----:B------:R1:W-:Y:S01]  /*6c3e0*/  STL [R1+0x12c4], R26 ;  /* 0x0012c41a01007387 */ /* 0x0003e20000100800 */
[----:B------:R-:W-:Y:S01]  /*6c3f0*/  ISETP.LT.AND P0, PT, R153, UR14, !P0 ;  /* 0x0000000e99007c0c */ /* 0x000fe2000c701270 */
[----:B------:R-:W-:Y:S01]  /*6c400*/  ULDC UR14, c[0x0][0x228] ;  /* 0x00008a00000e7ab9 */ /* 0x000fe20000000800 */
[----:B------:R-:W-:Y:S01]  /*6c410*/  LOP3.LUT R12, R12, 0xff7fffff, RZ, 0xc0, !PT ;  /* 0xff7fffff0c0c7812 */ /* 0x000fe200078ec0ff */
[----:B-1----:R-:W-:-:S05]  /*6c420*/  VIADD R26, R26, UR50 ;  /* 0x000000321a1a7c36 */ /* 0x002fca0008000000 */
        /* <DEDUP_REMOVED lines=22> */
[----:B------:R-:W-:Y:S01]  /*6c590*/  ISETP.LT.AND P1, PT, R155, UR12, !P0 ;  /* 0x0000000c9b007c0c */ /* 0x000fe2000c721270 */
[----:B------:R-:W-:Y:S01]  /*6c5a0*/  ULDC UR12, c[0x0][0x228] ;  /* 0x00008a00000c7ab9 */ /* 0x000fe20000000800 */
        /* <DEDUP_REMOVED lines=24> */
[----:B-1----:R-:W-:Y:S02]  /*6c730*/  IADD3 R26, R26, UR50, RZ ;  /* 0x000000321a1a7c10 */ /* 0x002fe4000fffe0ff */
[----:B------:R-:W-:-:S03]  /*6c740*/  LOP3.LUT R12, R12, 0xfffdffff, RZ, 0xc0, !PT ;  /* 0xfffdffff0c0c7812 */ /* 0x000fc600078ec0ff */
        /* <DEDUP_REMOVED lines=26> */
[----:B-1----:R-:W-:-:S05]  /*6c8f0*/  IADD3 R26, R26, UR50, RZ ;  /* 0x000000321a1a7c10 */ /* 0x002fca000fffe0ff */
        /* <DEDUP_REMOVED lines=27> */
[----:B-1----:R-:W-:-:S05]  /*6cab0*/  IADD3 R26, R26, UR50, RZ ;  /* 0x000000321a1a7c10 */ /* 0x002fca000fffe0ff */
        /* <DEDUP_REMOVED lines=25> */
[----:B-1----:R-:W-:Y:S02]  /*6cc50*/  IADD3 R26, R26, UR50, RZ ;  /* 0x000000321a1a7c10 */ /* 0x002fe4000fffe0ff */
[----:B------:R-:W-:-:S03]  /*6cc60*/  LOP3.LUT R12, R12, 0xffffffbf, RZ, 0xc0, !PT ;  /* 0xffffffbf0c0c7812 */ /* 0x000fc600078ec0ff */
[----:B------:R1:W-:Y:S01]  /*6cc70*/  STL [R1+0x1384], R26 ;  /* 0x0013841a01007387 */ /* 0x0003e20000100800 */
        /* <DEDUP_REMOVED lines=43> */
[----:B------:R-:W-:Y:S01]  /*6cf30*/  ISETP.LT.AND P2, PT, R157, UR10, !P0 ;  /* 0x0000000a9d007c0c */ /* 0x000fe2000c741270 */
[----:B------:R-:W-:Y:S01]  /*6cf40*/  ULDC UR10, c[0x0][0x228] ;  /* 0x00008a00000a7ab9 */ /* 0x000fe20000000800 */
[----:B-1----:R-:W-:Y:S01]  /*6cf50*/  VIADD R26, R26, UR50 ;  /* 0x000000321a1a7c36 */ /* 0x002fe20008000000 */
[----:B------:R-:W-:Y:S01]  /*6cf60*/  ISETP.LT.AND P0, PT, R153, UR14, !P0 ;  /* 0x0000000e99007c0c */ /* 0x000fe2000c701270 */
[----:B------:R-:W-:-:S03]  /*6cf70*/  ULDC UR14, c[0x0][0x228] ;  /* 0x00008a00000e7ab9 */ /* 0x000fc60000000800 */
[----:B------:R1:W-:Y:S01]  /*6cf80*/  STL [R1+0x13f0], R26 ;  /* 0x0013f01a01007387 */ /* 0x0003e20000100800 */
[----:B------:R-:W-:Y:S01]  /*6cf90*/  @P1 LOP3.LUT R11, R11, 0x80000000, RZ, 0xfc, !PT ;  /* 0x800000000b0b1812 */ /* 0x000fe200078efcff */
[----:B-1----:R-:W-:-:S05]  /*6cfa0*/  VIADD R26, R26, UR50 ;  /* 0x000000321a1a7c36 */ /* 0x002fca0008000000 */
[----:B------:R1:W-:Y:S01]  /*6cfb0*/  STL [R1+0x13f4], R26 ;  /* 0x0013f41a01007387 */ /* 0x0003e20000100800 */
[----:B------:R-:W-:Y:S02]  /*6cfc0*/  LOP3.LUT R11, R11, 0xbfffffff, RZ, 0xc0, !PT ;  /* 0xbfffffff0b0b7812 */ /* 0x000fe400078ec0ff */
[----:B-1----:R-:W-:Y:S02]  /*6cfd0*/  IADD3 R26, R26, UR50, RZ ;  /* 0x000000321a1a7c10 */ /* 0x002fe4000fffe0ff */
[----:B------:R-:W-:-:S03]  /*6cfe0*/  LOP3.LUT R12, R12, 0xfffffffd, RZ, 0xc0, !PT ;  /* 0xfffffffd0c0c7812 */ /* 0x000fc600078ec0ff */
[----:B------:R1:W-:Y:S01]  /*6cff0*/  STL [R1+0x13ec], R26 ;  /* 0x0013ec1a01007387 */ /* 0x0003e20000100800 */
[----:B------:R-:W-:Y:S02]  /*6d000*/  @P0 LOP3.LUT R11, R11, 0x40000000, RZ, 0xfc, !PT ;  /* 0x400000000b0b0812 */ /* 0x000fe400078efcff */
[----:B------:R-:W-:Y:S01]  /*6d010*/  ISETP.GE.AND P0, PT, R160, UR42, PT ;  /* 0x0000002aa0007c0c */ /* 0x000fe2000bf06270 */
[----:B------:R-:W-:Y:S01]  /*6d020*/  ULDC.64 UR42, c[0x0][0x228] ;  /* 0x00008a00002a7ab9 */ /* 0x000fe20000000a00 */
[----:B-1----:R-:W-:Y:S01]  /*6d030*/  VIADD R26, R26, UR50 ;  /* 0x000000321a1a7c36 */ /* 0x002fe20008000000 */
[----:B------:R-:W-:Y:S02]  /*6d040*/  @P3 LOP3.LUT R12, R12, 0x2, RZ, 0xfc, !PT ;  /* 0x000000020c0c3812 */ /* 0x000fe400078efcff */
[----:B------:R-:W-:Y:S01]  /*6d050*/  ISETP.LT.AND P3, PT, R158, UR40, !P0 ;  /* 0x000000289e007c0c */ /* 0x000fe2000c761270 */
[----:B------:R-:W-:Y:S01]  /*6d060*/  ULDC UR40, c[0x0][0x22c] ;  /* 0x00008b0000287ab9 */ /* 0x000fe20000000800 */
        /* <DEDUP_REMOVED lines=126> */
[----:B-1----:R-:W-:-:S03]  /*6d850*/  VIADD R26, R26, UR50 ;  /* 0x000000321a1a7c36 */ /* 0x002fc60008000000 */
[----:B------:R-:W-:Y:S01]  /*6d860*/  ISETP.LT.AND P3, PT, R158, UR48, !P0 ;  /* 0x000000309e007c0c */ /* 0x000fe2000c761270 */
[----:B------:R-:W-:Y:S01]  /*6d870*/  VIADD R184, R152, 0xab ;  /* 0x000000ab98b87836 */ /* 0x000fe20000000000 */
[----:B------:R-:W-:Y:S01]  /*6d880*/  ISETP.LT.AND P2, PT, R157, UR10, !P0 ;  /* 0x0000000a9d007c0c */ /* 0x000fe2000c741270 */
[----:B------:R-:W-:Y:S01]  /*6d890*/  ULDC UR10, c[0x0][0x22c] ;  /* 0x00008b00000a7ab9 */ /* 0x000fe20000000800 */
[----:B------:R1:W-:Y:S01]  /*6d8a0*/  STL [R1+0x133c], R26 ;  /* 0x00133c1a01007387 */ /* 0x0003e20000100800 */
[----:B------:R-:W-:Y:S01]  /*6d8b0*/  LOP3.LUT R11, R11, 0xfffffbff, RZ, 0xc0, !PT ;  /* 0xfffffbff0b0b7812 */ /* 0x000fe200078ec0ff */
[----:B------:R-:W-:Y:S01]  /*6d8c0*/  ULDC UR48, c[0x0][0x22c] ;  /* 0x00008b0000307ab9 */ /* 0x000fe20000000800 */
[----:B-1----:R-:W-:-:S05]  /*6d8d0*/  IADD3 R26, R26, UR50, RZ ;  /* 0x000000321a1a7c10 */ /* 0x002fca000fffe0ff */
[----:B------:R1:W-:Y:S01]  /*6d8e0*/  STL [R1+0x1338], R26 ;  /* 0x0013381a01007387 */ /* 0x0003e20000100800 */
[----:B------:R-:W-:Y:S01]  /*6d8f0*/  @P3 LOP3.LUT R11, R11, 0x400, RZ, 0xfc, !PT ;  /* 0x000004000b0b3812 */ /* 0x000fe200078efcff */
[----:B-1----:R-:W-:-:S05]  /*6d900*/  VIADD R26, R26, UR50 ;  /* 0x000000321a1a7c36 */ /* 0x002fca0008000000 */
        /* <DEDUP_REMOVED lines=16> */
[----:B-1----:R-:W-:Y:S01]  /*6da10*/  VIADD R26, R26, UR50 ;  /* 0x000000321a1a7c36 */ /* 0x002fe20008000000 */
[----:B------:R-:W-:Y:S02]  /*6da20*/  ULDC.64 UR50, c[0x0][0x228] ;  /* 0x00008a0000327ab9 */ /* 0x000fe40000000a00 */
[----:B------:R-:W-:Y:S01]  /*6da30*/  ISETP.GE.AND P1, PT, R225, UR51, PT ;  /* 0x00000033e1007c0c */ /* 0x000fe2000bf26270 */
[----:B------:R-:W-:Y:S01]  /*6da40*/  ULDC UR51, c[0x0][0x22c] ;  /* 0x00008b0000337ab9 */ /* 0x000fe20000000800 */
[----:B------:R-:W-:Y:S02]  /*6da50*/  @P0 LOP3.LUT R11, R11, 0x80, RZ, 0xfc, !PT ;  /* 0x000000800b0b0812 */ /* 0x000fe400078efcff */
[----:B------:R-:W-:Y:S01]  /*6da60*/  ISETP.GE.AND P0, PT, R165, UR7, PT ;  /* 0x00000007a5007c0c */ /* 0x000fe2000bf06270 */
[----:B------:R-:W-:-:S08]  /*6da70*/  ULDC UR7, c[0x0][0x22c] ;  /* 0x00008b0000077ab9 */ /* 0x000fd00000000800 */
[----:B------:R-:W-:Y:S02]  /*6da80*/  @P1 LOP3.LUT R0, R0, 0x2, RZ, 0xfc, !PT ;  /* 0x0000000200001812 */ /* 0x000fe400078efcff */
[----:B------:R-:W-:Y:S01]  /*6da90*/  ISETP.GE.AND P1, PT, R183, UR51, PT ;  /* 0x00000033b7007c0c */ /* 0x000fe2000bf26270 */
[----:B------:R-:W-:Y:S01]  /*6daa0*/  ULDC UR51, c[0x0][0x22c] ;  /* 0x00008b0000337ab9 */ /* 0x000fe20000000800 */
[----:B------:R-:W-:Y:S02]  /*6dab0*/  @P0 LOP3.LUT R10, R10, 0x2, RZ, 0xfc, !PT ;  /* 0x000000020a0a0812 */ /* 0x000fe400078efcff */
[----:B------:R-:W-:Y:S01]  /*6dac0*/  ISETP.GE.AND P0, PT, R182, UR5, PT ;  /* 0x00000005b6007c0c */ /* 0x000fe2000bf06270 */
[----:B------:R-:W-:Y:S01]  /*6dad0*/  ULDC UR5, c[0x0][0x22c] ;  /* 0x00008b0000057ab9 */ /* 0x000fe20000000800 */
[----:B------:R-:W-:-:S07]  /*6dae0*/  LOP3.LUT R10, R10, 0xfffffffe, RZ, 0xc0, !PT ;  /* 0xfffffffe0a0a7812 */ /* 0x000fce00078ec0ff */
[----:B------:R-:W-:Y:S02]  /*6daf0*/  @P1 LOP3.LUT R10, R10, 0x1, RZ, 0xfc, !PT ;  /* 0x000000010a0a1812 */ /* 0x000fe400078efcff */
[----:B------:R-:W-:Y:S01]  /*6db00*/  ISETP.GE.AND P1, PT, R181, UR8, PT ;  /* 0x00000008b5007c0c */ /* 0x000fe2000bf26270 */
[----:B------:R-:W-:Y:S01]  /*6db10*/  ULDC UR8, c[0x0][0x22c] ;  /* 0x00008b0000087ab9 */ /* 0x000fe20000000800 */
[----:B------:R-:W-:Y:S02]  /*6db20*/  @P0 LOP3.LUT R24, R24, 0x4000, RZ, 0xfc, !PT ;  /* 0x0000400018180812 */ /* 0x000fe400078efcff */
[----:B------:R-:W-:Y:S01]  /*6db30*/  ISETP.GE.AND P0, PT, R180, UR7, PT ;  /* 0x00000007b4007c0c */ /* 0x000fe2000bf06270 */
[----:B------:R-:W-:Y:S01]  /*6db40*/  ULDC UR7, c[0x0][0x22c] ;  /* 0x00008b0000077ab9 */ /* 0x000fe20000000800 */
[----:B------:R-:W-:-:S07]  /*6db50*/  LOP3.LUT R10, R10, 0xffffffef, RZ, 0xc0, !PT ;  /* 0xffffffef0a0a7812 */ /* 0x000fce00078ec0ff */
[----:B------:R-:W-:-:S04]  /*6db60*/  @P1 LOP3.LUT R10, R10, 0x10, RZ, 0xfc, !PT ;  /* 0x000000100a0a1812 */ /* 0x000fc800078efcff */
[----:B------:R-:W-:-:S04]  /*6db70*/  LOP3.LUT R10, R10, 0xffffffdf, RZ, 0xc0, !PT ;  /* 0xffffffdf0a0a7812 */ /* 0x000fc800078ec0ff */
[----:B------:R-:W-:Y:S02]  /*6db80*/  @P0 LOP3.LUT R10, R10, 0x20, RZ, 0xfc, !PT ;  /* 0x000000200a0a0812 */ /* 0x000fe400078efcff */
[----:B------:R-:W-:Y:S01]  /*6db90*/  ISETP.GE.AND P0, PT, R179, UR51, PT ;  /* 0x00000033b3007c0c */ /* 0x000fe2000bf06270 */
[----:B------:R-:W-:Y:S01]  /*6dba0*/  ULDC UR51, c[0x0][0x22c] ;  /* 0x00008b0000337ab9 */ /* 0x000fe20000000800 */
[----:B------:R-:W-:Y:S01]  /*6dbb0*/  ISETP.GE.AND P2, PT, R178, UR5, PT ;  /* 0x00000005b2007c0c */ /* 0x000fe2000bf46270 */
[----:B------:R-:W-:Y:S01]  /*6dbc0*/  ULDC UR5, c[0x0][0x22c] ;  /* 0x00008b0000057ab9 */ /* 0x000fe20000000800 */
[----:B------:R-:W-:Y:S02]  /*6dbd0*/  LOP3.LUT R10, R10, 0xffffffbf, RZ, 0xc0, !PT ;  /* 0xffffffbf0a0a7812 */ /* 0x000fe400078ec0ff */
[----:B------:R-:W-:Y:S01]  /*6dbe0*/  ISETP.GE.AND P1, PT, R177, UR8, PT ;  /* 0x00000008b1007c0c */ /* 0x000fe2000bf26270 */
[----:B------:R-:W-:-:S06]  /*6dbf0*/  ULDC UR8, c[0x0][0x22c] ;  /* 0x00008b0000087ab9 */ /* 0x000fcc0000000800 */
[----:B------:R-:W-:-:S04]  /*6dc00*/  @P0 LOP3.LUT R10, R10, 0x40, RZ, 0xfc, !PT ;  /* 0x000000400a0a0812 */ /* 0x000fc800078efcff */
[----:B------:R-:W-:-:S04]  /*6dc10*/  LOP3.LUT R10, R10, 0xffffff7f, RZ, 0xc0, !PT ;  /* 0xffffff7f0a0a7812 */ /* 0x000fc800078ec0ff */
[----:B------:R-:W-:Y:S02]  /*6dc20*/  @P2 LOP3.LUT R10, R10, 0x80, RZ, 0xfc, !PT ;  /* 0x000000800a0a2812 */ /* 0x000fe400078efcff */
[----:B------:R-:W-:Y:S01]  /*6dc30*/  ISETP.GE.AND P0, PT, R176, UR7, PT ;  /* 0x00000007b0007c0c */ /* 0x000fe2000bf06270 */
[----:B------:R-:W-:Y:S01]  /*6dc40*/  ULDC UR7, c[0x0][0x22c] ;  /* 0x00008b0000077ab9 */ /* 0x000fe20000000800 */
[----:B------:R-:W-:-:S04]  /*6dc50*/  LOP3.LUT R10, R10, 0xfffffeff, RZ, 0xc0, !PT ;  /* 0xfffffeff0a0a7812 */ /* 0x000fc800078ec0ff */
        /* <DEDUP_REMOVED lines=39> */
[----:B------:R-:W-:-:S09]  /*6ded0*/  LOP3.LUT R10, R10, 0xfffbffff, RZ, 0xc0, !PT ;  /* 0xfffbffff0a0a7812 */ /* 0x000fd200078ec0ff */
[----:B------:R-:W-:Y:S02]  /*6dee0*/  @P0 LOP3.LUT R10, R10, 0x40000, RZ, 0xfc, !PT ;  /* 0x000400000a0a0812 */ /* 0x000fe400078efcff */
[----:B------:R-:W-:Y:S01]  /*6def0*/  ISETP.GE.AND P0, PT, R238, UR8, PT ;  /* 0x00000008ee007c0c */ /* 0x000fe2000bf06270 */
[----:B------:R-:W-:Y:S01]  /*6df00*/  ULDC UR8, c[0x0][0x22c] ;  /* 0x00008b0000087ab9 */ /* 0x000fe20000000800 */
[----:B------:R-:W-:-:S04]  /*6df10*/  LOP3.LUT R10, R10, 0xfff7ffff, RZ, 0xc0, !PT ;  /* 0xfff7ffff0a0a7812 */ /* 0x000fc800078ec0ff */
        /* <DEDUP_REMOVED lines=17> */
[----:B------:R-:W-:Y:S02]  /*6e030*/  ISETP.GE.AND P1, PT, R233, UR51, PT ;  /* 0x00000033e9007c0c */ /* 0x000fe4000bf26270 */
        /* <DEDUP_REMOVED lines=15> */
[----:B------:R-:W-:Y:S02]  /*6e130*/  LOP3.LUT R10, R10, 0xdfffffff, RZ, 0xc0, !PT ;  /* 0xdfffffff0a0a7812 */ /* 0x000fe400078ec0ff */
[----:B------:R-:W-:Y:S02]  /*6e140*/  ISETP.GE.AND P3, PT, R224, UR11, PT ;  /* 0x0000000be0007c0c */ /* 0x000fe4000bf66270 */
[----:B------:R-:W-:Y:S02]  /*6e150*/  @P0 LOP3.LUT R10, R10, 0x20000000, RZ, 0xfc, !PT ;  /* 0x200000000a0a0812 */ /* 0x000fe400078efcff */
[----:B------:R-:W-:-:S02]  /*6e160*/  LOP3.LUT R0, R0, 0xfffffffb, RZ, 0xc0, !PT ;  /* 0xfffffffb00007812 */ /* 0x000fc400078ec0ff */
[----:B------:R-:W-:Y:S02]  /*6e170*/  LOP3.LUT R10, R10, 0xbfffffff, RZ, 0xc0, !PT ;  /* 0xbfffffff0a0a7812 */ /* 0x000fe400078ec0ff */
[----:B------:R-:W-:Y:S02]  /*6e180*/  ISETP.GE.AND P1, PT, R227, UR5, PT ;  /* 0x00000005e3007c0c */ /* 0x000fe4000bf26270 */
[----:B------:R-:W-:Y:S02]  /*6e190*/  @P2 LOP3.LUT R10, R10, 0x40000000, RZ, 0xfc, !PT ;  /* 0x400000000a0a2812 */ /* 0x000fe400078efcff */
[----:B------:R-:W-:Y:S02]  /*6e1a0*/  ISETP.GE.AND P2, PT, R223, UR12, PT ;  /* 0x0000000cdf007c0c */ /* 0x000fe4000bf46270 */
[----:B------:R-:W-:Y:S02]  /*6e1b0*/  @P3 LOP3.LUT R0, R0, 0x4, RZ, 0xfc, !PT ;  /* 0x0000000400003812 */ /* 0x000fe400078efcff */
[----:B------:R-:W-:-:S02]  /*6e1c0*/  ISETP.GE.AND P0, PT, R226, UR10, PT ;  /* 0x0000000ae2007c0c */ /* 0x000fc4000bf06270 */
[----:B------:R-:W-:Y:S02]  /*6e1d0*/  LOP3.LUT R0, R0, 0xfffffffe, RZ, 0xc0, !PT ;  /* 0xfffffffe00007812 */ /* 0x000fe400078ec0ff */
[----:B------:R-:W-:Y:S02]  /*6e1e0*/  LOP3.LUT R10, R10, 0x7fffffff, RZ, 0xc0, !PT ;  /* 0x7fffffff0a0a7812 */ /* 0x000fe400078ec0ff */
[----:B------:R-:W-:Y:S02]  /*6e1f0*/  LOP3.LUT R0, R0, 0xfffffff7, RZ, 0xc0, !PT ;  /* 0xfffffff700007812 */ /* 0x000fe400078ec0ff */
[----:B------:R-:W-:Y:S02]  /*6e200*/  @P1 LOP3.LUT R10, R10, 0x80000000, RZ, 0xfc, !PT ;  /* 0x800000000a0a1812 */ /* 0x000fe400078efcff */
[----:B------:R-:W-:Y:S02]  /*6e210*/  ISETP.GE.AND P1, PT, R222, UR13, PT ;  /* 0x0000000dde007c0c */ /* 0x000fe4000bf26270 */
[----:B------:R-:W-:-:S04]  /*6e220*/  @P2 LOP3.LUT R0, R0, 0x8, RZ, 0xfc, !PT ;  /* 0x0000000800002812 */ /* 0x000fc800078efcff */
        /* <DEDUP_REMOVED lines=80> */
[----:B------:R-:W-:Y:S02]  /*6e730*/  ISETP.GE.AND P1, PT, R195, UR40, PT ;  /* 0x00000028c3007c0c */ /* 0x000fe4000bf26270 */
[----:B------:R-:W-:Y:S02]  /*6e740*/  LOP3.LUT R0, R0, 0xbfffffff, RZ, 0xc0, !PT ;  /* 0xbfffffff00007812 */ /* 0x000fe400078ec0ff */
[----:B------:R-:W-:Y:S02]  /*6e750*/  LOP3.LUT R11, R11, 0xfffffffe, RZ, 0xc0, !PT ;  /* 0xfffffffe0b0b7812 */ /* 0x000fe400078ec0ff */
[----:B------:R-:W-:-:S02]  /*6e760*/  @P2 LOP3.LUT R0, R0, 0x40000000, RZ, 0xfc, !PT ;  /* 0x4000000000002812 */ /* 0x000fc400078efcff */
[----:B------:R-:W-:Y:S02]  /*6e770*/  ISETP.GE.AND P2, PT, R193, UR42, PT ;  /* 0x0000002ac1007c0c */ /* 0x000fe4000bf46270 */
[----:B------:R-:W-:Y:S02]  /*6e780*/  LOP3.LUT R0, R0, 0x7fffffff, RZ, 0xc0, !PT ;  /* 0x7fffffff00007812 */ /* 0x000fe400078ec0ff */
[----:B------:R-:W-:Y:S02]  /*6e790*/  @P3 LOP3.LUT R11, R11, 0x1, RZ, 0xfc, !PT ;  /* 0x000000010b0b3812 */ /* 0x000fe400078efcff */
        /* <DEDUP_REMOVED lines=10> */
[----:B------:R-:W-:-:S04]  /*6e840*/  @P3 LOP3.LUT R11, R11, 0x8, RZ, 0xfc, !PT ;  /* 0x000000080b0b3812 */ /* 0x000fc800078efcff */
[----:B------:R-:W-:Y:S02]  /*6e850*/  LOP3.LUT R11, R11, 0xffffffef, RZ, 0xc0, !PT ;  /* 0xffffffef0b0b7812 */ /* 0x000fe400078ec0ff */
[----:B------:R-:W-:Y:S02]  /*6e860*/  LOP3.LUT R24, R24, 0xffff7fff, RZ, 0xc0, !PT ;  /* 0xffff7fff18187812 */ /* 0x000fe400078ec0ff */
[----:B------:R-:W-:Y:S02]  /*6e870*/  @P2 LOP3.LUT R11, R11, 0x10, RZ, 0xfc, !PT ;  /* 0x000000100b0b2812 */ /* 0x000fe400078efcff */
[----:B------:R-:W-:Y:S02]  /*6e880*/  ISETP.GE.AND P2, PT, R188, UR47, PT ;  /* 0x0000002fbc007c0c */ /* 0x000fe4000bf46270 */
[----:B------:R-:W-:-:S04]  /*6e890*/  @P1 LOP3.LUT R24, R24, 0x8000, RZ, 0xfc, !PT ;  /* 0x0000800018181812 */ /* 0x000fc800078efcff */
[----:B------:R-:W-:-:S07]  /*6e8a0*/  LOP3.LUT R24, R24, 0xfffeffff, RZ, 0xc0, !PT ;  /* 0xfffeffff18187812 */ /* 0x000fce00078ec0ff */
[----:B------:R-:W-:Y:S02]  /*6e8b0*/  @P2 LOP3.LUT R24, R24, 0x10000, RZ, 0xfc, !PT ;  /* 0x0001000018182812 */ /* 0x000fe400078efcff */
[----:B------:R-:W-:Y:S02]  /*6e8c0*/  ISETP.GE.AND P2, PT, R153, UR6, PT ;  /* 0x0000000699007c0c */ /* 0x000fe4000bf46270 */
[----:B------:R-:W-:-:S11]  /*6e8d0*/  LOP3.LUT R10, R10, 0xfffffff7, RZ, 0xc0, !PT ;  /* 0xfffffff70a0a7812 */ /* 0x000fd600078ec0ff */
[----:B------:R-:W-:Y:S02]  /*6e8e0*/  @P2 LOP3.LUT R10, R10, 0x8, RZ, 0xfc, !PT ;  /* 0x000000080a0a2812 */ /* 0x000fe400078efcff */
[----:B------:R-:W-:Y:S02]  /*6e8f0*/  ISETP.GE.AND P2, PT, R152, UR9, PT ;  /* 0x0000000998007c0c */ /* 0x000fe4000bf46270 */
[----:B------:R-:W-:Y:S02]  /*6e900*/  LOP3.LUT R10, R10, 0xfffffffb, RZ, 0xc0, !PT ;  /* 0xfffffffb0a0a7812 */ /* 0x000fe400078ec0ff */
[----:B------:R-:W-:-:S09]  /*6e910*/  LOP3.LUT P1, RZ, R0, 0x2, RZ, 0xc0, !PT ;  /* 0x0000000200ff7812 */ /* 0x000fd2000782c0ff */
[----:B------:R-:W-:Y:S02]  /*6e920*/  @P2 LOP3.LUT R10, R10, 0x4, RZ, 0xfc, !PT ;  /* 0x000000040a0a2812 */ /* 0x000fe400078efcff */
[----:B------:R-:W-:Y:S02]  /*6e930*/  ISETP.LT.AND P2, PT, R157, UR50, !P1 ;  /* 0x000000329d007c0c */ /* 0x000fe4000cf41270 */
[----:B------:R-:W-:-:S11]  /*6e940*/  LOP3.LUT R11, R11, 0xfffeffff, RZ, 0xc0, !PT ;  /* 0xfffeffff0b0b7812 */ /* 0x000fd600078ec0ff */
[----:B------:R-:W-:Y:S02]  /*6e950*/  @P2 LOP3.LUT R11, R11, 0x10000, RZ, 0xfc, !PT ;  /* 0x000100000b0b2812 */ /* 0x000fe400078efcff */
[----:B------:R-:W-:Y:S02]  /*6e960*/  ISETP.LT.AND P2, PT, R155, UR4, !P1 ;  /* 0x000000049b007c0c */ /* 0x000fe4000cf41270 */
[----:B------:R-:W-:Y:S01]  /*6e970*/  LOP3.LUT R11, R11, 0xffff7fff, RZ, 0xc0, !PT ;  /* 0xffff7fff0b0b7812 */ /* 0x000fe200078ec0ff */
[----:B------:R-:W-:Y:S01]  /*6e980*/  STL [R1+0x13fc], R26 ;  /* 0x0013fc1a01007387 */ /* 0x000fe20000100800 */
[----:B------:R-:W-:-:S03]  /*6e990*/  ISETP.LT.AND P1, PT, R153, UR58, !P1 ;  /* 0x0000003a99007c0c */ /* 0x000fc6000cf21270 */
[----:B------:R-:W3:Y:S04]  /*6e9a0*/  LDL.LU R32, [R1+0x170] ;  /* 0x0001700001207983 */ /* 0x000ee80000300800 */
[----:B------:R-:W3:Y:S02]  /*6e9b0*/  LDL.LU R33, [R1+0x178] ;  /* 0x0001780001217983 */ /* 0x000ee40000300800 */
[----:B------:R-:W-:Y:S02]  /*6e9c0*/  @P2 LOP3.LUT R11, R11, 0x8000, RZ, 0xfc, !PT ;  /* 0x000080000b0b2812 */ /* 0x000fe400078efcff */
[----:B------:R-:W-:Y:S01]  /*6e9d0*/  ISETP.LT.AND P2, PT, R158, UR52, !P0 ;  /* 0x000000349e007c0c */ /* 0x000fe2000c741270 */
[----:B--2---:R1:W-:Y:S01]  /*6e9e0*/  STL.64 [R1+0xff0], R28 ;  /* 0x000ff01c01007387 */ /* 0x0043e20000100a00 */
[----:B------:R-:W-:-:S03]  /*6e9f0*/  LOP3.LUT R11, R11, 0xffffffbf, RZ, 0xc0, !PT ;  /* 0xffffffbf0b0b7812 */ /* 0x000fc600078ec0ff */
[----:B------:R2:W-:Y:S01]  /*6ea00*/  STL.64 [R1+0xff8], R30 ;  /* 0x000ff81e01007387 */ /* 0x0005e20000100a00 */
[----:B------:R-:W-:-:S07]  /*6ea10*/  ISETP.LT.AND P0, PT, R157, UR59, !P0 ;  /* 0x0000003b9d007c0c */ /* 0x000fce000c701270 */
[----:B------:R-:W-:-:S04]  /*6ea20*/  @P2 LOP3.LUT R11, R11, 0x40, RZ, 0xfc, !PT ;  /* 0x000000400b0b2812 */ /* 0x000fc800078efcff */
[----:B------:R-:W-:-:S04]  /*6ea30*/  LOP3.LUT R11, R11, 0xffffbfff, RZ, 0xc0, !PT ;  /* 0xffffbfff0b0b7812 */ /* 0x000fc800078ec0ff */
[----:B------:R-:W-:-:S04]  /*6ea40*/  @P1 LOP3.LUT R11, R11, 0x4000, RZ, 0xfc, !PT ;  /* 0x000040000b0b1812 */ /* 0x000fc800078efcff */
[----:B------:R-:W-:Y:S02]  /*6ea50*/  LOP3.LUT R11, R11, 0xffffffdf, RZ, 0xc0, !PT ;  /* 0xffffffdf0b0b7812 */ /* 0x000fe400078ec0ff */
[----:B------:R-:W-:Y:S02]  /*6ea60*/  MOV R34, R116 ;  /* 0x0000007400227202 */ /* 0x000fe40000000f00 */
[----:B------:R-:W-:Y:S02]  /*6ea70*/  @P0 LOP3.LUT R11, R11, 0x20, RZ, 0xfc, !PT ;  /* 0x000000200b0b0812 */ /* 0x000fe400078efcff */
[----:B------:R-:W-:Y:S02]  /*6ea80*/  ISETP.GE.AND P3, PT, R187, UR48, PT ;  /* 0x00000030bb007c0c */ /* 0x000fe4000bf66270 */
[----:B------:R-:W-:Y:S02]  /*6ea90*/  ISETP.GE.AND P4, PT, R186, UR49, PT ;  /* 0x00000031ba007c0c */ /* 0x000fe4000bf86270 */
[----:B------:R-:W-:-:S02]  /*6eaa0*/  ISETP.GE.AND P5, PT, R185, UR57, PT ;  /* 0x00000039b9007c0c */ /* 0x000fc4000bfa6270 */
[----:B------:R-:W-:Y:S02]  /*6eab0*/  ISETP.GE.AND P6, PT, R184, UR53, PT ;  /* 0x00000035b8007c0c */ /* 0x000fe4000bfc6270 */
[C---:B------:R-:W-:Y:S02]  /*6eac0*/  LOP3.LUT P2, RZ, R24.reuse, 0x10000, RZ, 0xc0, !PT ;  /* 0x0001000018ff7812 */ /* 0x040fe4000784c0ff */
[C---:B------:R-:W-:Y:S02]  /*6ead0*/  LOP3.LUT P1, RZ, R24.reuse, 0x8000, RZ, 0xc0, !PT ;  /* 0x0000800018ff7812 */ /* 0x040fe4000782c0ff */
[----:B------:R-:W-:Y:S01]  /*6eae0*/  LOP3.LUT P0, RZ, R24, 0x4000, RZ, 0xc0, !PT ;  /* 0x0000400018ff7812 */ /* 0x000fe2000780c0ff */
[----:B------:R-:W-:Y:S01]  /*6eaf0*/  STL [R1+0x2ba4], R19 ;  /* 0x002ba41301007387 */ /* 0x000fe20000100800 */
[----:B------:R-:W-:Y:S01]  /*6eb00*/  IMAD.MOV.U32 R35, RZ, RZ, R118 ;  /* 0x000000ffff237224 */ /* 0x000fe200078e0076 */
[----:B------:R-:W-:Y:S01]  /*6eb10*/  LOP3.LUT R23, R23, 0xfff7ffff, RZ, 0xc0, !PT ;  /* 0xfff7ffff17177812 */ /* 0x000fe200078ec0ff */
[----:B------:R-:W-:Y:S01]  /*6eb20*/  IMAD.MOV.U32 R42, RZ, RZ, R137 ;  /* 0x000000ffff2a7224 */ /* 0x000fe200078e0089 */
[----:B------:R-:W-:Y:S01]  /*6eb30*/  STL [R1+0x2ba0], R20 ;  /* 0x002ba01401007387 */ /* 0x000fe20000100800 */
[----:B------:R-:W-:-:S02]  /*6eb40*/  IMAD.MOV.U32 R43, RZ, RZ, R139 ;  /* 0x000000ffff2b7224 */ /* 0x000fc400078e008b */
[----:B------:R-:W-:Y:S01]  /*6eb50*/  IMAD.MOV.U32 R70, RZ, RZ, R141 ;  /* 0x000000ffff467224 */ /* 0x000fe200078e008d */
[----:B------:R-:W-:Y:S01]  /*6eb60*/  STL [R1+0x2b9c], R21 ;  /* 0x002b9c1501007387 */ /* 0x000fe20000100800 */
[----:B------:R-:W-:Y:S01]  /*6eb70*/  IMAD.MOV.U32 R71, RZ, RZ, R143 ;  /* 0x000000ffff477224 */ /* 0x000fe200078e008f */
[----:B------:R-:W-:Y:S01]  /*6eb80*/  MOV R106, R145 ;  /* 0x00000091006a7202 */ /* 0x000fe20000000f00 */
[----:B------:R-:W-:Y:S01]  /*6eb90*/  IMAD.MOV.U32 R107, RZ, RZ, R147 ;  /* 0x000000ffff6b7224 */ /* 0x000fe200078e0093 */
[----:B------:R-:W-:Y:S01]  /*6eba0*/  STL [R1+0x2b98], R22 ;  /* 0x002b981601007387 */ /* 0x000fe20000100800 */
[----:B------:R-:W-:Y:S01]  /*6ebb0*/  @P1 LOP3.LUT R23, R23, 0x80000, RZ, 0xfc, !PT ;  /* 0x0008000017171812 */ /* 0x000fe200078efcff */
[----:B------:R-:W-:Y:S01]  /*6ebc0*/  ULDC UR4, c[0x0][0x22c] ;  /* 0x00008b0000047ab9 */ /* 0x000fe20000000800 */
[----:B------:R-:W-:Y:S01]  /*6ebd0*/  LOP3.LUT P1, RZ, R10, 0x8, RZ, 0xc0, !PT ;  /* 0x000000080aff7812 */ /* 0x000fe2000782c0ff */
[----:B-1----:R-:W4:Y:S01]  /*6ebe0*/  LDL.LU R28, [R1+0xd74] ;  /* 0x000d7400011c7983 */ /* 0x002f220000300800 */
[----:B------:R-:W-:Y:S01]  /*6ebf0*/  LOP3.LUT R23, R23, 0xfffbffff, RZ, 0xc0, !PT ;  /* 0xfffbffff17177812 */ /* 0x000fe200078ec0ff */
[----:B------:R-:W-:Y:S01]  /*6ec00*/  ULDC UR5, c[0x0][0x228] ;  /* 0x00008a0000057ab9 */ /* 0x000fe20000000800 */
[----:B------:R-:W-:Y:S01]  /*6ec10*/  ULDC.64 UR6, c[0x0][0x228] ;  /* 0x00008a0000067ab9 */ /* 0x000fe20000000a00 */
[----:B------:R-:W4:Y:S01]  /*6ec20*/  LDL.LU R29, [R1+0xd7c] ;  /* 0x000d7c00011d7983 */ /* 0x000f220000300800 */
[----:B------:R-:W-:Y:S01]  /*6ec30*/  @P2 LOP3.LUT R23, R23, 0x40000, RZ, 0xfc, !PT ;  /* 0x0004000017172812 */ /* 0x000fe200078efcff */
[----:B------:R-:W-:Y:S01]  /*6ec40*/  ULDC.64 UR8, c[0x0][0x228] ;  /* 0x00008a0000087ab9 */ /* 0x000fe20000000a00 */
[----:B------:R-:W-:Y:S01]  /*6ec50*/  ULDC.64 UR12, c[0x0][0x228] ;  /* 0x00008a00000c7ab9 */ /* 0x000fe20000000a00 */
[----:B--2---:R-:W4:Y:S01]  /*6ec60*/  LDL.LU R30, [R1+0xb74] ;  /* 0x000b7400011e7983 */ /* 0x004f220000300800 */
[----:B------:R-:W-:Y:S01]  /*6ec70*/  ULDC.64 UR10, c[0x0][0x228] ;  /* 0x00008a00000a7ab9 */ /* 0x000fe20000000a00 */
[----:B------:R-:W-:Y:S01]  /*6ec80*/  ULDC.64 UR16, c[0x0][0x228] ;  /* 0x00008a0000107ab9 */ /* 0x000fe20000000a00 */
[----:B------:R-:W-:Y:S01]  /*6ec90*/  ULDC.64 UR14, c[0x0][0x228] ;  /* 0x00008a00000e7ab9 */ /* 0x000fe20000000a00 */
[----:B------:R-:W4:Y:S01]  /*6eca0*/  LDL.LU R31, [R1+0xb7c] ;  /* 0x000b7c00011f7983 */ /* 0x000f220000300800 */
[----:B------:R-:W-:Y:S01]  /*6ecb0*/  ULDC.64 UR20, c[0x0][0x228] ;  /* 0x00008a0000147ab9 */ /* 0x000fe20000000a00 */
[----:B------:R-:W-:Y:S01]  /*6ecc0*/  ULDC.64 UR18, c[0x0][0x228] ;  /* 0x00008a0000127ab9 */ /* 0x000fe20000000a00 */
[----:B------:R-:W-:Y:S01]  /*6ecd0*/  ULDC.64 UR24, c[0x0][0x228] ;  /* 0x00008a0000187ab9 */ /* 0x000fe20000000a00 */
[----:B---3--:R1:W-:Y:S01]  /*6ece0*/  STSM.16.M88.4 [R156], R32 ;  /* 0x000000209c007844 */ /* 0x0083e20000000200 */
[----:B------:R-:W-:Y:S01]  /*6ecf0*/  ISETP.LT.AND P2, PT, R152, UR4, !P1 ;  /* 0x0000000498007c0c */ /* 0x000fe2000cf41270 */
[----:B------:R-:W-:Y:S01]  /*6ed00*/  ULDC UR4, c[0x0][0x228] ;  /* 0x00008a0000047ab9 */ /* 0x000fe20000000800 */
[----:B------:R-:W-:Y:S01]  /*6ed10*/  LOP3.LUT R23, R23, 0xfffdffff, RZ, 0xc0, !PT ;  /* 0xfffdffff17177812 */ /* 0x000fe200078ec0ff */
[----:B------:R-:W-:Y:S03]  /*6ed20*/  BAR.SYNC.DEFER_BLOCKING 0x0 ;  /* 0x0000000000007b1d */ /* 0x000fe60000010000 */
[----:B------:R-:W-:-:S02]  /*6ed30*/  @P3 LOP3.LUT R23, R23, 0x20000, RZ, 0xfc, !PT ;  /* 0x0002000017173812 */ /* 0x000fc400078efcff */
[C---:B------:R-:W-:Y:S01]  /*6ed40*/  LOP3.LUT P3, RZ, R10.reuse, 0x4, RZ, 0xc0, !PT ;  /* 0x000000040aff7812 */ /* 0x040fe2000786c0ff */
[----:B------:R-:W-:Y:S01]  /*6ed50*/  ULDC.64 UR22, c[0x0][0x228] ;  /* 0x00008a0000167ab9 */ /* 0x000fe20000000a00 */
[----:B------:R-:W-:Y:S01]  /*6ed60*/  LOP3.LUT R23, R23, 0xfffeffff, RZ, 0xc0, !PT ;  /* 0xfffeffff17177812 */ /* 0x000fe200078ec0ff */
[----:B------:R-:W-:Y:S01]  /*6ed70*/  ULDC.64 UR28, c[0x0][0x228] ;  /* 0x00008a00001c7ab9 */ /* 0x000fe20000000a00 */
[----:B------:R-:W-:Y:S01]  /*6ed80*/  ULDC.64 UR26, c[0x0][0x228] ;  /* 0x00008a00001a7ab9 */ /* 0x000fe20000000a00 */
[----:B------:R-:W-:Y:S01]  /*6ed90*/  ULDC.64 UR32, c[0x0][0x228] ;  /* 0x00008a0000207ab9 */ /* 0x000fe20000000a00 */
[----:B------:R-:W-:Y:S01]  /*6eda0*/  @P4 LOP3.LUT R23, R23, 0x10000, RZ, 0xfc, !PT ;  /* 0x0001000017174812 */ /* 0x000fe200078efcff */
[----:B-1----:R-:W2:Y:S01]  /*6edb0*/  LDL.LU R32, [R1+0x974] ;  /* 0x0009740001207983 */ /* 0x002ea20000300800 */
[----:B------:R-:W-:Y:S01]  /*6edc0*/  ULDC.64 UR30, c[0x0][0x228] ;  /* 0x00008a00001e7ab9 */ /* 0x000fe20000000a00 */
        /* <DEDUP_REMOVED lines=10> */
[----:B------:R-:W1:Y:S01]  /*6ee70*/  LDS.128 R36, [R154] ;  /* 0x000000009a247984 */ /* 0x000e620000000c00 */
[----:B------:R-:W-:Y:S01]  /*6ee80*/  ISETP.LT.AND P4, PT, R155, UR4, !P3 ;  /* 0x000000049b007c0c */ /* 0x000fe2000df81270 */
[----:B------:R-:W-:Y:S01]  /*6ee90*/  ULDC.64 UR56, c[0x0][0x228] ;  /* 0x00008a0000387ab9 */ /* 0x000fe20000000a00 */
[----:B------:R-:W-:Y:S01]  /*6eea0*/  BAR.SYNC.DEFER_BLOCKING 0x0 ;  /* 0x0000000000007b1d */ /* 0x000fe20000010000 */
[----:B------:R-:W-:-:S02]  /*6eeb0*/  LOP3.LUT P1, RZ, R10, 0x2, RZ, 0xc0, !PT ;  /* 0x000000020aff7812 */ /* 0x000fc4000782c0ff */
[----:B------:R-:W-:-:S03]  /*6eec0*/  LOP3.LUT R23, R23, 0xffff7fff, RZ, 0xc0, !PT ;  /* 0xffff7fff17177812 */ /* 0x000fc600078ec0ff */
[----:B------:R-:W-:Y:S01]  /*6eed0*/  ULDC.64 UR54, c[0x0][0x228] ;  /* 0x00008a0000367ab9 */ /* 0x000fe20000000a00 */
[----:B------:R-:W-:Y:S01]  /*6eee0*/  ULDC.64 UR58, c[0x0][0x228] ;  /* 0x00008a00003a7ab9 */ /* 0x000fe20000000a00 */
[----:B------:R-:W-:-:S04]  /*6eef0*/  @P5 LOP3.LUT R23, R23, 0x8000, RZ, 0xfc, !PT ;  /* 0x0000800017175812 */ /* 0x000fc800078efcff */
[----:B------:R-:W-:-:S04]  /*6ef00*/  LOP3.LUT R23, R23, 0xffffbfff, RZ, 0xc0, !PT ;  /* 0xffffbfff17177812 */ /* 0x000fc800078ec0ff */
[----:B------:R-:W-:Y:S01]  /*6ef10*/  @P6 LOP3.LUT R23, R23, 0x4000, RZ, 0xfc, !PT ;  /* 0x0000400017176812 */ /* 0x000fe200078efcff */
[----:B-1----:R-:W-:Y:S04]  /*6ef20*/  STL.64 [R1+0x960], R36 ;  /* 0x0009602401007387 */ /* 0x002fe80000100a00 */
[----:B------:R-:W-:Y:S04]  /*6ef30*/  STL.64 [R1+0x968], R38 ;  /* 0x0009682601007387 */ /* 0x000fe80000100a00 */
[----:B------:R-:W2:Y:S04]  /*6ef40*/  LDL.LU R33, [R1+0x97c] ;  /* 0x00097c0001217983 */ /* 0x000ea80000300800 */
[----:B------:R-:W2:Y:S04]  /*6ef50*/  LDL.LU R34, [R1+0x774] ;  /* 0x0007740001227983 */ /* 0x000ea80000300800 */
[----:B------:R-:W2:Y:S04]  /*6ef60*/  LDL.LU R35, [R1+0x77c] ;  /* 0x00077c0001237983 */ /* 0x000ea80000300800 */
[----:B----4-:R1:W-:Y:S01]  /*6ef70*/  STSM.16.M88.4 [R156], R28 ;  /* 0x0000001c9c007844 */ /* 0x0103e20000000200 */
[----:B------:R-:W-:Y:S06]  /*6ef80*/  BAR.SYNC.DEFER_BLOCKING 0x0 ;  /* 0x0000000000007b1d */ /* 0x000fec0000010000 */
[----:B-1----:R-:W3:Y:S04]  /*6ef90*/  LDL.LU R28, [R1+0x574] ;  /* 0x00057400011c7983 */ /* 0x002ee80000300800 */
[----:B------:R-:W1:Y:S01]  /*6efa0*/  LDS.128 R36, [R154] ;  /* 0x000000009a247984 */ /* 0x000e620000000c00 */
[----:B------:R-:W-:Y:S06]  /*6efb0*/  BAR.SYNC.DEFER_BLOCKING 0x0 ;  /* 0x0000000000007b1d */ /* 0x000fec0000010000 */
[----:B-1----:R-:W-:Y:S04]  /*6efc0*/  STL.64 [R1+0x770], R36 ;  /* 0x0007702401007387 */ /* 0x002fe80000100a00 */
[----:B------:R-:W-:Y:S04]  /*6efd0*/  STL.64 [R1+0x778], R38 ;  /* 0x0007782601007387 */ /* 0x000fe80000100a00 */
[----:B------:R-:W3:Y:S04]  /*6efe0*/  LDL.LU R29, [R1+0x57c] ;  /* 0x00057c00011d7983 */ /* 0x000ee80000300800 */
[----:B------:R-:W3:Y:S04]  /*6eff0*/  LDL.LU R30, [R1+0x374] ;  /* 0x00037400011e7983 */ /* 0x000ee80000300800 */
[----:B------:R-:W3:Y:S04]  /*6f000*/  LDL.LU R31, [R1+0x37c] ;  /* 0x00037c00011f7983 */ /* 0x000ee80000300800 */
[----:B--2---:R1:W-:Y:S01]  /*6f010*/  STSM.16.M88.4 [R156], R32 ;  /* 0x000000209c007844 */ /* 0x0043e20000000200 */
[----:B------:R-:W-:Y:S06]  /*6f020*/  BAR.SYNC.DEFER_BLOCKING 0x0 ;  /* 0x0000000000007b1d */ /* 0x000fec0000010000 */
[----:B-1----:R-:W2:Y:S04]  /*6f030*/  LDL.LU R32, [R1+0x174] ;  /* 0x0001740001207983 */ /* 0x002ea80000300800 */
[----:B------:R-:W1:Y:S01]  /*6f040*/  LDS.128 R36, [R154] ;  /* 0x000000009a247984 */ /* 0x000e620000000c00 */
[----:B------:R-:W-:Y:S06]  /*6f050*/  BAR.SYNC.DEFER_BLOCKING 0x0 ;  /* 0x0000000000007b1d */ /* 0x000fec0000010000 */
[----:B-1----:R-:W-:Y:S04]  /*6f060*/  STL.64 [R1+0x570], R36 ;  /* 0x0005702401007387 */ /* 0x002fe80000100a00 */
[----:B------:R-:W-:Y:S04]  /*6f070*/  STL.64 [R1+0x578], R38 ;  /* 0x0005782601007387 */ /* 0x000fe80000100a00 */
[----:B------:R-:W2:Y:S01]  /*6f080*/  LDL.LU R33, [R1+0x17c] ;  /* 0x00017c0001217983 */ /* 0x000ea20000300800 */
[----:B------:R-:W-:-:S02]  /*6f090*/  IMAD.MOV.U32 R34, RZ, RZ, R117 ;  /* 0x000000ffff227224 */ /* 0x000fc400078e0075 */
[----:B------:R-:W-:Y:S01]  /*6f0a0*/  IMAD.MOV.U32 R35, RZ, RZ, R119 ;  /* 0x000000ffff237224 */ /* 0x000fe200078e0077 */
[----:B---3--:R1:W-:Y:S01]  /*6f0b0*/  STSM.16.M88.4 [R156], R28 ;  /* 0x0000001c9c007844 */ /* 0x0083e20000000200 */
[----:B------:R-:W-:Y:S06]  /*6f0c0*/  BAR.SYNC.DEFER_BLOCKING 0x0 ;  /* 0x0000000000007b1d */ /* 0x000fec0000010000 */
[----:B-1----:R-:W3:Y:S04]  /*6f0d0*/  LDL.LU R28, [R1+0xd80] ;  /* 0x000d8000011c7983 */ /* 0x002ee80000300800 */
[----:B------:R-:W1:Y:S01]  /*6f0e0*/  LDS.128 R36, [R154] ;  /* 0x000000009a247984 */ /* 0x000e620000000c00 */
[----:B------:R-:W-:Y:S06]  /*6f0f0*/  BAR.SYNC.DEFER_BLOCKING 0x0 ;  /* 0x0000000000007b1d */ /* 0x000fec0000010000 */
[----:B-1----:R-:W-:Y:S04]  /*6f100*/  STL.64 [R1+0x170], R36 ;  /* 0x0001702401007387 */ /* 0x002fe80000100a00 */
[----:B------:R-:W-:Y:S04]  /*6f110*/  STL.64 [R1+0x178], R38 ;  /* 0x0001782601007387 */ /* 0x000fe80000100a00 */
[----:B------:R-:W3:Y:S04]  /*6f120*/  LDL.LU R29, [R1+0xd88] ;  /* 0x000d8800011d7983 */ /* 0x000ee80000300800 */
[----:B--2---:R1:W-:Y:S04]  /*6f130*/  STSM.16.M88.4 [R156], R32 ;  /* 0x000000209c007844 */ /* 0x0043e80000000200 */
[----:B------:R-:W3:Y:S04]  /*6f140*/  LDL.LU R30, [R1+0xb80] ;  /* 0x000b8000011e7983 */ /* 0x000ee80000300800 */
[----:B------:R-:W3:Y:S01]  /*6f150*/  LDL.LU R31, [R1+0xb88] ;  /* 0x000b8800011f7983 */ /* 0x000ee20000300800 */
[----:B------:R-:W-:Y:S06]  /*6f160*/  BAR.SYNC.DEFER_BLOCKING 0x0 ;  /* 0x0000000000007b1d */ /* 0x000fec0000010000 */
[----:B-1----:R-:W2:Y:S04]  /*6f170*/  LDL.LU R32, [R1+0x980] ;  /* 0x0009800001207983 */ /* 0x002ea80000300800 */
[----:B------:R-:W1:Y:S01]  /*6f180*/  LDS.128 R36, [R154] ;  /* 0x000000009a247984 */ /* 0x000e620000000c00 */
[----:B------:R-:W-:Y:S06]  /*6f190*/  BAR.SYNC.DEFER_BLOCKING 0x0 ;  /* 0x0000000000007b1d */ /* 0x000fec0000010000 */
[----:B-1----:R-:W-:Y:S04]  /*6f1a0*/  STL.64 [R1+0x370], R36 ;  /* 0x0003702401007387 */ /* 0x002fe80000100a00 */
[----:B------:R-:W-:Y:S04]  /*6f1b0*/  STL.64 [R1+0x378], R38 ;  /* 0x0003782601007387 */ /* 0x000fe80000100a00 */
[----:B------:R-:W2:Y:S04]  /*6f1c0*/  LDL.LU R33, [R1+0x988] ;  /* 0x0009880001217983 */ /* 0x000ea80000300800 */
[----:B------:R-:W2:Y:S04]  /*6f1d0*/  LDL.LU R34, [R1+0x780] ;  /* 0x0007800001227983 */ /* 0x000ea80000300800 */
[----:B------:R-:W2:Y:S04]  /*6f1e0*/  LDL.LU R35, [R1+0x788] ;  /* 0x0007880001237983 */ /* 0x000ea80000300800 */
        /* <DEDUP_REMOVED lines=9> */
[----:B--2---:R1:W-:Y:S04]  /*6f280*/  STSM.16.M88.4 [R156], R32 ;  /* 0x000000209c007844 */ /* 0x0043e80000000200 */
[----:B------:R-:W3:Y:S01]  /*6f290*/  LDL.LU R31, [R1+0x388] ;  /* 0x00038800011f7983 */ /* 0x000ee20000300800 */
        /* <DEDUP_REMOVED lines=16> */
[----:B--2---:R1:W-:Y:S04]  /*6f3a0*/  STSM.16.M88.4 [R156], R32 ;  /* 0x000000209c007844 */ /* 0x0043e80000000200 */
[----:B------:R-:W3:Y:S01]  /*6f3b0*/  LDL.LU R29, [R1+0xd8c] ;  /* 0x000d8c00011d7983 */ /* 0x000ee20000300800 */
[----:B------:R-:W-:Y:S06]  /*6f3c0*/  BAR.SYNC.DEFER_BLOCKING 0x0 ;  /* 0x0000000000007b1d */ /* 0x000fec0000010000 */
[----:B------:R-:W3:Y:S04]  /*6f3d0*/  LDL.LU R30, [R1+0xb84] ;  /* 0x000b8400011e7983 */ /* 0x000ee80000300800 */
[----:B------:R-:W3:Y:S04]  /*6f3e0*/  LDL.LU R31, [R1+0xb8c] ;  /* 0x000b8c00011f7983 */ /* 0x000ee80000300800 */
        /* <DEDUP_REMOVED lines=14> */
[----:B--2---:R1:W-:Y:S04]  /*6f4d0*/  STSM.16.M88.4 [R156], R32 ;  /* 0x000000209c007844 */ /* 0x0043e80000000200 */
[----:B------:R-:W-:Y:S04]  /*6f4e0*/  STL.64 [R1+0x788], R38 ;  /* 0x0007882601007387 */ /* 0x000fe80000100a00 */
        /* <DEDUP_REMOVED lines=9> */
[----:B------:R-:W2:Y:S01]  /*6f580*/  LDL.LU R33, [R1+0x18c] ;  /* 0x00018c0001217983 */ /* 0x000ea20000300800 */
[----:B------:R-:W-:Y:S01]  /*6f590*/  MOV R34, R121 ;  /* 0x0000007900227202 */ /* 0x000fe20000000f00 */
[----:B------:R-:W-:-:S02]  /*6f5a0*/  IMAD.MOV.U32 R35, RZ, RZ, R123 ;  /* 0x000000ffff237224 */ /* 0x000fc400078e007b */
[----:B---3--:R1:W-:Y:S01]  /*6f5b0*/  STSM.16.M88.4 [R156], R28 ;  /* 0x0000001c9c007844 */ /* 0x0083e20000000200 */
[----:B------:R-:W-:Y:S06]  /*6f5c0*/  BAR.SYNC.DEFER_BLOCKING 0x0 ;  /* 0x0000000000007b1d */ /* 0x000fec0000010000 */
[----:B-1----:R-:W3:Y:S04]  /*6f5d0*/  LDL.LU R28, [R1+0xd90] ;  /* 0x000d9000011c7983 */ /* 0x002ee80000300800 */
[----:B------:R-:W1:Y:S01]  /*6f5e0*/  LDS.128 R36, [R154] ;  /* 0x000000009a247984 */ /* 0x000e620000000c00 */
[----:B------:R-:W-:Y:S06]  /*6f5f0*/  BAR.SYNC.DEFER_BLOCKING 0x0 ;  /* 0x0000000000007b1d */ /* 0x000fec0000010000 */
[----:B--2---:R2:W-:Y:S04]  /*6f600*/  STSM.16.M88.4 [R156], R32 ;  /* 0x000000209c007844 */ /* 0x0045e80000000200 */
[----:B-1----:R-:W-:Y:S04]  /*6f610*/  STL.64 [R1+0x180], R36 ;  /* 0x0001802401007387 */ /* 0x002fe80000100a00 */
[----:B------:R-:W-:Y:S01]  /*6f620*/  STL.64 [R1+0x188], R38 ;  /* 0x0001882601007387 */ /* 0x000fe20000100a00 */
[----:B------:R-:W-:Y:S06]  /*6f630*/  BAR.SYNC.DEFER_BLOCKING 0x0 ;  /* 0x0000000000007b1d */ /* 0x000fec0000010000 */
[----:B------:R-:W3:Y:S04]  /*6f640*/  LDL.LU R29, [R1+0xd98] ;  /* 0x000d9800011d7983 */ /* 0x000ee80000300800 */
[----:B------:R-:W3:Y:S04]  /*6f650*/  LDL.LU R30, [R1+0xb90] ;  /* 0x000b9000011e7983 */ /* 0x000ee80000300800 */
[----:B------:R-:W3:Y:S04]  /*6f660*/  LDL.LU R31, [R1+0xb98] ;  /* 0x000b9800011f7983 */ /* 0x000ee80000300800 */
[----:B--2---:R-:W2:Y:S04]  /*6f670*/  LDL.LU R32, [R1+0x990] ;  /* 0x0009900001207983 */ /* 0x004ea80000300800 */
        /* <DEDUP_REMOVED lines=42> */
[----:B-1----:R-:W-:Y:S04]  /*6f920*/  STL.64 [R1], R36 ;  /* 0x0000002401007387 */ /* 0x002fe80000100a00 */
[----:B------:R-:W-:Y:S04]  /*6f930*/  STL.64 [R1+0x8], R38 ;  /* 0x0000082601007387 */ /* 0x000fe80000100a00 */
[----:B------:R-:W2:Y:S04]  /*6f940*/  LDL.LU R33, [R1+0x99c] ;  /* 0x00099c0001217983 */ /* 0x000ea80000300800 */
[----:B------:R-:W2:Y:S04]  /*6f950*/  LDL.LU R34, [R1+0x794] ;  /* 0x0007940001227983 */ /* 0x000ea80000300800 */
[----:B------:R-:W2:Y:S04]  /*6f960*/  LDL.LU R35, [R1+0x79c] ;  /* 0x00079c0001237983 */ /* 0x000ea80000300800 */
[----:B---3--:R1:W-:Y:S01]  /*6f970*/  STSM.16.M88.4 [R156], R28 ;  /* 0x0000001c9c007844 */ /* 0x0083e20000000200 */
[----:B------:R-:W-:Y:S06]  /*6f980*/  BAR.SYNC.DEFER_BLOCKING 0x0 ;  /* 0x0000000000007b1d */ /* 0x000fec0000010000 */
[----:B-1----:R-:W3:Y:S04]  /*6f990*/  LDL.LU R28, [R1+0x594] ;  /* 0x00059400011c7983 */ /* 0x002ee80000300800 */
[----:B------:R-:W3:Y:S04]  /*6f9a0*/  LDL.LU R29, [R1+0x59c] ;  /* 0x00059c00011d7983 */ /* 0x000ee80000300800 */
[----:B------:R-:W3:Y:S04]  /*6f9b0*/  LDL.LU R30, [R1+0x394] ;  /* 0x00039400011e7983 */ /* 0x000ee80000300800 */
[----:B------:R-:W3:Y:S04]  /*6f9c0*/  LDL.LU R31, [R1+0x39c] ;  /* 0x00039c00011f7983 */ /* 0x000ee80000300800 */
[----:B------:R-:W1:Y:S01]  /*6f9d0*/  LDS.128 R248, [R154] ;  /* 0x000000009af87984 */ /* 0x000e620000000c00 */
[----:B------:R-:W-:Y:S06]  /*6f9e0*/  BAR.SYNC.DEFER_BLOCKING 0x0 ;  /* 0x0000000000007b1d */ /* 0x000fec0000010000 */
[----:B--2---:R2:W-:Y:S02]  /*6f9f0*/  STSM.16.M88.4 [R156], R32 ;  /* 0x000000209c007844 */ /* 0x0045e40000000200 */
[----:B------:R-:W-:Y:S06]  /*6fa00*/  BAR.SYNC.DEFER_BLOCKING 0x0 ;  /* 0x0000000000007b1d */ /* 0x000fec0000010000 */
[----:B--2---:R-:W2:Y:S04]  /*6fa10*/  LDL.LU R32, [R1+0x194] ;  /* 0x0001940001207983 */ /* 0x004ea80000300800 */
[----:B------:R-:W2:Y:S04]  /*6fa20*/  LDL.LU R33, [R1+0x19c] ;  /* 0x00019c0001217983 */ /* 0x000ea80000300800 */
[----:B------:R-:W4:Y:S01]  /*6fa30*/  LDS.128 R244, [R154] ;  /* 0x000000009af47984 */ /* 0x000f220000000c00 */
[----:B------:R-:W-:Y:S01]  /*6fa40*/  BAR.SYNC.DEFER_BLOCKING 0x0 ;  /* 0x0000000000007b1d */ /* 0x000fe20000010000 */
[----:B------:R-:W-:-:S02]  /*6fa50*/  IMAD.MOV.U32 R34, RZ, RZ, R125 ;  /* 0x000000ffff227224 */ /* 0x000fc400078e007d */
[----:B------:R-:W-:-:S03]  /*6fa60*/  IMAD.MOV.U32 R35, RZ, RZ, R127 ;  /* 0x000000ffff237224 */ /* 0x000fc600078e007f */
[----:B---3--:R3:W-:Y:S02]  /*6fa70*/  STSM.16.M88.4 [R156], R28 ;  /* 0x0000001c9c007844 */ /* 0x0087e40000000200 */
[----:B------:R-:W-:Y:S06]  /*6fa80*/  BAR.SYNC.DEFER_BLOCKING 0x0 ;  /* 0x0000000000007b1d */ /* 0x000fec0000010000 */
[----:B---3--:R-:W3:Y:S04]  /*6fa90*/  LDL.LU R28, [R1+0xda0] ;  /* 0x000da000011c7983 */ /* 0x008ee80000300800 */
[----:B------:R-:W3:Y:S04]  /*6faa0*/  LDL.LU R29, [R1+0xda8] ;  /* 0x000da800011d7983 */ /* 0x000ee80000300800 */
[----:B------:R-:W3:Y:S04]  /*6fab0*/  LDL.LU R30, [R1+0xba0] ;  /* 0x000ba000011e7983 */ /* 0x000ee80000300800 */
[----:B------:R-:W3:Y:S04]  /*6fac0*/  LDL.LU R31, [R1+0xba8] ;  /* 0x000ba800011f7983 */ /* 0x000ee80000300800 */
[----:B------:R-:W4:Y:S01]  /*6fad0*/  LDS.128 R240, [R154] ;  /* 0x000000009af07984 */ /* 0x000f220000000c00 */
[----:B------:R-:W-:Y:S06]  /*6fae0*/  BAR.SYNC.DEFER_BLOCKING 0x0 ;  /* 0x0000000000007b1d */ /* 0x000fec0000010000 */
[----:B--2---:R2:W-:Y:S02]  /*6faf0*/  STSM.16.M88.4 [R156], R32 ;  /* 0x000000209c007844 */ /* 0x0045e40000000200 */
[----:B------:R-:W-:Y:S06]  /*6fb00*/  BAR.SYNC.DEFER_BLOCKING 0x0 ;  /* 0x0000000000007b1d */ /* 0x000fec0000010000 */
[----:B--2---:R-:W2:Y:S04]  /*6fb10*/  LDL.LU R32, [R1+0x9a0] ;  /* 0x0009a00001207983 */ /* 0x004ea80000300800 */
[----:B------:R-:W2:Y:S04]  /*6fb20*/  LDL.LU R33, [R1+0x9a8] ;  /* 0x0009a80001217983 */ /* 0x000ea80000300800 */
[----:B------:R-:W2:Y:S04]  /*6fb30*/  LDL.LU R34, [R1+0x7a0] ;  /* 0x0007a00001227983 */ /* 0x000ea80000300800 */
[----:B------:R-:W2:Y:S04]  /*6fb40*/  LDL.LU R35, [R1+0x7a8] ;  /* 0x0007a80001237983 */ /* 0x000ea80000300800 */
[----:B------:R-:W4:Y:S01]  /*6fb50*/  LDS.128 R236, [R154] ;  /* 0x000000009aec7984 */ /* 0x000f220000000c00 */
[----:B------:R-:W-:Y:S06]  /*6fb60*/  BAR.SYNC.DEFER_BLOCKING 0x0 ;  /* 0x0000000000007b1d */ /* 0x000fec0000010000 */
        /* <DEDUP_REMOVED lines=12> */
[----:B------:R-:W4:Y:S01]  /*6fc30*/  LDS.128 R228, [R154] ;  /* 0x000000009ae47984 */ /* 0x000f220000000c00 */
[----:B------:R-:W-:Y:S01]  /*6fc40*/  BAR.SYNC.DEFER_BLOCKING 0x0 ;  /* 0x0000000000007b1d */ /* 0x000fe20000010000 */
[----:B------:R-:W-:Y:S01]  /*6fc50*/  MOV R34, R128 ;  /* 0x0000008000227202 */ /* 0x000fe20000000f00 */
[----:B------:R-:W-:-:S04]  /*6fc60*/  IMAD.MOV.U32 R35, RZ, RZ, R130 ;  /* 0x000000ffff237224 */ /* 0x000fc800078e0082 */
        /* <DEDUP_REMOVED lines=142> */
[----:B------:R-:W4:Y:S04]  /*70550*/  LDL.LU R36, [R1+0x5c4] ;  /* 0x0005c40001247983 */ /* 0x000f280000300800 */
[----:B------:R-:W4:Y:S04]  /*70560*/  LDL.LU R37, [R1+0x5cc] ;  /* 0x0005cc0001257983 */ /* 0x000f280000300800 */
[----:B------:R-:W4:Y:S04]  /*70570*/  LDL.LU R38, [R1+0x3c4] ;  /* 0x0003c40001267983 */ /* 0x000f280000300800 */
[----:B------:R-:W4:Y:S04]  /*70580*/  LDL.LU R39, [R1+0x3cc] ;  /* 0x0003cc0001277983 */ /* 0x000f280000300800 */
[----:B------:R-:W1:Y:S01]  /*70590*/  LDS.128 R132, [R154] ;  /* 0x000000009a847984 */ /* 0x000e620000000c00 */
[----:B------:R-:W-:Y:S06]  /*705a0*/  BAR.SYNC.DEFER_BLOCKING 0x0 ;  /* 0x0000000000007b1d */ /* 0x000fec0000010000 */
[----:B------:R-:W4:Y:S04]  /*705b0*/  LDL.LU R40, [R1+0x1c4] ;  /* 0x0001c40001287983 */ /* 0x000f280000300800 */
[----:B------:R-:W4:Y:S04]  /*705c0*/  LDL.LU R41, [R1+0x1cc] ;  /* 0x0001cc0001297983 */ /* 0x000f280000300800 */
[----:B---3--:R-:W-:Y:S01]  /*705d0*/  STSM.16.M88.4 [R156], R28 ;  /* 0x0000001c9c007844 */ /* 0x008fe20000000200 */
[----:B------:R-:W-:Y:S06]  /*705e0*/  BAR.SYNC.DEFER_BLOCKING 0x0 ;  /* 0x0000000000007b1d */ /* 0x000fec0000010000 */
[----:B------:R-:W3:Y:S02]  /*705f0*/  LDS.128 R124, [R154] ;  /* 0x000000009a7c7984 */ /* 0x000ee40000000c00 */
[----:B------:R-:W-:Y:S06]  /*70600*/  BAR.SYNC.DEFER_BLOCKING 0x0 ;  /* 0x0000000000007b1d */ /* 0x000fec0000010000 */
[----:B--2---:R-:W-:Y:S02]  /*70610*/  STSM.16.M88.4 [R156], R32 ;  /* 0x000000209c007844 */ /* 0x004fe40000000200 */
[----:B------:R-:W-:Y:S06]  /*70620*/  BAR.SYNC.DEFER_BLOCKING 0x0 ;  /* 0x0000000000007b1d */ /* 0x000fec0000010000 */
[----:B------:R-:W2:Y:S02]  /*70630*/  LDS.128 R28, [R154] ;  /* 0x000000009a1c7984 */ /* 0x000ea40000000c00 */
[----:B------:R-:W-:Y:S06]  /*70640*/  BAR.SYNC.DEFER_BLOCKING 0x0 ;  /* 0x0000000000007b1d */ /* 0x000fec0000010000 */
[----:B----4-:R4:W-:Y:S02]  /*70650*/  STSM.16.M88.4 [R156], R36 ;  /* 0x000000249c007844 */ /* 0x0109e40000000200 */
[----:B------:R-:W-:Y:S06]  /*70660*/  BAR.SYNC.DEFER_BLOCKING 0x0 ;  /* 0x0000000000007b1d */ /* 0x000fec0000010000 */
[----:B----4-:R-:W4:Y:S04]  /*70670*/  LDL.LU R36, [R1+0xdd0] ;  /* 0x000dd00001247983 */ /* 0x010f280000300800 */
[----:B------:R-:W4:Y:S04]  /*70680*/  LDL.LU R37, [R1+0xdd8] ;  /* 0x000dd80001257983 */ /* 0x000f280000300800 */
[----:B------:R-:W4:Y:S04]  /*70690*/  LDL.LU R38, [R1+0xbd0] ;  /* 0x000bd00001267983 */ /* 0x000f280000300800 */
[----:B------:R-:W4:Y:S04]  /*706a0*/  LDL.LU R39, [R1+0xbd8] ;  /* 0x000bd80001277983 */ /* 0x000f280000300800 */
[----:B------:R-:W3:Y:S04]  /*706b0*/  LDL.LU R32, [R1+0x9d0] ;  /* 0x0009d00001207983 */ /* 0x000ee80000300800 */
[----:B------:R-:W3:Y:S04]  /*706c0*/  LDL.LU R33, [R1+0x9d8] ;  /* 0x0009d80001217983 */ /* 0x000ee80000300800 */
[----:B------:R-:W3:Y:S04]  /*706d0*/  LDL.LU R34, [R1+0x7d0] ;  /* 0x0007d00001227983 */ /* 0x000ee80000300800 */
[----:B------:R-:W3:Y:S04]  /*706e0*/  LDL.LU R35, [R1+0x7d8] ;  /* 0x0007d80001237983 */ /* 0x000ee80000300800 */
[----:B------:R-:W2:Y:S01]  /*706f0*/  LDS.128 R48, [R154] ;  /* 0x000000009a307984 */ /* 0x000ea20000000c00 */
[----:B------:R-:W-:Y:S06]  /*70700*/  BAR.SYNC.DEFER_BLOCKING 0x0 ;  /* 0x0000000000007b1d */ /* 0x000fec0000010000 */
[----:B------:R-:W2:Y:S04]  /*70710*/  LDL.LU R52, [R1+0x5d0] ;  /* 0x0005d00001347983 */ /* 0x000ea80000300800 */
[----:B------:R-:W2:Y:S04]  /*70720*/  LDL.LU R53, [R1+0x5d8] ;  /* 0x0005d80001357983 */ /* 0x000ea80000300800 */
[----:B------:R-:W2:Y:S04]  /*70730*/  LDL.LU R54, [R1+0x3d0] ;  /* 0x0003d00001367983 */ /* 0x000ea80000300800 */
[----:B------:R-:W2:Y:S04]  /*70740*/  LDL.LU R55, [R1+0x3d8] ;  /* 0x0003d80001377983 */ /* 0x000ea80000300800 */
[----:B------:R-:W-:Y:S01]  /*70750*/  STSM.16.M88.4 [R156], R40 ;  /* 0x000000289c007844 */ /* 0x000fe20000000200 */
[----:B------:R-:W-:Y:S06]  /*70760*/  BAR.SYNC.DEFER_BLOCKING 0x0 ;  /* 0x0000000000007b1d */ /* 0x000fec0000010000 */
[----:B------:R-:W1:Y:S02]  /*70770*/  LDS.128 R44, [R154] ;  /* 0x000000009a2c7984 */ /* 0x000e640000000c00 */
[----:B------:R-:W-:Y:S06]  /*70780*/  BAR.SYNC.DEFER_BLOCKING 0x0 ;  /* 0x0000000000007b1d */ /* 0x000fec0000010000 */
[----:B----4-:R-:W-:Y:S02]  /*70790*/  STSM.16.M88.4 [R156], R36 ;  /* 0x000000249c007844 */ /* 0x010fe40000000200 */
[----:B------:R-:W-:Y:S06]  /*707a0*/  BAR.SYNC.DEFER_BLOCKING 0x0 ;  /* 0x0000000000007b1d */ /* 0x000fec0000010000 */
[----:B------:R-:W4:Y:S02]  /*707b0*/  LDS.128 R40, [R154] ;  /* 0x000000009a287984 */ /* 0x000f240000000c00 */
[----:B------:R-:W-:Y:S06]  /*707c0*/  BAR.SYNC.DEFER_BLOCKING 0x0 ;  /* 0x0000000000007b1d */ /* 0x000fec0000010000 */
[----:B---3--:R3:W-:Y:S02]  /*707d0*/  STSM.16.M88.4 [R156], R32 ;  /* 0x000000209c007844 */ /* 0x0087e40000000200 */
[----:B------:R-:W-:Y:S06]  /*707e0*/  BAR.SYNC.DEFER_BLOCKING 0x0 ;  /* 0x0000000000007b1d */ /* 0x000fec0000010000 */
[----:B---3--:R-:W3:Y:S04]  /*707f0*/  LDL.LU R32, [R1+0x1d0] ;  /* 0x0001d00001207983 */ /* 0x008ee80000300800 */
        /* <DEDUP_REMOVED lines=13> */
[----:B------:R-:W1:Y:S01]  /*708d0*/  LDS.128 R36, [R154] ;  /* 0x000000009a247984 */ /* 0x000e620000000c00 */
[----:B------:R-:W-:Y:S01]  /*708e0*/  BAR.SYNC.DEFER_BLOCKING 0x0 ;  /* 0x0000000000007b1d */ /* 0x000fe20000010000 */
[----:B------:R-:W-:Y:S01]  /*708f0*/  MOV R34, R140 ;  /* 0x0000008c00227202 */ /* 0x000fe20000000f00 */
[----:B------:R-:W-:-:S04]  /*70900*/  IMAD.MOV.U32 R35, RZ, RZ, R142 ;  /* 0x000000ffff237224 */ /* 0x000fc800078e008e */
[----:B------:R-:W4:Y:S04]  /*70910*/  LDL.LU R68, [R1+0x1d4] ;  /* 0x0001d40001447983 */ /* 0x000f280000300800 */
[----:B------:R-:W4:Y:S04]  /*70920*/  LDL.LU R69, [R1+0x1dc] ;  /* 0x0001dc0001457983 */ /* 0x000f280000300800 */
[----:B------:R-:W4:Y:S04]  /*70930*/  LDL.LU R72, [R1+0xde0] ;  /* 0x000de00001487983 */ /* 0x000f280000300800 */
[----:B------:R-:W4:Y:S04]  /*70940*/  LDL.LU R73, [R1+0xde8] ;  /* 0x000de80001497983 */ /* 0x000f280000300800 */
[----:B--2---:R-:W-:Y:S01]  /*70950*/  STSM.16.M88.4 [R156], R52 ;  /* 0x000000349c007844 */ /* 0x004fe20000000200 */
[----:B------:R-:W-:Y:S06]  /*70960*/  BAR.SYNC.DEFER_BLOCKING 0x0 ;  /* 0x0000000000007b1d */ /* 0x000fec0000010000 */
[----:B------:R-:W2:Y:S04]  /*70970*/  LDL.LU R74, [R1+0xbe0] ;  /* 0x000be000014a7983 */ /* 0x000ea80000300800 */
[----:B------:R-:W2:Y:S04]  /*70980*/  LDL.LU R75, [R1+0xbe8] ;  /* 0x000be800014b7983 */ /* 0x000ea80000300800 */
[----:B------:R-:W1:Y:S01]  /*70990*/  LDS.128 R52, [R154] ;  /* 0x000000009a347984 */ /* 0x000e620000000c00 */
[----:B------:R-:W-:Y:S06]  /*709a0*/  BAR.SYNC.DEFER_BLOCKING 0x0 ;  /* 0x0000000000007b1d */ /* 0x000fec0000010000 */
[----:B---3--:R-:W-:Y:S02]  /*709b0*/  STSM.16.M88.4 [R156], R32 ;  /* 0x000000209c007844 */ /* 0x008fe40000000200 */
[----:B------:R-:W-:Y:S06]  /*709c0*/  BAR.SYNC.DEFER_BLOCKING 0x0 ;  /* 0x0000000000007b1d */ /* 0x000fec0000010000 */
[----:B------:R-:W3:Y:S02]  /*709d0*/  LDS.128 R32, [R154] ;  /* 0x000000009a207984 */ /* 0x000ee40000000c00 */
[----:B------:R-:W-:Y:S06]  /*709e0*/  BAR.SYNC.DEFER_BLOCKING 0x0 ;  /* 0x0000000000007b1d */ /* 0x000fec0000010000 */
[----:B----4-:R-:W-:Y:S02]  /*709f0*/  STSM.16.M88.4 [R156], R56 ;  /* 0x000000389c007844 */ /* 0x010fe40000000200 */
[----:B------:R-:W-:Y:S06]  /*70a00*/  BAR.SYNC.DEFER_BLOCKING 0x0 ;  /* 0x0000000000007b1d */ /* 0x000fec0000010000 */
[----:B------:R-:W4:Y:S02]  /*70a10*/  LDS.128 R56, [R154] ;  /* 0x000000009a387984 */ /* 0x000f240000000c00 */
[----:B------:R-:W-:Y:S06]  /*70a20*/  BAR.SYNC.DEFER_BLOCKING 0x0 ;  /* 0x0000000000007b1d */ /* 0x000fec0000010000 */
[----:B------:R-:W-:Y:S02]  /*70a30*/  STSM.16.M88.4 [R156], R60 ;  /* 0x0000003c9c007844 */ /* 0x000fe40000000200 */
[----:B------:R-:W-:Y:S06]  /*70a40*/  BAR.SYNC.DEFER_BLOCKING 0x0 ;  /* 0x0000000000007b1d */ /* 0x000fec0000010000 */
[----:B------:R-:W4:Y:S02]  /*70a50*/  LDS.128 R60, [R154] ;  /* 0x000000009a3c7984 */ /* 0x000f240000000c00 */
[----:B------:R-:W-:Y:S06]  /*70a60*/  BAR.SYNC.DEFER_BLOCKING 0x0 ;  /* 0x0000000000007b1d */ /* 0x000fec0000010000 */
[----:B------:R1:W-:Y:S02]  /*70a70*/  STSM.16.M88.4 [R156], R64 ;  /* 0x000000409c007844 */ /* 0x0003e40000000200 */
[----:B------:R-:W-:Y:S06]  /*70a80*/  BAR.SYNC.DEFER_BLOCKING 0x0 ;  /* 0x0000000000007b1d */ /* 0x000fec0000010000 */
[----:B-1----:R-:W3:Y:S04]  /*70a90*/  LDL.LU R64, [R1+0x9e0] ;  /* 0x0009e00001407983 */ /* 0x002ee80000300800 */
[----:B------:R-:W3:Y:S04]  /*70aa0*/  LDL.LU R65, [R1+0x9e8] ;  /* 0x0009e80001417983 */ /* 0x000ee80000300800 */
[----:B------:R-:W3:Y:S04]  /*70ab0*/  LDL.LU R66, [R1+0x7e0] ;  /* 0x0007e00001427983 */ /* 0x000ee80000300800 */
[----:B------:R-:W3:Y:S04]  /*70ac0*/  LDL.LU R67, [R1+0x7e8] ;  /* 0x0007e80001437983 */ /* 0x000ee80000300800 */
[----:B------:R-:W1:Y:S01]  /*70ad0*/  LDS.128 R80, [R154] ;  /* 0x000000009a507984 */ /* 0x000e620000000c00 */
[----:B------:R-:W-:Y:S06]  /*70ae0*/  BAR.SYNC.DEFER_BLOCKING 0x0 ;  /* 0x0000000000007b1d */ /* 0x000fec0000010000 */
[----:B------:R-:W4:Y:S04]  /*70af0*/  LDL.LU R84, [R1+0x5e0] ;  /* 0x0005e00001547983 */ /* 0x000f280000300800 */
[----:B------:R-:W4:Y:S04]  /*70b00*/  LDL.LU R85, [R1+0x5e8] ;  /* 0x0005e80001557983 */ /* 0x000f280000300800 */
[----:B------:R-:W4:Y:S04]  /*70b10*/  LDL.LU R86, [R1+0x3e0] ;  /* 0x0003e00001567983 */ /* 0x000f280000300800 */
[----:B------:R-:W4:Y:S04]  /*70b20*/  LDL.LU R87, [R1+0x3e8] ;  /* 0x0003e80001577983 */ /* 0x000f280000300800 */
[----:B------:R-:W-:Y:S01]  /*70b30*/  STSM.16.M88.4 [R156], R68 ;  /* 0x000000449c007844 */ /* 0x000fe20000000200 */
[----:B------:R-:W-:Y:S06]  /*70b40*/  BAR.SYNC.DEFER_BLOCKING 0x0 ;  /* 0x0000000000007b1d */ /* 0x000fec0000010000 */
[----:B------:R-:W1:Y:S02]  /*70b50*/  LDS.128 R76, [R154] ;  /* 0x000000009a4c7984 */ /* 0x000e640000000c00 */
[----:B------:R-:W-:Y:S06]  /*70b60*/  BAR.SYNC.DEFER_BLOCKING 0x0 ;  /* 0x0000000000007b1d */ /* 0x000fec0000010000 */
[----:B--2---:R-:W-:Y:S02]  /*70b70*/  STSM.16.M88.4 [R156], R72 ;  /* 0x000000489c007844 */ /* 0x004fe40000000200 */
[----:B------:R-:W-:Y:S06]  /*70b80*/  BAR.SYNC.DEFER_BLOCKING 0x0 ;  /* 0x0000000000007b1d */ /* 0x000fec0000010000 */
[----:B------:R-:W2:Y:S02]  /*70b90*/  LDS.128 R72, [R154] ;  /* 0x000000009a487984 */ /* 0x000ea40000000c00 */
[----:B------:R-:W-:Y:S06]  /*70ba0*/  BAR.SYNC.DEFER_BLOCKING 0x0 ;  /* 0x0000000000007b1d */ /* 0x000fec0000010000 */
[----:B---3--:R3:W-:Y:S02]  /*70bb0*/  STSM.16.M88.4 [R156], R64 ;  /* 0x000000409c007844 */ /* 0x0087e40000000200 */
[----:B------:R-:W-:Y:S06]  /*70bc0*/  BAR.SYNC.DEFER_BLOCKING 0x0 ;  /* 0x0000000000007b1d */ /* 0x000fec0000010000 */
[----:B---3--:R-:W3:Y:S04]  /*70bd0*/  LDL.LU R64, [R1+0x1e0] ;  /* 0x0001e00001407983 */ /* 0x008ee80000300800 */
[----:B------:R-:W3:Y:S04]  /*70be0*/  LDL.LU R65, [R1+0x1e8] ;  /* 0x0001e80001417983 */ /* 0x000ee80000300800 */
[----:B------:R-:W2:Y:S04]  /*70bf0*/  LDL.LU R88, [R1+0xde4] ;  /* 0x000de40001587983 */ /* 0x000ea80000300800 */
        /* <DEDUP_REMOVED lines=13> */
[----:B------:R-:W1:Y:S01]  /*70cd0*/  LDS.128 R68, [R154] ;  /* 0x000000009a447984 */ /* 0x000e620000000c00 */
[----:B------:R-:W-:Y:S06]  /*70ce0*/  BAR.SYNC.DEFER_BLOCKING 0x0 ;  /* 0x0000000000007b1d */ /* 0x000fec0000010000 */
[----:B------:R-:W2:Y:S04]  /*70cf0*/  LDL.LU R112, [R1+0xdf0] ;  /* 0x000df00001707983 */ /* 0x000ea80000300800 */
[----:B------:R-:W2:Y:S04]  /*70d00*/  LDL.LU R113, [R1+0xdf8] ;  /* 0x000df80001717983 */ /* 0x000ea80000300800 */
[----:B------:R-:W2:Y:S04]  /*70d10*/  LDL.LU R114, [R1+0xbf0] ;  /* 0x000bf00001727983 */ /* 0x000ea80000300800 */
[----:B------:R-:W2:Y:S04]  /*70d20*/  LDL.LU R115, [R1+0xbf8] ;  /* 0x000bf80001737983 */ /* 0x000ea80000300800 */
[----:B----4-:R-:W-:Y:S01]  /*70d30*/  STSM.16.M88.4 [R156], R84 ;  /* 0x000000549c007844 */ /* 0x010fe20000000200 */
[----:B------:R-:W-:Y:S01]  /*70d40*/  BAR.SYNC.DEFER_BLOCKING 0x0 ;  /* 0x0000000000007b1d */ /* 0x000fe20000010000 */
[----:B------:R-:W-:-:S02]  /*70d50*/  IMAD.MOV.U32 R66, RZ, RZ, R144 ;  /* 0x000000ffff427224 */ /* 0x000fc400078e0090 */
[----:B------:R-:W-:-:S03]  /*70d60*/  IMAD.MOV.U32 R67, RZ, RZ, R146 ;  /* 0x000000ffff437224 */ /* 0x000fc600078e0092 */
        /* <DEDUP_REMOVED lines=18> */
[----:B------:R-:W-:Y:S02]  /*70e90*/  STSM.16.M88.4 [R156], R92 ;  /* 0x0000005c9c007844 */ /* 0x000fe40000000200 */
        /* <DEDUP_REMOVED lines=15> */
[----:B----4-:R4:W-:Y:S02]  /*70f90*/  STSM.16.M88.4 [R156], R108 ;  /* 0x0000006c9c007844 */ /* 0x0109e40000000200 */
[----:B------:R-:W-:Y:S06]  /*70fa0*/  BAR.SYNC.DEFER_BLOCKING 0x0 ;  /* 0x0000000000007b1d */ /* 0x000fec0000010000 */
[----:B----4-:R-:W4:Y:S04]  /*70fb0*/  LDL.LU R108, [R1+0x1f0] ;  /* 0x0001f000016c7983 */ /* 0x010f280000300800 */
[----:B------:R-:W4:Y:S04]  /*70fc0*/  LDL.LU R109, [R1+0x1f8] ;  /* 0x0001f800016d7983 */ /* 0x000f280000300800 */
[----:B------:R-:W3:Y:S04]  /*70fd0*/  LDL.LU R120, [R1+0xdf4] ;  /* 0x000df40001787983 */ /* 0x000ee80000300800 */
[----:B------:R-:W3:Y:S04]  /*70fe0*/  LDL.LU R121, [R1+0xdfc] ;  /* 0x000dfc0001797983 */ /* 0x000ee80000300800 */
[----:B------:R-:W3:Y:S04]  /*70ff0*/  LDL.LU R122, [R1+0xbf4] ;  /* 0x000bf400017a7983 */ /* 0x000ee80000300800 */
        /* <DEDUP_REMOVED lines=13> */
[----:B------:R-:W-:Y:S01]  /*710d0*/  BAR.SYNC.DEFER_BLOCKING 0x0 ;  /* 0x0000000000007b1d */ /* 0x000fe20000010000 */
[----:B------:R-:W-:-:S02]  /*710e0*/  IMAD.MOV.U32 R110, RZ, RZ, R148 ;  /* 0x000000ffff6e7224 */ /* 0x000fc400078e0094 */
[----:B------:R-:W-:-:S03]  /*710f0*/  IMAD.MOV.U32 R111, RZ, RZ, R150 ;  /* 0x000000ffff6f7224 */ /* 0x000fc600078e0096 */
        /* <DEDUP_REMOVED lines=11> */
[----:B---3--:R-:W-:Y:S02]  /*711b0*/  STSM.16.M88.4 [R156], R120 ;  /* 0x000000789c007844 */ /* 0x008fe40000000200 */
[----:B------:R-:W-:Y:S06]  /*711c0*/  BAR.SYNC.DEFER_BLOCKING 0x0 ;  /* 0x0000000000007b1d */ /* 0x000fec0000010000 */
[----:B------:R-:W3:Y:S02]  /*711d0*/  LDS.128 R120, [R154] ;  /* 0x000000009a787984 */ /* 0x000ee40000000c00 */
[----:B------:R-:W-:Y:S06]  /*711e0*/  BAR.SYNC.DEFER_BLOCKING 0x0 ;  /* 0x0000000000007b1d */ /* 0x000fec0000010000 */
[----:B--2---:R-:W-:Y:S02]  /*711f0*/  STSM.16.M88.4 [R156], R128 ;  /* 0x000000809c007844 */ /* 0x004fe40000000200 */
[----:B------:R-:W-:Y:S06]  /*71200*/  BAR.SYNC.DEFER_BLOCKING 0x0 ;  /* 0x0000000000007b1d */ /* 0x000fec0000010000 */
[----:B------:R-:W2:Y:S02]  /*71210*/  LDS.128 R128, [R154] ;  /* 0x000000009a807984 */ /* 0x000ea40000000c00 */
[----:B------:R-:W-:Y:S06]  /*71220*/  BAR.SYNC.DEFER_BLOCKING 0x0 ;  /* 0x0000000000007b1d */ /* 0x000fec0000010000 */
[----:B------:R1:W-:Y:S02]  /*71230*/  STSM.16.M88.4 [R156], R136 ;  /* 0x000000889c007844 */ /* 0x0003e40000000200 */
[----:B------:R-:W-:Y:S06]  /*71240*/  BAR.SYNC.DEFER_BLOCKING 0x0 ;  /* 0x0000000000007b1d */ /* 0x000fec0000010000 */
[----:B-1----:R-:W4:Y:S04]  /*71250*/  LDL.LU R136, [R1+0x1f4] ;  /* 0x0001f40001887983 */ /* 0x002f280000300800 */
[----:B------:R-:W4:Y:S01]  /*71260*/  LDL.LU R137, [R1+0x1fc] ;  /* 0x0001fc0001897983 */ /* 0x000f220000300800 */
[----:B------:R-:W-:-:S02]  /*71270*/  IMAD.MOV.U32 R138, RZ, RZ, R149 ;  /* 0x000000ffff8a7224 */ /* 0x000fc400078e0095 */
[----:B------:R-:W-:Y:S01]  /*71280*/  IMAD.MOV.U32 R139, RZ, RZ, R151 ;  /* 0x000000ffff8b7224 */ /* 0x000fe200078e0097 */
[----:B------:R-:W3:Y:S04]  /*71290*/  LDL.LU R147, [R1+0x800] ;  /* 0x0008000001937983 */ /* 0x000ee80000300800 */
[----:B------:R-:W1:Y:S01]  /*712a0*/  LDS.128 R140, [R154] ;  /* 0x000000009a8c7984 */ /* 0x000e620000000c00 */
[----:B------:R-:W-:Y:S06]  /*712b0*/  BAR.SYNC.DEFER_BLOCKING 0x0 ;  /* 0x0000000000007b1d */ /* 0x000fec0000010000 */
[----:B------:R-:W2:Y:S01]  /*712c0*/  LDL.LU R20, [R1+0x600] ;  /* 0x0006000001147983 */ /* 0x000ea20000300800 */
[----:B------:R-:W-:-:S03]  /*712d0*/  IMAD.WIDE R26, R146, 0x4, R2 ;  /* 0x00000004921a7825 */ /* 0x000fc600078e0202 */
[----:B------:R-:W2:Y:S04]  /*712e0*/  LDL.LU R148, [R1+0x12a4] ;  /* 0x0012a40001947983 */ /* 0x000ea80000300800 */
[----:B----4-:R-:W-:Y:S01]  /*712f0*/  STSM.16.M88.4 [R156], R136 ;  /* 0x000000889c007844 */ /* 0x010fe20000000200 */
[----:B------:R-:W-:Y:S06]  /*71300*/  BAR.SYNC.DEFER_BLOCKING 0x0 ;  /* 0x0000000000007b1d */ /* 0x000fec0000010000 */
[----:B------:R4:W-:Y:S04]  /*71310*/  @P2 STG.E desc[UR60][R26.64], R144 ;  /* 0x000000901a002986 */ /* 0x0009e8000c10193c */
[----:B----4-:R-:W4:Y:S01]  /*71320*/  LDL.LU R144, [R1+0x400] ;  /* 0x0004000001907983 */ /* 0x010f220000300800 */
[----:B------:R-:W-:-:S05]  /*71330*/  IMAD.WIDE R26, R146, 0x4, R4 ;  /* 0x00000004921a7825 */ /* 0x000fca00078e0204 */
[----:B------:R1:W-:Y:S01]  /*71340*/  @P4 STG.E desc[UR60][R26.64], R145 ;  /* 0x000000911a004986 */ /* 0x0003e2000c10193c */
[----:B------:R-:W-:Y:S01]  /*71350*/  ISETP.LT.AND P4, PT, R157, UR5, !P3 ;  /* 0x000000059d007c0c */ /* 0x000fe2000df81270 */
[----:B------:R-:W-:Y:S02]  /*71360*/  ULDC UR5, c[0x0][0x228] ;  /* 0x00008a0000057ab9 */ /* 0x000fe40000000800 */
[----:B-1----:R-:W4:Y:S01]  /*71370*/  LDL.LU R145, [R1+0x200] ;  /* 0x0002000001917983 */ /* 0x002f220000300800 */
[----:B------:R-:W-:-:S09]  /*71380*/  IMAD.WIDE R26, R146, 0x4, R6 ;  /* 0x00000004921a7825 */ /* 0x000fd200078e0206 */
[----:B------:R1:W-:Y:S04]  /*71390*/  @P4 STG.E desc[UR60][R26.64], R22 ;  /* 0x000000161a004986 */ /* 0x0003e8000c10193c */
[----:B-1----:R-:W4:Y:S01]  /*713a0*/  LDL.LU R22, [R1+0xe14] ;  /* 0x000e140001167983 */ /* 0x002f220000300800 */
[----:B------:R-:W-:Y:S01]  /*713b0*/  ISETP.LT.AND P3, PT, R158, UR6, !P3 ;  /* 0x000000069e007c0c */ /* 0x000fe2000df61270 */
[----:B------:R-:W-:Y:S02]  /*713c0*/  IMAD.WIDE R26, R146, 0x4, R8 ;  /* 0x00000004921a7825 */ /* 0x000fe400078e0208 */
[----:B------:R-:W4:Y:S10]  /*713d0*/  LDL.LU R146, [R1+0x11bc] ;  /* 0x0011bc0001927983 */ /* 0x000f340000300800 */
[----:B------:R1:W-:Y:S01]  /*713e0*/  @P3 STG.E desc[UR60][R26.64], R21 ;  /* 0x000000151a003986 */ /* 0x0003e2000c10193c */
[----:B------:R-:W-:Y:S01]  /*713f0*/  ISETP.LT.AND P3, PT, R153, UR5, !P1 ;  /* 0x0000000599007c0c */ /* 0x000fe2000cf61270 */
[----:B------:R-:W-:-:S02]  /*71400*/  ULDC UR5, c[0x0][0x228] ;  /* 0x00008a0000057ab9 */ /* 0x000fc40000000800 */
[----:B-1----:R-:W4:Y:S01]  /*71410*/  LDL.LU R21, [R1+0xe04] ;  /* 0x000e040001157983 */ /* 0x002f220000300800 */
[----:B------:R-:W-:-:S09]  /*71420*/  IMAD.WIDE R26, R19, 0x4, R2 ;  /* 0x00000004131a7825 */ /* 0x000fd200078e0202 */
[----:B---3--:R1:W-:Y:S01]  /*71430*/  @P3 STG.E desc[UR60][R26.64], R147 ;  /* 0x000000931a003986 */ /* 0x0083e2000c10193c */
[----:B------:R-:W-:Y:S01]  /*71440*/  ISETP.LT.AND P3, PT, R155, UR5, !P1 ;  /* 0x000000059b007c0c */ /* 0x000fe2000cf61270 */
[----:B------:R-:W-:Y:S02]  /*71450*/  ULDC UR5, c[0x0][0x228] ;  /* 0x00008a0000057ab9 */ /* 0x000fe40000000800 */
[----:B-1----:R-:W3:Y:S01]  /*71460*/  LDL.LU R147, [R1+0xc04] ;  /* 0x000c040001937983 */ /* 0x002ee20000300800 */
[----:B------:R-:W-:-:S09]  /*71470*/  IMAD.WIDE R26, R19, 0x4, R4 ;  /* 0x00000004131a7825 */ /* 0x000fd200078e0204 */
[----:B--2---:R1:W-:Y:S01]  /*71480*/  @P3 STG.E desc[UR60][R26.64], R20 ;  /* 0x000000141a003986 */ /* 0x0043e2000c10193c */
[----:B------:R-:W-:Y:S01]  /*71490*/  ISETP.LT.AND P3, PT, R157, UR5, !P1 ;  /* 0x000000059d007c0c */ /* 0x000fe2000cf61270 */
[----:B------:R-:W-:Y:S02]  /*714a0*/  ULDC UR5, c[0x0][0x228] ;  /* 0x00008a0000057ab9 */ /* 0x000fe40000000800 */
[----:B-1----:R-:W2:Y:S01]  /*714b0*/  LDL.LU R20, [R1+0xa04] ;  /* 0x000a040001147983 */ /* 0x002ea20000300800 */
[----:B------:R-:W-:Y:S01]  /*714c0*/  IMAD.WIDE R26, R19, 0x4, R6 ;  /* 0x00000004131a7825 */ /* 0x000fe200078e0206 */
[----:B------:R-:W-:Y:S02]  /*714d0*/  ISETP.LT.AND P1, PT, R158, UR8, !P1 ;  /* 0x000000089e007c0c */ /* 0x000fe4000cf21270 */
[----:B------:R-:W-:-:S06]  /*714e0*/  LOP3.LUT P2, RZ, R10, 0x1, RZ, 0xc0, !PT ;  /* 0x000000010aff7812 */ /* 0x000fcc000784c0ff */
[----:B----4-:R1:W-:Y:S04]  /*714f0*/  @P3 STG.E desc[UR60][R26.64], R144 ;  /* 0x000000901a003986 */ /* 0x0103e8000c10193c */
[----:B-1----:R-:W4:Y:S01]  /*71500*/  LDL.LU R144, [R1+0x804] ;  /* 0x0008040001907983 */ /* 0x002f220000300800 */
[----:B------:R-:W-:-:S03]  /*71510*/  IMAD.WIDE R26, R19, 0x4, R8 ;  /* 0x00000004131a7825 */ /* 0x000fc600078e0208 */
[----:B------:R-:W4:Y:S04]  /*71520*/  LDL.LU R19, [R1+0x10fc] ;  /* 0x0010fc0001137983 */ /* 0x000f280000300800 */
        /* <DEDUP_REMOVED lines=8> */
[----:B------:R-:W-:Y:S01]  /*715b0*/  IMAD.WIDE R26, R148, 0x4, R4 ;  /* 0x00000004941a7825 */ /* 0x000fe200078e0204 */
[----:B------:R-:W-:-:S11]  /*715c0*/  ULDC UR5, c[0x0][0x228] ;  /* 0x00008a0000057ab9 */ /* 0x000fd60000000800 */
[----:B------:R1:W-:Y:S01]  /*715d0*/  @P3 STG.E desc[UR60][R26.64], R21 ;  /* 0x000000151a003986 */ /* 0x0003e2000c10193c */
[----:B------:R-:W-:Y:S01]  /*715e0*/  ISETP.LT.AND P3, PT, R157, UR5, !P2 ;  /* 0x000000059d007c0c */ /* 0x000fe2000d761270 */
[----:B------:R-:W-:Y:S02]  /*715f0*/  ULDC UR5, c[0x0][0x228] ;  /* 0x00008a0000057ab9 */ /* 0x000fe40000000800 */
[----:B-1----:R-:W4:Y:S01]  /*71600*/  LDL.LU R21, [R1+0x204] ;  /* 0x0002040001157983 */ /* 0x002f220000300800 */
[----:B------:R-:W-:Y:S01]  /*71610*/  IMAD.WIDE R26, R148, 0x4, R6 ;  /* 0x00000004941a7825 */ /* 0x000fe200078e0206 */
[----:B------:R-:W-:-:S08]  /*71620*/  ISETP.LT.AND P2, PT, R158, UR12, !P2 ;  /* 0x0000000c9e007c0c */ /* 0x000fd0000d741270 */
[----:B---3--:R1:W-:Y:S04]  /*71630*/  @P3 STG.E desc[UR60][R26.64], R147 ;  /* 0x000000931a003986 */ /* 0x0083e8000c10193c */
[----:B-1----:R-:W3:Y:S01]  /*71640*/  LDL.LU R147, [R1+0xe18] ;  /* 0x000e180001937983 */ /* 0x002ee20000300800 */
[----:B------:R-:W-:-:S05]  /*71650*/  IMAD.WIDE R26, R148, 0x4, R8 ;  /* 0x00000004941a7825 */ /* 0x000fca00078e0208 */
[----:B--2---:R1:W-:Y:S01]  /*71660*/  @P2 STG.E desc[UR60][R26.64], R20 ;  /* 0x000000141a002986 */ /* 0x0043e2000c10193c */
[----:B------:R-:W-:Y:S01]  /*71670*/  ISETP.LT.AND P2, PT, R153, UR5, !P0 ;  /* 0x0000000599007c0c */ /* 0x000fe2000c741270 */
[----:B------:R-:W-:Y:S02]  /*71680*/  ULDC UR5, c[0x0][0x228] ;  /* 0x00008a0000057ab9 */ /* 0x000fe40000000800 */
[----:B-1----:R-:W2:Y:S01]  /*71690*/  LDL.LU R20, [R1+0xe08] ;  /* 0x000e080001147983 */ /* 0x002ea20000300800 */
[----:B------:R-:W-:-:S09]  /*716a0*/  IMAD.WIDE R26, R146, 0x4, R2 ;  /* 0x00000004921a7825 */ /* 0x000fd200078e0202 */
[----:B----4-:R1:W-:Y:S01]  /*716b0*/  @P2 STG.E desc[UR60][R26.64], R144 ;  /* 0x000000901a002986 */ /* 0x0103e2000c10193c */
[----:B------:R-:W-:Y:S01]  /*716c0*/  ISETP.LT.AND P2, PT, R155, UR5, !P0 ;  /* 0x000000059b007c0c */ /* 0x000fe2000c741270 */
[----:B------:R-:W-:Y:S02]  /*716d0*/  ULDC UR5, c[0x0][0x228] ;  /* 0x00008a0000057ab9 */ /* 0x000fe40000000800 */
[----:B-1----:R-:W4:Y:S01]  /*716e0*/  LDL.LU R144, [R1+0xc08] ;  /* 0x000c080001907983 */ /* 0x002f220000300800 */
[----:B------:R-:W-:-:S09]  /*716f0*/  IMAD.WIDE R26, R146, 0x4, R4 ;  /* 0x00000004921a7825 */ /* 0x000fd200078e0204 */
[----:B------:R1:W-:Y:S01]  /*71700*/  @P2 STG.E desc[UR60][R26.64], R145 ;  /* 0x000000911a002986 */ /* 0x0003e2000c10193c */
[----:B------:R-:W-:Y:S01]  /*71710*/  ISETP.LT.AND P2, PT, R157, UR5, !P0 ;  /* 0x000000059d007c0c */ /* 0x000fe2000c741270 */
[----:B------:R-:W-:Y:S02]  /*71720*/  ULDC UR5, c[0x0][0x228] ;  /* 0x00008a0000057ab9 */ /* 0x000fe40000000800 */
[----:B-1----:R-:W4:Y:S01]  /*71730*/  LDL.LU R145, [R1+0xa08] ;  /* 0x000a080001917983 */ /* 0x002f220000300800 */
[----:B------:R-:W-:-:S09]  /*71740*/  IMAD.WIDE R26, R146, 0x4, R6 ;  /* 0x00000004921a7825 */ /* 0x000fd200078e0206 */
[----:B------:R1:W-:Y:S04]  /*71750*/  @P2 STG.E desc[UR60][R26.64], R22 ;  /* 0x000000161a002986 */ /* 0x0003e8000c10193c */
[----:B-1----:R-:W4:Y:S01]  /*71760*/  LDL.LU R22, [R1+0x808] ;  /* 0x0008080001167983 */ /* 0x002f220000300800 */
[----:B------:R-:W-:Y:S01]  /*71770*/  IMAD.WIDE R26, R146, 0x4, R8 ;  /* 0x00000004921a7825 */ /* 0x000fe200078e0208 */
[----:B------:R-:W-:Y:S02]  /*71780*/  ISETP.LT.AND P0, PT, R158, UR10, !P0 ;  /* 0x0000000a9e007c0c */ /* 0x000fe4000c701270 */
[----:B------:R-:W4:Y:S01]  /*71790*/  LDL.LU R146, [R1+0x608] ;  /* 0x0006080001927983 */ /* 0x000f220000300800 */
[----:B------:R-:W-:-:S10]  /*717a0*/  LOP3.LUT P1, RZ, R10, 0x10, RZ, 0xc0, !PT ;  /* 0x000000100aff7812 */ /* 0x000fd4000782c0ff */
[----:B------:R1:W-:Y:S01]  /*717b0*/  @P0 STG.E desc[UR60][R26.64], R21 ;  /* 0x000000151a000986 */ /* 0x0003e2000c10193c */
[----:B------:R-:W-:Y:S01]  /*717c0*/  ISETP.LT.AND P0, PT, R153, UR5, !P1 ;  /* 0x0000000599007c0c */ /* 0x000fe2000cf01270 */
[----:B------:R-:W-:Y:S02]  /*717d0*/  ULDC UR5, c[0x0][0x228] ;  /* 0x00008a0000057ab9 */ /* 0x000fe40000000800 */
[----:B-1----:R-:W4:Y:S01]  /*717e0*/  LDL.LU R21, [R1+0x408] ;  /* 0x0004080001157983 */ /* 0x002f220000300800 */
[----:B------:R-:W-:-:S09]  /*717f0*/  IMAD.WIDE R26, R19, 0x4, R2 ;  /* 0x00000004131a7825 */ /* 0x000fd200078e0202 */
[----:B---3--:R1:W-:Y:S01]  /*71800*/  @P0 STG.E desc[UR60][R26.64], R147 ;  /* 0x000000931a000986 */ /* 0x0083e2000c10193c */
[----:B------:R-:W-:Y:S01]  /*71810*/  ISETP.LT.AND P0, PT, R155, UR5, !P1 ;  /* 0x000000059b007c0c */ /* 0x000fe2000cf01270 */
[----:B------:R-:W-:Y:S01]  /*71820*/  ULDC UR5, c[0x0][0x228] ;  /* 0x00008a0000057ab9 */ /* 0x000fe20000000800 */
[----:B-1----:R-:W-:-:S11]  /*71830*/  IMAD.WIDE R26, R19, 0x4, R4 ;  /* 0x00000004131a7825 */ /* 0x002fd600078e0204 */
[----:B--2---:R1:W-:Y:S01]  /*71840*/  @P0 STG.E desc[UR60][R26.64], R20 ;  /* 0x000000141a000986 */ /* 0x0043e2000c10193c */
[----:B------:R-:W-:Y:S01]  /*71850*/  ISETP.LT.AND P0, PT, R157, UR5, !P1 ;  /* 0x000000059d007c0c */ /* 0x000fe2000cf01270 */
[----:B------:R-:W-:Y:S02]  /*71860*/  ULDC UR5, c[0x0][0x228] ;  /* 0x00008a0000057ab9 */ /* 0x000fe40000000800 */
[----:B-1----:R-:W2:Y:S01]  /*71870*/  LDL.LU R20, [R1+0x208] ;  /* 0x0002080001147983 */ /* 0x002ea20000300800 */
[----:B------:R-:W-:Y:S01]  /*71880*/  IMAD.WIDE R26, R19, 0x4, R6 ;  /* 0x00000004131a7825 */ /* 0x000fe200078e0206 */
[----:B------:R-:W-:-:S08]  /*71890*/  LOP3.LUT P3, RZ, R10, 0x20, RZ, 0xc0, !PT ;  /* 0x000000200aff7812 */ /* 0x000fd0000786c0ff */
[----:B----4-:R1:W-:Y:S01]  /*718a0*/  @P0 STG.E desc[UR60][R26.64], R144 ;  /* 0x000000901a000986 */ /* 0x0103e2000c10193c */
[----:B------:R-:W-:-:S03]  /*718b0*/  ISETP.LT.AND P0, PT, R158, UR16, !P1 ;  /* 0x000000109e007c0c */ /* 0x000fc6000cf01270 */
[----:B-1----:R-:W3:Y:S01]  /*718c0*/  LDL.LU R144, [R1+0xe1c] ;  /* 0x000e1c0001907983 */ /* 0x002ee20000300800 */
[----:B------:R-:W-:-:S03]  /*718d0*/  IMAD.WIDE R26, R19, 0x4, R8 ;  /* 0x00000004131a7825 */ /* 0x000fc600078e0208 */
[----:B------:R-:W4:Y:S06]  /*718e0*/  LDL.LU R19, [R1+0xe0c] ;  /* 0x000e0c0001137983 */ /* 0x000f2c0000300800 */
[----:B------:R1:W-:Y:S01]  /*718f0*/  @P0 STG.E desc[UR60][R26.64], R145 ;  /* 0x000000911a000986 */ /* 0x0003e2000c10193c */
[----:B------:R-:W-:Y:S01]  /*71900*/  ISETP.LT.AND P0, PT, R153, UR5, !P3 ;  /* 0x0000000599007c0c */ /* 0x000fe2000df01270 */
[----:B------:R-:W-:Y:S01]  /*71910*/  ULDC UR5, c[0x0][0x228] ;  /* 0x00008a0000057ab9 */ /* 0x000fe20000000800 */
[----:B-1----:R-:W-:-:S11]  /*71920*/  IMAD.WIDE R26, R25, 0x4, R2 ;  /* 0x00000004191a7825 */ /* 0x002fd600078e0202 */
        /* <DEDUP_REMOVED lines=14> */
[----:B------:R-:W-:-:S11]  /*71a10*/  LOP3.LUT P2, RZ, R10, 0x40, RZ, 0xc0, !PT ;  /* 0x000000400aff7812 */ /* 0x000fd6000784c0ff */
[----:B--2---:R1:W-:Y:S01]  /*71a20*/  @P0 STG.E desc[UR60][R26.64], R20 ;  /* 0x000000141a000986 */ /* 0x0043e2000c10193c */
[----:B------:R-:W-:Y:S01]  /*71a30*/  ISETP.LT.AND P0, PT, R153, UR5, !P2 ;  /* 0x0000000599007c0c */ /* 0x000fe2000d701270 */
[----:B------:R-:W-:Y:S02]  /*71a40*/  ULDC UR5, c[0x0][0x228] ;  /* 0x00008a0000057ab9 */ /* 0x000fe40000000800 */
[----:B-1----:R-:W2:Y:S01]  /*71a50*/  LDL.LU R20, [R1+0x60c] ;  /* 0x00060c0001147983 */ /* 0x002ea20000300800 */
[----:B------:R-:W-:-:S09]  /*71a60*/  IMAD.WIDE R26, R159, 0x4, R2 ;  /* 0x000000049f1a7825 */ /* 0x000fd200078e0202 */
[----:B---3--:R1:W-:Y:S01]  /*71a70*/  @P0 STG.E desc[UR60][R26.64], R144 ;  /* 0x000000901a000986 */ /* 0x0083e2000c10193c */
[----:B------:R-:W-:Y:S01]  /*71a80*/  ISETP.LT.AND P0, PT, R155, UR5, !P2 ;  /* 0x000000059b007c0c */ /* 0x000fe2000d701270 */
[----:B------:R-:W-:Y:S02]  /*71a90*/  ULDC UR5, c[0x0][0x228] ;  /* 0x00008a0000057ab9 */ /* 0x000fe40000000800 */
[----:B-1----:R-:W3:Y:S01]  /*71aa0*/  LDL.LU R144, [R1+0x40c] ;  /* 0x00040c0001907983 */ /* 0x002ee20000300800 */
[----:B------:R-:W-:-:S09]  /*71ab0*/  IMAD.WIDE R26, R159, 0x4, R4 ;  /* 0x000000049f1a7825 */ /* 0x000fd200078e0204 */
[----:B----4-:R1:W-:Y:S01]  /*71ac0*/  @P0 STG.E desc[UR60][R26.64], R19 ;  /* 0x000000131a000986 */ /* 0x0103e2000c10193c */
[----:B------:R-:W-:Y:S01]  /*71ad0*/  ISETP.LT.AND P0, PT, R157, UR5, !P2 ;  /* 0x000000059d007c0c */ /* 0x000fe2000d701270 */
[----:B------:R-:W-:Y:S02]  /*71ae0*/  ULDC UR5, c[0x0][0x228] ;  /* 0x00008a0000057ab9 */ /* 0x000fe40000000800 */
[----:B-1----:R-:W4:Y:S01]  /*71af0*/  LDL.LU R19, [R1+0x20c] ;  /* 0x00020c0001137983 */ /* 0x002f220000300800 */
[----:B------:R-:W-:-:S03]  /*71b00*/  IMAD.WIDE R26, R159, 0x4, R6 ;  /* 0x000000049f1a7825 */ /* 0x000fc600078e0206 */
[----:B------:R-:W4:Y:S06]  /*71b10*/  LDL.LU R147, [R1+0x1010] ;  /* 0x0010100001937983 */ /* 0x000f2c0000300800 */
[----:B------:R1:W-:Y:S04]  /*71b20*/  @P0 STG.E desc[UR60][R26.64], R22 ;  /* 0x000000161a000986 */ /* 0x0003e8000c10193c */
[----:B-1----:R-:W4:Y:S01]  /*71b30*/  LDL.LU R22, [R1+0xe30] ;  /* 0x000e300001167983 */ /* 0x002f220000300800 */
[----:B------:R-:W-:Y:S01]  /*71b40*/  ISETP.LT.AND P0, PT, R158, UR20, !P2 ;  /* 0x000000149e007c0c */ /* 0x000fe2000d701270 */
[----:B------:R-:W-:Y:S01]  /*71b50*/  IMAD.WIDE R26, R159, 0x4, R8 ;  /* 0x000000049f1a7825 */ /* 0x000fe200078e0208 */
[----:B------:R-:W-:Y:S01]  /*71b60*/  LOP3.LUT P1, RZ, R10, 0x80, RZ, 0xc0, !PT ;  /* 0x000000800aff7812 */ /* 0x000fe2000782c0ff */
[----:B------:R-:W4:Y:S10]  /*71b70*/  LDL.LU R148, [R1+0xe20] ;  /* 0x000e200001947983 */ /* 0x000f340000300800 */
[----:B------:R1:W-:Y:S01]  /*71b80*/  @P0 STG.E desc[UR60][R26.64], R146 ;  /* 0x000000921a000986 */ /* 0x0003e2000c10193c */
[----:B------:R-:W-:Y:S01]  /*71b90*/  ISETP.LT.AND P0, PT, R153, UR5, !P1 ;  /* 0x0000000599007c0c */ /* 0x000fe2000cf01270 */
[----:B------:R-:W-:Y:S01]  /*71ba0*/  ULDC UR5, c[0x0][0x228] ;  /* 0x00008a0000057ab9 */ /* 0x000fe20000000800 */
[----:B-1----:R-:W-:-:S11]  /*71bb0*/  IMAD.WIDE R26, R252, 0x4, R2 ;  /* 0x00000004fc1a7825 */ /* 0x002fd600078e0202 */
[----:B------:R1:W-:Y:S04]  /*71bc0*/  @P0 STG.E desc[UR60][R26.64], R21 ;  /* 0x000000151a000986 */ /* 0x0003e8000c10193c */
[----:B-1----:R-:W4:Y:S01]  /*71bd0*/  LDL.LU R21, [R1+0xc10] ;  /* 0x000c100001157983 */ /* 0x002f220000300800 */
[----:B------:R-:W-:Y:S01]  /*71be0*/  ISETP.LT.AND P0, PT, R155, UR5, !P1 ;  /* 0x000000059b007c0c */ /* 0x000fe2000cf01270 */
[C---:B------:R-:W-:Y:S01]  /*71bf0*/  IMAD.WIDE R26, R252.reuse, 0x4, R4 ;  /* 0x00000004fc1a7825 */ /* 0x040fe200078e0204 */
[----:B------:R-:W-:Y:S01]  /*71c00*/  ULDC UR5, c[0x0][0x228] ;  /* 0x00008a0000057ab9 */ /* 0x000fe20000000800 */
[----:B------:R-:W4:Y:S10]  /*71c10*/  LDL.LU R145, [R1+0xa10] ;  /* 0x000a100001917983 */ /* 0x000f340000300800 */
[----:B--2---:R1:W-:Y:S01]  /*71c20*/  @P0 STG.E desc[UR60][R26.64], R20 ;  /* 0x000000141a000986 */ /* 0x0043e2000c10193c */
[----:B------:R-:W-:Y:S01]  /*71c30*/  ISETP.LT.AND P0, PT, R157, UR5, !P1 ;  /* 0x000000059d007c0c */ /* 0x000fe2000cf01270 */
[----:B------:R-:W-:Y:S01]  /*71c40*/  ULDC UR5, c[0x0][0x228] ;  /* 0x00008a0000057ab9 */ /* 0x000fe20000000800 */
[----:B-1----:R-:W-:Y:S01]  /*71c50*/  IMAD.WIDE R26, R252, 0x4, R6 ;  /* 0x00000004fc1a7825 */ /* 0x002fe200078e0206 */
[----:B------:R-:W2:Y:S01]  /*71c60*/  LDL.LU R20, [R1+0x1014] ;  /* 0x0010140001147983 */ /* 0x000ea20000300800 */
[----:B------:R-:W-:-:S09]  /*71c70*/  LOP3.LUT P3, RZ, R10, 0x100, RZ, 0xc0, !PT ;  /* 0x000001000aff7812 */ /* 0x000fd2000786c0ff */
[----:B---3--:R1:W-:Y:S01]  /*71c80*/  @P0 STG.E desc[UR60][R26.64], R144 ;  /* 0x000000901a000986 */ /* 0x0083e2000c10193c */
[----:B------:R-:W-:-:S03]  /*71c90*/  ISETP.LT.AND P0, PT, R158, UR18, !P1 ;  /* 0x000000129e007c0c */ /* 0x000fc6000cf01270 */
        /* <DEDUP_REMOVED lines=22> */
[----:B------:R-:W4:Y:S01]  /*71e00*/  LDL.LU R147, [R1+0x101c] ;  /* 0x00101c0001937983 */ /* 0x000f220000300800 */
[----:B------:R-:W-:-:S09]  /*71e10*/  LOP3.LUT P2, RZ, R10, 0x200, RZ, 0xc0, !PT ;  /* 0x000002000aff7812 */ /* 0x000fd2000784c0ff */
[----:B------:R1:W-:Y:S01]  /*71e20*/  @P0 STG.E desc[UR60][R26.64], R145 ;  /* 0x000000911a000986 */ /* 0x0003e2000c10193c */
[----:B------:R-:W-:Y:S01]  /*71e30*/  ISETP.LT.AND P0, PT, R153, UR5, !P2 ;  /* 0x0000000599007c0c */ /* 0x000fe2000d701270 */
[----:B------:R-:W-:Y:S02]  /*71e40*/  ULDC UR5, c[0x0][0x228] ;  /* 0x00008a0000057ab9 */ /* 0x000fe40000000800 */
[----:B-1----:R-:W4:Y:S01]  /*71e50*/  LDL.LU R145, [R1+0xe24] ;  /* 0x000e240001917983 */ /* 0x002f220000300800 */
[----:B--2---:R-:W-:-:S09]  /*71e60*/  IMAD.WIDE R26, R20, 0x4, R2 ;  /* 0x00000004141a7825 */ /* 0x004fd200078e0202 */
[----:B---3--:R1:W-:Y:S01]  /*71e70*/  @P0 STG.E desc[UR60][R26.64], R144 ;  /* 0x000000901a000986 */ /* 0x0083e2000c10193c */
[----:B------:R-:W-:Y:S01]  /*71e80*/  ISETP.LT.AND P0, PT, R155, UR5, !P2 ;  /* 0x000000059b007c0c */ /* 0x000fe2000d701270 */
[----:B------:R-:W-:Y:S02]  /*71e90*/  ULDC UR5, c[0x0][0x228] ;  /* 0x00008a0000057ab9 */ /* 0x000fe40000000800 */
[----:B-1----:R-:W2:Y:S01]  /*71ea0*/  LDL.LU R144, [R1+0xc14] ;  /* 0x000c140001907983 */ /* 0x002ea20000300800 */
[----:B------:R-:W-:-:S09]  /*71eb0*/  IMAD.WIDE R26, R20, 0x4, R4 ;  /* 0x00000004141a7825 */ /* 0x000fd200078e0204 */
[----:B----4-:R1:W-:Y:S01]  /*71ec0*/  @P0 STG.E desc[UR60][R26.64], R19 ;  /* 0x000000131a000986 */ /* 0x0103e2000c10193c */
[----:B------:R-:W-:Y:S01]  /*71ed0*/  ISETP.LT.AND P0, PT, R157, UR5, !P2 ;  /* 0x000000059d007c0c */ /* 0x000fe2000d701270 */
[----:B------:R-:W-:Y:S02]  /*71ee0*/  ULDC UR5, c[0x0][0x228] ;  /* 0x00008a0000057ab9 */ /* 0x000fe40000000800 */
[----:B-1----:R-:W3:Y:S01]  /*71ef0*/  LDL.LU R19, [R1+0xa14] ;  /* 0x000a140001137983 */ /* 0x002ee20000300800 */
[----:B------:R-:W-:-:S09]  /*71f00*/  IMAD.WIDE R26, R20, 0x4, R6 ;  /* 0x00000004141a7825 */ /* 0x000fd200078e0206 */
        /* <DEDUP_REMOVED lines=8> */
[----:B------:R-:W-:-:S02]  /*71f90*/  ULDC UR5, c[0x0][0x228] ;  /* 0x00008a0000057ab9 */ /* 0x000fc40000000800 */
        /* <DEDUP_REMOVED lines=12> */
[----:B------:R-:W-:-:S08]  /*72060*/  LOP3.LUT P3, RZ, R10, 0x800, RZ, 0xc0, !PT ;  /* 0x000008000aff7812 */ /* 0x000fd0000786c0ff */
[----:B--2---:R1:W-:Y:S01]  /*72070*/  @P0 STG.E desc[UR60][R26.64], R144 ;  /* 0x000000901a000986 */ /* 0x0043e2000c10193c */
[----:B------:R-:W-:-:S03]  /*72080*/  ISETP.LT.AND P0, PT, R158, UR28, !P1 ;  /* 0x0000001c9e007c0c */ /* 0x000fc6000cf01270 */
[----:B-1----:R-:W2:Y:S01]  /*72090*/  LDL.LU R144, [R1+0xe38] ;  /* 0x000e380001907983 */ /* 0x002ea20000300800 */
[----:B------:R-:W-:-:S03]  /*720a0*/  IMAD.WIDE R26, R146, 0x4, R8 ;  /* 0x00000004921a7825 */ /* 0x000fc600078e0208 */
[----:B------:R-:W2:Y:S06]  /*720b0*/  LDL.LU R146, [R1+0x1024] ;  /* 0x0010240001927983 */ /* 0x000eac0000300800 */
[----:B---3--:R1:W-:Y:S01]  /*720c0*/  @P0 STG.E desc[UR60][R26.64], R19 ;  /* 0x000000131a000986 */ /* 0x0083e2000c10193c */
[----:B------:R-:W-:Y:S01]  /*720d0*/  ISETP.LT.AND P0, PT, R153, UR5, !P3 ;  /* 0x0000000599007c0c */ /* 0x000fe2000df01270 */
[----:B------:R-:W-:Y:S02]  /*720e0*/  ULDC UR5, c[0x0][0x228] ;  /* 0x00008a0000057ab9 */ /* 0x000fe40000000800 */
[----:B-1----:R-:W3:Y:S01]  /*720f0*/  LDL.LU R19, [R1+0xe28] ;  /* 0x000e280001137983 */ /* 0x002ee20000300800 */
[----:B------:R-:W-:-:S09]  /*72100*/  IMAD.WIDE R26, R147, 0x4, R2 ;  /* 0x00000004931a7825 */ /* 0x000fd200078e0202 */
[----:B----4-:R1:W-:Y:S04]  /*72110*/  @P0 STG.E desc[UR60][R26.64], R22 ;  /* 0x000000161a000986 */ /* 0x0103e8000c10193c */
[----:B-1----:R-:W4:Y:S01]  /*72120*/  LDL.LU R22, [R1+0xc18] ;  /* 0x000c180001167983 */ /* 0x002f220000300800 */
[----:B------:R-:W-:Y:S01]  /*72130*/  ISETP.LT.AND P0, PT, R155, UR5, !P3 ;  /* 0x000000059b007c0c */ /* 0x000fe2000df01270 */
[----:B------:R-:W-:Y:S01]  /*72140*/  IMAD.WIDE R26, R147, 0x4, R4 ;  /* 0x00000004931a7825 */ /* 0x000fe200078e0204 */
[----:B------:R-:W-:Y:S01]  /*72150*/  ULDC UR5, c[0x0][0x228] ;  /* 0x00008a0000057ab9 */ /* 0x000fe20000000800 */
        /* <DEDUP_REMOVED lines=15> */
[----:B------:R-:W-:-:S09]  /*72250*/  IMAD.WIDE R26, R20, 0x4, R2 ;  /* 0x00000004141a7825 */ /* 0x000fd200078e0202 */
        /* <DEDUP_REMOVED lines=10> */
[----:B----4-:R1:W-:Y:S04]  /*72300*/  @P0 STG.E desc[UR60][R26.64], R22 ;  /* 0x000000161a000986 */ /* 0x0103e8000c10193c */
[----:B-1----:R-:W4:Y:S01]  /*72310*/  LDL.LU R22, [R1+0xe3c] ;  /* 0x000e3c0001167983 */ /* 0x002f220000300800 */
[----:B------:R-:W-:-:S03]  /*72320*/  IMAD.WIDE R26, R20, 0x4, R8 ;  /* 0x00000004141a7825 */ /* 0x000fc600078e0208 */
[----:B------:R-:W4:Y:S01]  /*72330*/  LDL.LU R20, [R1+0xe2c] ;  /* 0x000e2c0001147983 */ /* 0x000f220000300800 */
[----:B------:R-:W-:Y:S02]  /*72340*/  ISETP.LT.AND P0, PT, R158, UR32, !P2 ;  /* 0x000000209e007c0c */ /* 0x000fe4000d701270 */
        /* <DEDUP_REMOVED lines=35> */
[----:B------:R-:W-:Y:S01]  /*72580*/  LOP3.LUT P2, RZ, R10, 0x8000, RZ, 0xc0, !PT ;  /* 0x000080000aff7812 */ /* 0x000fe2000784c0ff */
[----:B------:R-:W4:Y:S01]  /*72590*/  LDL.LU R146, [R1+0x1030] ;  /* 0x0010300001927983 */ /* 0x000f220000300800 */
[----:B------:R-:W-:-:S09]  /*725a0*/  ULDC UR5, c[0x0][0x228] ;  /* 0x00008a0000057ab9 */ /* 0x000fd20000000800 */
[----:B------:R1:W-:Y:S04]  /*725b0*/  @P0 STG.E desc[UR60][R26.64], R21 ;  /* 0x000000151a000986 */ /* 0x0003e8000c10193c */
[----:B-1----:R-:W4:Y:S01]  /*725c0*/  LDL.LU R21, [R1+0xe50] ;  /* 0x000e500001157983 */ /* 0x002f220000300800 */
[----:B------:R-:W-:Y:S01]  /*725d0*/  IMAD.WIDE R26, R147, 0x4, R8 ;  /* 0x00000004931a7825 */ /* 0x000fe200078e0208 */
[----:B------:R-:W-:Y:S02]  /*725e0*/  ISETP.LT.AND P0, PT, R158, UR36, !P3 ;  /* 0x000000249e007c0c */ /* 0x000fe4000df01270 */
[----:B------:R-:W4:Y:S11]  /*725f0*/  LDL.LU R147, [R1+0xe40] ;  /* 0x000e400001937983 */ /* 0x000f360000300800 */
[----:B------:R1:W-:Y:S01]  /*72600*/  @P0 STG.E desc[UR60][R26.64], R145 ;  /* 0x000000911a000986 */ /* 0x0003e2000c10193c */
[----:B------:R-:W-:Y:S01]  /*72610*/  ISETP.LT.AND P0, PT, R153, UR5, !P2 ;  /* 0x0000000599007c0c */ /* 0x000fe2000d701270 */
[----:B------:R-:W-:-:S02]  /*72620*/  ULDC UR5, c[0x0][0x228] ;  /* 0x00008a0000057ab9 */ /* 0x000fc40000000800 */
        /* <DEDUP_REMOVED lines=9> */
[----:B------:R-:W-:Y:S01]  /*726c0*/  ULDC UR5, c[0x0][0x228] ;  /* 0x00008a0000057ab9 */ /* 0x000fe20000000800 */
[----:B-1----:R-:W-:Y:S01]  /*726d0*/  IMAD.WIDE R26, R148, 0x4, R6 ;  /* 0x00000004941a7825 */ /* 0x002fe200078e0206 */
[----:B------:R-:W3:Y:S10]  /*726e0*/  LDL.LU R19, [R1+0x1034] ;  /* 0x0010340001137983 */ /* 0x000ef40000300800 */
[----:B----4-:R1:W-:Y:S01]  /*726f0*/  @P0 STG.E desc[UR60][R26.64], R22 ;  /* 0x000000161a000986 */ /* 0x0103e2000c10193c */
[----:B------:R-:W-:-:S03]  /*72700*/  ISETP.LT.AND P0, PT, R158, UR34, !P2 ;  /* 0x000000229e007c0c */ /* 0x000fc6000d701270 */
[----:B-1----:R-:W4:Y:S01]  /*72710*/  LDL.LU R22, [R1+0x820] ;  /* 0x0008200001167983 */ /* 0x002f220000300800 */
[----:B------:R-:W-:-:S09]  /*72720*/  IMAD.WIDE R26, R148, 0x4, R8 ;  /* 0x00000004941a7825 */ /* 0x000fd200078e0208 */
[----:B------:R1:W-:Y:S04]  /*72730*/  @P0 STG.E desc[UR60][R26.64], R20 ;  /* 0x000000141a000986 */ /* 0x0003e8000c10193c */
[----:B-1----:R-:W4:Y:S01]  /*72740*/  LDL.LU R20, [R1+0x620] ;  /* 0x0006200001147983 */ /* 0x002f220000300800 */
[----:B------:R-:W-:Y:S01]  /*72750*/  LOP3.LUT P1, RZ, R10, 0x10000, RZ, 0xc0, !PT ;  /* 0x000100000aff7812 */ /* 0x000fe2000782c0ff */
[----:B------:R-:W-:Y:S02]  /*72760*/  IMAD.WIDE R26, R146, 0x4, R2 ;  /* 0x00000004921a7825 */ /* 0x000fe400078e0202 */
[----:B------:R-:W4:Y:S01]  /*72770*/  LDL.LU R148, [R1+0x1038] ;  /* 0x0010380001947983 */ /* 0x000f220000300800 */
[----:B------:R-:W-:Y:S01]  /*72780*/  ISETP.LT.AND P0, PT, R153, UR5, !P1 ;  /* 0x0000000599007c0c */ /* 0x000fe2000cf01270 */
[----:B------:R-:W-:-:S12]  /*72790*/  ULDC UR5, c[0x0][0x228] ;  /* 0x00008a0000057ab9 */ /* 0x000fd80000000800 */
[----:B------:R1:W-:Y:S01]  /*727a0*/  @P0 STG.E desc[UR60][R26.64], R21 ;  /* 0x000000151a000986 */ /* 0x0003e2000c10193c */
        /* <DEDUP_REMOVED lines=9> */
[----:B------:R1:W-:Y:S01]  /*72840*/  @P0 STG.E desc[UR60][R26.64], R145 ;  /* 0x000000911a000986 */ /* 0x0003e2000c10193c */
[----:B------:R-:W-:-:S03]  /*72850*/  ISETP.LT.AND P0, PT, R158, UR40, !P1 ;  /* 0x000000289e007c0c */ /* 0x000fc6000cf01270 */
[----:B-1----:R-:W4:Y:S01]  /*72860*/  LDL.LU R145, [R1+0xe54] ;  /* 0x000e540001917983 */ /* 0x002f220000300800 */
[----:B------:R-:W-:-:S03]  /*72870*/  IMAD.WIDE R26, R146, 0x4, R8 ;  /* 0x00000004921a7825 */ /* 0x000fc600078e0208 */
[----:B------:R-:W4:Y:S01]  /*72880*/  LDL.LU R146, [R1+0x103c] ;  /* 0x00103c0001927983 */ /* 0x000f220000300800 */
[----:B------:R-:W-:-:S05]  /*72890*/  LOP3.LUT P3, RZ, R10, 0x20000, RZ, 0xc0, !PT ;  /* 0x000200000aff7812 */ /* 0x000fca000786c0ff */
[----:B--2---:R1:W-:Y:S04]  /*728a0*/  @P0 STG.E desc[UR60][R26.64], R144 ;  /* 0x000000901a000986 */ /* 0x0043e8000c10193c */
[----:B-1----:R-:W2:Y:S01]  /*728b0*/  LDL.LU R144, [R1+0xe44] ;  /* 0x000e440001907983 */ /* 0x002ea20000300800 */
[----:B------:R-:W-:Y:S01]  /*728c0*/  ISETP.LT.AND P0, PT, R153, UR5, !P3 ;  /* 0x0000000599007c0c */ /* 0x000fe2000df01270 */
[----:B------:R-:W-:Y:S01]  /*728d0*/  ULDC UR5, c[0x0][0x228] ;  /* 0x00008a0000057ab9 */ /* 0x000fe20000000800 */
[----:B---3--:R-:W-:-:S11]  /*728e0*/  IMAD.WIDE R26, R19, 0x4, R2 ;  /* 0x00000004131a7825 */ /* 0x008fd600078e0202 */
        /* <DEDUP_REMOVED lines=10> */
[----:B------:R-:W-:-:S10]  /*72990*/  ULDC UR5, c[0x0][0x228] ;  /* 0x00008a0000057ab9 */ /* 0x000fd40000000800 */
[----:B------:R1:W-:Y:S01]  /*729a0*/  @P0 STG.E desc[UR60][R26.64], R21 ;  /* 0x000000151a000986 */ /* 0x0003e2000c10193c */
[----:B------:R-:W-:-:S03]  /*729b0*/  ISETP.LT.AND P0, PT, R158, UR38, !P3 ;  /* 0x000000269e007c0c */ /* 0x000fc6000df01270 */
[----:B-1----:R-:W4:Y:S01]  /*729c0*/  LDL.LU R21, [R1+0x824] ;  /* 0x0008240001157983 */ /* 0x002f220000300800 */
[----:B------:R-:W-:-:S03]  /*729d0*/  IMAD.WIDE R26, R19, 0x4, R8 ;  /* 0x00000004131a7825 */ /* 0x000fc600078e0208 */
[----:B------:R-:W4:Y:S06]  /*729e0*/  LDL.LU R19, [R1+0x1040] ;  /* 0x0010400001137983 */ /* 0x000f2c0000300800 */
        /* <DEDUP_REMOVED lines=10> */
[----:B--2---:R1:W-:Y:S04]  /*72a90*/  @P0 STG.E desc[UR60][R26.64], R144 ;  /* 0x000000901a000986 */ /* 0x0043e8000c10193c */
[----:B-1----:R-:W2:Y:S01]  /*72aa0*/  LDL.LU R144, [R1+0x224] ;  /* 0x0002240001907983 */ /* 0x002ea20000300800 */
[----:B------:R-:W-:Y:S01]  /*72ab0*/  ISETP.LT.AND P0, PT, R157, UR5, !P2 ;  /* 0x000000059d007c0c */ /* 0x000fe2000d701270 */
[----:B------:R-:W-:Y:S01]  /*72ac0*/  IMAD.WIDE R26, R148, 0x4, R6 ;  /* 0x00000004941a7825 */ /* 0x000fe200078e0206 */
[----:B------:R-:W-:Y:S01]  /*72ad0*/  LOP3.LUT P1, RZ, R10, 0x80000, RZ, 0xc0, !PT ;  /* 0x000800000aff7812 */ /* 0x000fe2000782c0ff */
[----:B------:R-:W-:-:S10]  /*72ae0*/  ULDC UR5, c[0x0][0x228] ;  /* 0x00008a0000057ab9 */ /* 0x000fd40000000800 */
[----:B---3--:R1:W-:Y:S01]  /*72af0*/  @P0 STG.E desc[UR60][R26.64], R22 ;  /* 0x000000161a000986 */ /* 0x0083e2000c10193c */
[----:B------:R-:W-:-:S03]  /*72b00*/  ISETP.LT.AND P0, PT, R158, UR44, !P2 ;  /* 0x0000002c9e007c0c */ /* 0x000fc6000d701270 */
[----:B-1----:R-:W3:Y:S01]  /*72b10*/  LDL.LU R22, [R1+0xe58] ;  /* 0x000e580001167983 */ /* 0x002ee20000300800 */
[----:B------:R-:W-:-:S03]  /*72b20*/  IMAD.WIDE R26, R148, 0x4, R8 ;  /* 0x00000004941a7825 */ /* 0x000fc600078e0208 */
[----:B------:R-:W3:Y:S06]  /*72b30*/  LDL.LU R148, [R1+0x1044] ;  /* 0x0010440001947983 */ /* 0x000eec0000300800 */
[----:B----4-:R1:W-:Y:S04]  /*72b40*/  @P0 STG.E desc[UR60][R26.64], R20 ;  /* 0x000000141a000986 */ /* 0x0103e8000c10193c */
        /* <DEDUP_REMOVED lines=8> */
[----:B------:R-:W-:-:S03]  /*72bd0*/  IMAD.WIDE R26, R146, 0x4, R4 ;  /* 0x00000004921a7825 */ /* 0x000fc600078e0204 */
[----:B------:R-:W4:Y:S06]  /*72be0*/  LDL.LU R150, [R1+0xa28] ;  /* 0x000a280001967983 */ /* 0x000f2c0000300800 */
[----:B------:R1:W-:Y:S01]  /*72bf0*/  @P0 STG.E desc[UR60][R26.64], R147 ;  /* 0x000000931a000986 */ /* 0x0003e2000c10193c */
[----:B------:R-:W-:Y:S01]  /*72c00*/  ISETP.LT.AND P0, PT, R157, UR5, !P1 ;  /* 0x000000059d007c0c */ /* 0x000fe2000cf01270 */
[----:B------:R-:W-:Y:S01]  /*72c10*/  ULDC UR5, c[0x0][0x228] ;  /* 0x00008a0000057ab9 */ /* 0x000fe20000000800 */
[----:B-1----:R-:W-:-:S11]  /*72c20*/  IMAD.WIDE R26, R146, 0x4, R6 ;  /* 0x00000004921a7825 */ /* 0x002fd600078e0206 */
        /* <DEDUP_REMOVED lines=9> */
[----:B------:R-:W-:Y:S01]  /*72cc0*/  IMAD.WIDE R26, R19, 0x4, R2 ;  /* 0x00000004131a7825 */ /* 0x000fe200078e0202 */
[----:B------:R-:W-:-:S11]  /*72cd0*/  ULDC UR5, c[0x0][0x228] ;  /* 0x00008a0000057ab9 */ /* 0x000fd60000000800 */
        /* <DEDUP_REMOVED lines=19> */
[----:B------:R-:W4:Y:S01]  /*72e10*/  LDL.LU R147, [R1+0x104c] ;  /* 0x00104c0001937983 */ /* 0x000f220000300800 */
[----:B-1----:R-:W-:-:S09]  /*72e20*/  IMAD.WIDE R26, R148, 0x4, R2 ;  /* 0x00000004941a7825 */ /* 0x002fd200078e0202 */
        /* <DEDUP_REMOVED lines=14> */
[----:B------:R-:W-:-:S09]  /*72f10*/  IMAD.WIDE R26, R148, 0x4, R8 ;  /* 0x00000004941a7825 */ /* 0x000fd200078e0208 */
[----:B----4-:R1:W-:Y:S04]  /*72f20*/  @P0 STG.E desc[UR60][R26.64], R20 ;  /* 0x000000141a000986 */ /* 0x0103e8000c10193c */
[----:B-1----:R-:W4:Y:S01]  /*72f30*/  LDL.LU R20, [R1+0x62c] ;  /* 0x00062c0001147983 */ /* 0x002f220000300800 */
[----:B------:R-:W-:Y:S01]  /*72f40*/  ISETP.LT.AND P0, PT, R153, UR5, !P1 ;  /* 0x0000000599007c0c */ /* 0x000fe2000cf01270 */
[C---:B------:R-:W-:Y:S01]  /*72f50*/  IMAD.WIDE R26, R146.reuse, 0x4, R2 ;  /* 0x00000004921a7825 */ /* 0x040fe200078e0202 */
[----:B------:R-:W-:Y:S01]  /*72f60*/  ULDC UR5, c[0x0][0x228] ;  /* 0x00008a0000057ab9 */ /* 0x000fe20000000800 */
[----:B------:R-:W4:Y:S10]  /*72f70*/  LDL.LU R148, [R1+0x42c] ;  /* 0x00042c0001947983 */ /* 0x000f340000300800 */
[----:B------:R1:W-:Y:S01]  /*72f80*/  @P0 STG.E desc[UR60][R26.64], R21 ;  /* 0x000000151a000986 */ /* 0x0003e2000c10193c */
[----:B------:R-:W-:Y:S01]  /*72f90*/  ISETP.LT.AND P0, PT, R155, UR5, !P1 ;  /* 0x000000059b007c0c */ /* 0x000fe2000cf01270 */
[----:B------:R-:W-:Y:S01]  /*72fa0*/  ULDC UR5, c[0x0][0x228] ;  /* 0x00008a0000057ab9 */ /* 0x000fe20000000800 */
[----:B-1----:R-:W-:-:S11]  /*72fb0*/  IMAD.WIDE R26, R146, 0x4, R4 ;  /* 0x00000004921a7825 */ /* 0x002fd600078e0204 */
[----:B------:R1:W-:Y:S01]  /*72fc0*/  @P0 STG.E desc[UR60][R26.64], R19 ;  /* 0x000000131a000986 */ /* 0x0003e2000c10193c */
[----:B------:R-:W-:Y:S01]  /*72fd0*/  ISETP.LT.AND P0, PT, R157, UR5, !P1 ;  /* 0x000000059d007c0c */ /* 0x000fe2000cf01270 */
[----:B------:R-:W-:Y:S02]  /*72fe0*/  ULDC UR5, c[0x0][0x228] ;  /* 0x00008a0000057ab9 */ /* 0x000fe40000000800 */
[----:B-1----:R-:W4:Y:S01]  /*72ff0*/  LDL.LU R19, [R1+0x22c] ;  /* 0x00022c0001137983 */ /* 0x002f220000300800 */
[----:B------:R-:W-:-:S03]  /*73000*/  IMAD.WIDE R26, R146, 0x4, R6 ;  /* 0x00000004921a7825 */ /* 0x000fc600078e0206 */
[----:B------:R-:W4:Y:S06]  /*73010*/  LDL.LU R21, [R1+0x1050] ;  /* 0x0010500001157983 */ /* 0x000f2c0000300800 */
[----:B------:R1:W-:Y:S01]  /*73020*/  @P0 STG.E desc[UR60][R26.64], R145 ;  /* 0x000000911a000986 */ /* 0x0003e2000c10193c */
[----:B------:R-:W-:-:S03]  /*73030*/  ISETP.LT.AND P0, PT, R158, UR52, !P1 ;  /* 0x000000349e007c0c */ /* 0x000fc6000cf01270 */
[----:B-1----:R-:W4:Y:S01]  /*73040*/  LDL.LU R145, [R1+0xe70] ;  /* 0x000e700001917983 */ /* 0x002f220000300800 */
[----:B------:R-:W-:Y:S01]  /*73050*/  IMAD.WIDE R26, R146, 0x4, R8 ;  /* 0x00000004921a7825 */ /* 0x000fe200078e0208 */
[----:B------:R-:W-:-:S08]  /*73060*/  LOP3.LUT P3, RZ, R10, 0x800000, RZ, 0xc0, !PT ;  /* 0x008000000aff7812 */ /* 0x000fd0000786c0ff */
        /* <DEDUP_REMOVED lines=15> */
[----:B------:R-:W4:Y:S01]  /*73160*/  LDL.LU R146, [R1+0x1054] ;  /* 0x0010540001927983 */ /* 0x000f220000300800 */
[----:B------:R-:W-:-:S09]  /*73170*/  ULDC UR5, c[0x0][0x228] ;  /* 0x00008a0000057ab9 */ /* 0x000fd20000000800 */
[----:B------:R1:W-:Y:S01]  /*73180*/  @P0 STG.E desc[UR60][R26.64], R148 ;  /* 0x000000941a000986 */ /* 0x0003e2000c10193c */
[----:B------:R-:W-:-:S03]  /*73190*/  ISETP.LT.AND P0, PT, R158, UR50, !P3 ;  /* 0x000000329e007c0c */ /* 0x000fc6000df01270 */
[----:B-1----:R-:W4:Y:S01]  /*731a0*/  LDL.LU R148, [R1+0x630] ;  /* 0x0006300001947983 */ /* 0x002f220000300800 */
[----:B------:R-:W-:-:S03]  /*731b0*/  IMAD.WIDE R26, R147, 0x4, R8 ;  /* 0x00000004931a7825 */ /* 0x000fc600078e0208 */
[----:B------:R-:W4:Y:S06]  /*731c0*/  LDL.LU R147, [R1+0x430] ;  /* 0x0004300001937983 */ /* 0x000f2c0000300800 */
[----:B------:R1:W-:Y:S01]  /*731d0*/  @P0 STG.E desc[UR60][R26.64], R19 ;  /* 0x000000131a000986 */ /* 0x0003e2000c10193c */
[----:B------:R-:W-:Y:S01]  /*731e0*/  ISETP.LT.AND P0, PT, R153, UR5, !P2 ;  /* 0x0000000599007c0c */ /* 0x000fe2000d701270 */
[----:B------:R-:W-:Y:S01]  /*731f0*/  ULDC UR5, c[0x0][0x228] ;  /* 0x00008a0000057ab9 */ /* 0x000fe20000000800 */
[----:B-1----:R-:W-:Y:S01]  /*73200*/  IMAD.WIDE R26, R21, 0x4, R2 ;  /* 0x00000004151a7825 */ /* 0x002fe200078e0202 */
[----:B------:R-:W4:Y:S10]  /*73210*/  LDL.LU R19, [R1+0x1058] ;  /* 0x0010580001137983 */ /* 0x000f340000300800 */
[----:B------:R1:W-:Y:S01]  /*73220*/  @P0 STG.E desc[UR60][R26.64], R145 ;  /* 0x000000911a000986 */ /* 0x0003e2000c10193c */
[----:B------:R-:W-:Y:S01]  /*73230*/  ISETP.LT.AND P0, PT, R155, UR5, !P2 ;  /* 0x000000059b007c0c */ /* 0x000fe2000d701270 */
[----:B------:R-:W-:-:S02]  /*73240*/  ULDC UR5, c[0x0][0x228] ;  /* 0x00008a0000057ab9 */ /* 0x000fc40000000800 */
[----:B-1----:R-:W4:Y:S01]  /*73250*/  LDL.LU R145, [R1+0x230] ;  /* 0x0002300001917983 */ /* 0x002f220000300800 */
[----:B------:R-:W-:-:S09]  /*73260*/  IMAD.WIDE R26, R21, 0x4, R4 ;  /* 0x00000004151a7825 */ /* 0x000fd200078e0204 */
[----:B--2---:R1:W-:Y:S04]  /*73270*/  @P0 STG.E desc[UR60][R26.64], R144 ;  /* 0x000000901a000986 */ /* 0x0043e8000c10193c */
[----:B-1----:R-:W2:Y:S01]  /*73280*/  LDL.LU R144, [R1+0x30] ;  /* 0x0000300001907983 */ /* 0x002ea20000300800 */
[----:B------:R-:W-:Y:S01]  /*73290*/  ISETP.LT.AND P0, PT, R157, UR5, !P2 ;  /* 0x000000059d007c0c */ /* 0x000fe2000d701270 */
[----:B------:R-:W-:Y:S01]  /*732a0*/  IMAD.WIDE R26, R21, 0x4, R6 ;  /* 0x00000004151a7825 */ /* 0x000fe200078e0206 */
[----:B------:R-:W-:Y:S01]  /*732b0*/  LOP3.LUT P1, RZ, R10, 0x2000000, RZ, 0xc0, !PT ;  /* 0x020000000aff7812 */ /* 0x000fe2000782c0ff */
[----:B------:R-:W2:Y:S01]  /*732c0*/  LDL.LU R150, [R1+0xe74] ;  /* 0x000e740001967983 */ /* 0x000ea20000300800 */
[----:B------:R-:W-:-:S09]  /*732d0*/  ULDC UR5, c[0x0][0x228] ;  /* 0x00008a0000057ab9 */ /* 0x000fd20000000800 */
[----:B---3--:R1:W-:Y:S01]  /*732e0*/  @P0 STG.E desc[UR60][R26.64], R22 ;  /* 0x000000161a000986 */ /* 0x0083e2000c10193c */
[----:B------:R-:W-:Y:S01]  /*732f0*/  ISETP.LT.AND P0, PT, R158, UR56, !P2 ;  /* 0x000000389e007c0c */ /* 0x000fe2000d701270 */
[----:B-1----:R-:W-:Y:S02]  /*73300*/  IMAD.WIDE R26, R21, 0x4, R8 ;  /* 0x00000004151a7825 */ /* 0x002fe400078e0208 */
[----:B------:R-:W3:Y:S04]  /*73310*/  LDL.LU R22, [R1+0x105c] ;  /* 0x00105c0001167983 */ /* 0x000ee80000300800 */
        /* <DEDUP_REMOVED lines=17> */
[----:B------:R-:W-:Y:S01]  /*73430*/  ISETP.LT.AND P0, PT, R158, UR54, !P1 ;  /* 0x000000369e007c0c */ /* 0x000fe2000cf01270 */
[----:B-1----:R-:W-:Y:S02]  /*73440*/  IMAD.WIDE R26, R146, 0x4, R8 ;  /* 0x00000004921a7825 */ /* 0x002fe400078e0208 */
[----:B------:R-:W4:Y:S04]  /*73450*/  LDL.LU R146, [R1+0x1060] ;  /* 0x0010600001927983 */ /* 0x000f280000300800 */
[----:B------:R-:W4:Y:S01]  /*73460*/  LDL.LU R145, [R1+0x434] ;  /* 0x0004340001917983 */ /* 0x000f220000300800 */
[----:B------:R-:W-:-:S05]  /*73470*/  LOP3.LUT P3, RZ, R10, 0x4000000, RZ, 0xc0, !PT ;  /* 0x040000000aff7812 */ /* 0x000fca000786c0ff */
[----:B--2---:R1:W-:Y:S01]  /*73480*/  @P0 STG.E desc[UR60][R26.64], R144 ;  /* 0x000000901a000986 */ /* 0x0043e2000c10193c */
[----:B------:R-:W-:Y:S01]  /*73490*/  ISETP.LT.AND P0, PT, R153, UR5, !P3 ;  /* 0x0000000599007c0c */ /* 0x000fe2000df01270 */
[----:B------:R-:W-:Y:S01]  /*734a0*/  ULDC UR5, c[0x0][0x228] ;  /* 0x00008a0000057ab9 */ /* 0x000fe20000000800 */
[----:B-1----:R-:W-:Y:S01]  /*734b0*/  IMAD.WIDE R26, R19, 0x4, R2 ;  /* 0x00000004131a7825 */ /* 0x002fe200078e0202 */
[----:B------:R-:W2:Y:S10]  /*734c0*/  LDL.LU R144, [R1+0x234] ;  /* 0x0002340001907983 */ /* 0x000eb40000300800 */
[----:B------:R1:W-:Y:S01]  /*734d0*/  @P0 STG.E desc[UR60][R26.64], R150 ;  /* 0x000000961a000986 */ /* 0x0003e2000c10193c */
[----:B------:R-:W-:Y:S01]  /*734e0*/  ISETP.LT.AND P0, PT, R155, UR5, !P3 ;  /* 0x000000059b007c0c */ /* 0x000fe2000df01270 */
[----:B------:R-:W-:Y:S01]  /*734f0*/  ULDC UR5, c[0x0][0x228] ;  /* 0x00008a0000057ab9 */ /* 0x000fe20000000800 */
[----:B-1----:R-:W-:-:S11]  /*73500*/  IMAD.WIDE R26, R19, 0x4, R4 ;  /* 0x00000004131a7825 */ /* 0x002fd600078e0204 */
        /* <DEDUP_REMOVED lines=25> */
[----:B------:R-:W-:Y:S01]  /*736a0*/  MOV R136, UR13 ;  /* 0x0000000d00887c02 */ /* 0x000fe20008000f00 */
[----:B------:R-:W-:Y:S02]  /*736b0*/  ULDC.64 UR12, c[0x0][0x228] ;  /* 0x00008a00000c7ab9 */ /* 0x000fe40000000a00 */
[----:B------:R-:W-:Y:S01]  /*736c0*/  UMOV UR5, UR12 ;  /* 0x0000000c00057c82 */ /* 0x000fe20008000000 */
[----:B------:R-:W-:-:S07]  /*736d0*/  LOP3.LUT P1, RZ, R10, 0x10000000, RZ, 0xc0, !PT ;  /* 0x100000000aff7812 */ /* 0x000fce000782c0ff */
[----:B--2---:R1:W-:Y:S01]  /*736e0*/  @P0 STG.E desc[UR60][R26.64], R144 ;  /* 0x000000901a000986 */ /* 0x0043e2000c10193c */
[----:B------:R-:W-:Y:S01]  /*736f0*/  ISETP.LT.AND P0, PT, R158, UR5, !P2 ;  /* 0x000000059e007c0c */ /* 0x000fe2000d701270 */
[----:B------:R-:W-:Y:S01]  /*73700*/  ULDC UR5, c[0x0][0x228] ;  /* 0x00008a0000057ab9 */ /* 0x000fe20000000800 */
[----:B-1----:R-:W-:Y:S02]  /*73710*/  IMAD.WIDE R26, R22, 0x4, R8 ;  /* 0x00000004161a7825 */ /* 0x002fe400078e0208 */
[----:B------:R-:W2:Y:S04]  /*73720*/  LDL.LU R22, [R1+0x638] ;  /* 0x0006380001167983 */ /* 0x000ea80000300800 */
[----:B------:R-:W2:Y:S05]  /*73730*/  LDL.LU R144, [R1+0x1068] ;  /* 0x0010680001907983 */ /* 0x000eaa0000300800 */
[----:B---3--:R1:W-:Y:S01]  /*73740*/  @P0 STG.E desc[UR60][R26.64], R21 ;  /* 0x000000151a000986 */ /* 0x0083e2000c10193c */
[----:B------:R-:W-:Y:S01]  /*73750*/  ISETP.LT.AND P0, PT, R153, UR5, !P1 ;  /* 0x0000000599007c0c */ /* 0x000fe2000cf01270 */
[----:B------:R-:W-:-:S02]  /*73760*/  ULDC UR5, c[0x0][0x228] ;  /* 0x00008a0000057ab9 */ /* 0x000fc40000000800 */
        /* <DEDUP_REMOVED lines=10> */
[----:B------:R-:W-:Y:S01]  /*73810*/  UMOV UR6, UR13 ;  /* 0x0000000d00067c82 */ /* 0x000fe20008000000 */
[----:B------:R-:W-:Y:S01]  /*73820*/  ULDC.64 UR12, c[0x0][0x228] ;  /* 0x00008a00000c7ab9 */ /* 0x000fe20000000a00 */
[----:B-1----:R-:W4:Y:S01]  /*73830*/  LDL.LU R148, [R1+0xe7c] ;  /* 0x000e7c0001947983 */ /* 0x002f220000300800 */
[----:B------:R-:W-:Y:S01]  /*73840*/  IMAD.WIDE R26, R146, 0x4, R6 ;  /* 0x00000004921a7825 */ /* 0x000fe200078e0206 */
[----:B------:R-:W-:-:S08]  /*73850*/  UMOV UR5, UR12 ;  /* 0x0000000c00057c82 */ /* 0x000fd00008000000 */
[----:B------:R1:W-:Y:S01]  /*73860*/  @P0 STG.E desc[UR60][R26.64], R147 ;  /* 0x000000931a000986 */ /* 0x0003e2000c10193c */
[----:B------:R-:W-:Y:S01]  /*73870*/  ISETP.LT.AND P0, PT, R158, UR5, !P1 ;  /* 0x000000059e007c0c */ /* 0x000fe2000cf01270 */
[----:B------:R-:W-:Y:S01]  /*73880*/  ULDC UR5, c[0x0][0x228] ;  /* 0x00008a0000057ab9 */ /* 0x000fe20000000800 */
[----:B-1----:R-:W-:Y:S02]  /*73890*/  IMAD.WIDE R26, R146, 0x4, R8 ;  /* 0x00000004921a7825 */ /* 0x002fe400078e0208 */
[----:B------:R-:W4:Y:S04]  /*738a0*/  LDL.LU R146, [R1+0x106c] ;  /* 0x00106c0001927983 */ /* 0x000f280000300800 */
[----:B------:R-:W4:Y:S05]  /*738b0*/  LDL.LU R147, [R1+0xe6c] ;  /* 0x000e6c0001937983 */ /* 0x000f2a0000300800 */
[----:B------:R1:W-:Y:S04]  /*738c0*/  @P0 STG.E desc[UR60][R26.64], R145 ;  /* 0x000000911a000986 */ /* 0x0003e8000c10193c */
[----:B-1----:R-:W4:Y:S01]  /*738d0*/  LDL.LU R145, [R1+0xc3c] ;  /* 0x000c3c0001917983 */ /* 0x002f220000300800 */
[----:B------:R-:W-:-:S04]  /*738e0*/  LOP3.LUT P3, RZ, R10, 0x20000000, RZ, 0xc0, !PT ;  /* 0x200000000aff7812 */ /* 0x000fc8000786c0ff */
[----:B------:R-:W-:Y:S01]  /*738f0*/  ISETP.LT.AND P0, PT, R153, UR5, !P3 ;  /* 0x0000000599007c0c */ /* 0x000fe2000df01270 */
[----:B------:R-:W-:Y:S01]  /*73900*/  IMAD.WIDE R26, R19, 0x4, R2 ;  /* 0x00000004131a7825 */ /* 0x000fe200078e0202 */
[----:B------:R-:W-:-:S11]  /*73910*/  ULDC UR5, c[0x0][0x228] ;  /* 0x00008a0000057ab9 */ /* 0x000fd60000000800 */
[----:B--2---:R1:W-:Y:S01]  /*73920*/  @P0 STG.E desc[UR60][R26.64], R22 ;  /* 0x000000161a000986 */ /* 0x0043e2000c10193c */
[----:B------:R-:W-:Y:S01]  /*73930*/  ISETP.LT.AND P0, PT, R155, UR5, !P3 ;  /* 0x000000059b007c0c */ /* 0x000fe2000df01270 */
[----:B------:R-:W-:Y:S02]  /*73940*/  ULDC UR5, c[0x0][0x228] ;  /* 0x00008a0000057ab9 */ /* 0x000fe40000000800 */
[----:B-1----:R-:W2:Y:S01]  /*73950*/  LDL.LU R22, [R1+0xa3c] ;  /* 0x000a3c0001167983 */ /* 0x002ea20000300800 */
[----:B------:R-:W-:-:S09]  /*73960*/  IMAD.WIDE R26, R19, 0x4, R4 ;  /* 0x00000004131a7825 */ /* 0x000fd200078e0204 */
[----:B---3--:R1:W-:Y:S01]  /*73970*/  @P0 STG.E desc[UR60][R26.64], R21 ;  /* 0x000000151a000986 */ /* 0x0083e2000c10193c */
[----:B------:R-:W-:-:S03]  /*73980*/  ISETP.LT.AND P0, PT, R157, UR5, !P3 ;  /* 0x000000059d007c0c */ /* 0x000fc6000df01270 */
[----:B-1----:R-:W3:Y:S01]  /*73990*/  LDL.LU R21, [R1+0x63c] ;  /* 0x00063c0001157983 */ /* 0x002ee20000300800 */
[----:B------:R-:W-:-:S09]  /*739a0*/  IMAD.WIDE R26, R19, 0x4, R6 ;  /* 0x00000004131a7825 */ /* 0x000fd200078e0206 */
[----:B----4-:R1:W-:Y:S04]  /*739b0*/  @P0 STG.E desc[UR60][R26.64], R20 ;  /* 0x000000141a000986 */ /* 0x0103e8000c10193c */
[----:B-1----:R-:W4:Y:S01]  /*739c0*/  LDL.LU R20, [R1+0x43c] ;  /* 0x00043c0001147983 */ /* 0x002f220000300800 */
[----:B------:R-:W-:-:S03]  /*739d0*/  IMAD.WIDE R26, R19, 0x4, R8 ;  /* 0x00000004131a7825 */ /* 0x000fc600078e0208 */
[----:B------:R-:W4:Y:S01]  /*739e0*/  LDL.LU R19, [R1+0x23c] ;  /* 0x00023c0001137983 */ /* 0x000f220000300800 */
[----:B------:R-:W-:Y:S01]  /*739f0*/  UMOV UR10, UR13 ;  /* 0x0000000d000a7c82 */ /* 0x000fe20008000000 */
[----:B------:R-:W-:Y:S02]  /*73a00*/  ULDC.64 UR12, c[0x0][0x228] ;  /* 0x00008a00000c7ab9 */ /* 0x000fe40000000a00 */
[----:B------:R-:W-:Y:S02]  /*73a10*/  UMOV UR5, UR12 ;  /* 0x0000000c00057c82 */ /* 0x000fe40008000000 */
[----:B------:R-:W-:Y:S01]  /*73a20*/  ISETP.LT.AND P0, PT, R158, UR5, !P3 ;  /* 0x000000059e007c0c */ /* 0x000fe2000df01270 */
[----:B------:R-:W-:Y:S01]  /*73a30*/  ULDC UR5, c[0x0][0x228] ;  /* 0x00008a0000057ab9 */ /* 0x000fe20000000800 */
[----:B------:R-:W-:-:S11]  /*73a40*/  LOP3.LUT P2, RZ, R10, 0x40000000, RZ, 0xc0, !PT ;  /* 0x400000000aff7812 */ /* 0x000fd6000784c0ff */
[----:B------:R1:W-:Y:S01]  /*73a50*/  @P0 STG.E desc[UR60][R26.64], R150 ;  /* 0x000000961a000986 */ /* 0x0003e2000c10193c */
[----:B------:R-:W-:Y:S01]  /*73a60*/  ISETP.LT.AND P0, PT, R153, UR5, !P2 ;  /* 0x0000000599007c0c */ /* 0x000fe2000d701270 */
[----:B------:R-:W-:Y:S01]  /*73a70*/  ULDC UR5, c[0x0][0x228] ;  /* 0x00008a0000057ab9 */ /* 0x000fe20000000800 */
[----:B-1----:R-:W-:-:S11]  /*73a80*/  IMAD.WIDE R26, R144, 0x4, R2 ;  /* 0x00000004901a7825 */ /* 0x002fd600078e0202 */
[----:B------:R1:W-:Y:S01]  /*73a90*/  @P0 STG.E desc[UR60][R26.64], R148 ;  /* 0x000000941a000986 */ /* 0x0003e2000c10193c */
[----:B------:R-:W-:Y:S01]  /*73aa0*/  ISETP.LT.AND P0, PT, R155, UR5, !P2 ;  /* 0x000000059b007c0c */ /* 0x000fe2000d701270 */
[----:B------:R-:W-:Y:S01]  /*73ab0*/  ULDC UR5, c[0x0][0x228] ;  /* 0x00008a0000057ab9 */ /* 0x000fe20000000800 */
[----:B-1----:R-:W-:-:S11]  /*73ac0*/  IMAD.WIDE R26, R144, 0x4, R4 ;  /* 0x00000004901a7825 */ /* 0x002fd600078e0204 */
[----:B------:R1:W-:Y:S01]  /*73ad0*/  @P0 STG.E desc[UR60][R26.64], R147 ;  /* 0x000000931a000986 */ /* 0x0003e2000c10193c */
[----:B------:R-:W-:Y:S01]  /*73ae0*/  ISETP.LT.AND P0, PT, R157, UR5, !P2 ;  /* 0x000000059d007c0c */ /* 0x000fe2000d701270 */
[----:B-1----:R-:W-:-:S12]  /*73af0*/  IMAD.WIDE R26, R144, 0x4, R6 ;  /* 0x00000004901a7825 */ /* 0x002fd800078e0206 */
[----:B------:R1:W-:Y:S02]  /*73b00*/  @P0 STG.E desc[UR60][R26.64], R145 ;  /* 0x000000911a000986 */ /* 0x0003e4000c10193c */
[----:B-1----:R-:W-:Y:S02]  /*73b10*/  IMAD.WIDE R26, R144, 0x4, R8 ;  /* 0x00000004901a7825 */ /* 0x002fe400078e0208 */
[----:B------:R-:W4:Y:S01]  /*73b20*/  LDL.LU R144, [R1+0x3c] ;  /* 0x00003c0001907983 */ /* 0x000f220000300800 */
[----:B------:R-:W-:Y:S01]  /*73b30*/  UMOV UR8, UR13 ;  /* 0x0000000d00087c82 */ /* 0x000fe20008000000 */
[----:B------:R-:W-:Y:S02]  /*73b40*/  ULDC.64 UR12, c[0x0][0x228] ;  /* 0x00008a00000c7ab9 */ /* 0x000fe40000000a00 */
[----:B------:R-:W-:Y:S02]  /*73b50*/  UMOV UR5, UR12 ;  /* 0x0000000c00057c82 */ /* 0x000fe40008000000 */
[----:B------:R-:W-:Y:S01]  /*73b60*/  ISETP.LT.AND P0, PT, R158, UR5, !P2 ;  /* 0x000000059e007c0c */ /* 0x000fe2000d701270 */
[----:B------:R-:W-:Y:S01]  /*73b70*/  ULDC UR5, c[0x0][0x228] ;  /* 0x00008a0000057ab9 */ /* 0x000fe20000000800 */
[----:B------:R-:W-:-:S11]  /*73b80*/  LOP3.LUT P1, RZ, R10, 0x80000000, RZ, 0xc0, !PT ;  /* 0x800000000aff7812 */ /* 0x000fd6000782c0ff */
[----:B--2---:R1:W-:Y:S01]  /*73b90*/  @P0 STG.E desc[UR60][R26.64], R22 ;  /* 0x000000161a000986 */ /* 0x0043e2000c10193c */
[----:B------:R-:W-:Y:S01]  /*73ba0*/  ISETP.LT.AND P0, PT, R153, UR5, !P1 ;  /* 0x0000000599007c0c */ /* 0x000fe2000cf01270 */
[----:B------:R-:W-:Y:S01]  /*73bb0*/  ULDC UR5, c[0x0][0x228] ;  /* 0x00008a0000057ab9 */ /* 0x000fe20000000800 */
[C---:B-1----:R-:W-:Y:S01]  /*73bc0*/  IMAD.WIDE R26, R146.reuse, 0x4, R2 ;  /* 0x00000004921a7825 */ /* 0x042fe200078e0202 */
[----:B------:R-:W2:Y:S10]  /*73bd0*/  LDL.LU R22, [R1+0xe90] ;  /* 0x000e900001167983 */ /* 0x000eb40000300800 */
[----:B---3--:R1:W-:Y:S01]  /*73be0*/  @P0 STG.E desc[UR60][R26.64], R21 ;  /* 0x000000151a000986 */ /* 0x0083e2000c10193c */
[----:B------:R-:W-:Y:S01]  /*73bf0*/  ISETP.LT.AND P0, PT, R155, UR5, !P1 ;  /* 0x000000059b007c0c */ /* 0x000fe2000cf01270 */
[----:B------:R-:W-:Y:S01]  /*73c00*/  ULDC UR5, c[0x0][0x228] ;  /* 0x00008a0000057ab9 */ /* 0x000fe20000000800 */
[C---:B-1----:R-:W-:Y:S01]  /*73c10*/  IMAD.WIDE R26, R146.reuse, 0x4, R4 ;  /* 0x00000004921a7825 */ /* 0x042fe200078e0204 */
[----:B------:R-:W3:Y:S10]  /*73c20*/  LDL.LU R21, [R1+0xe80] ;  /* 0x000e800001157983 */ /* 0x000ef40000300800 */
[----:B----4-:R1:W-:Y:S01]  /*73c30*/  @P0 STG.E desc[UR60][R26.64], R20 ;  /* 0x000000141a000986 */ /* 0x0103e2000c10193c */
[----:B------:R-:W-:Y:S01]  /*73c40*/  ISETP.LT.AND P0, PT, R157, UR5, !P1 ;  /* 0x000000059d007c0c */ /* 0x000fe2000cf01270 */
[----:B-1----:R-:W-:-:S02]  /*73c50*/  IMAD.WIDE R26, R146, 0x4, R6 ;  /* 0x00000004921a7825 */ /* 0x002fc400078e0206 */
[----:B------:R-:W4:Y:S10]  /*73c60*/  LDL.LU R20, [R1+0xa40] ;  /* 0x000a400001147983 */ /* 0x000f340000300800 */
[----:B------:R1:W-:Y:S04]  /*73c70*/  @P0 STG.E desc[UR60][R26.64], R19 ;  /* 0x000000131a000986 */ /* 0x0003e8000c10193c */
[----:B-1----:R-:W2:Y:S04]  /*73c80*/  LDL.LU R19, [R1+0x1070] ;  /* 0x0010700001137983 */ /* 0x002ea80000300800 */
[----:B------:R-:W4:Y:S01]  /*73c90*/  LDL.LU R252, [R1+0x830] ;  /* 0x0008300001fc7983 */ /* 0x000f220000300800 */
[----:B------:R-:W-:Y:S01]  /*73ca0*/  UMOV UR14, UR13 ;  /* 0x0000000d000e7c82 */ /* 0x000fe20008000000 */
[----:B------:R-:W-:-:S02]  /*73cb0*/  ULDC.64 UR12, c[0x0][0x228] ;  /* 0x00008a00000c7ab9 */ /* 0x000fc40000000a00 */
[----:B------:R-:W4:Y:S01]  /*73cc0*/  LDL.LU R159, [R1+0x640] ;  /* 0x00064000019f7983 */ /* 0x000f220000300800 */
[----:B------:R-:W-:-:S03]  /*73cd0*/  UMOV UR5, UR12 ;  /* 0x0000000c00057c82 */ /* 0x000fc60008000000 */
[----:B------:R-:W4:Y:S01]  /*73ce0*/  LDL.LU R138, [R1+0x1074] ;  /* 0x00107400018a7983 */ /* 0x000f220000300800 */
[----:B------:R-:W-:Y:S01]  /*73cf0*/  ISETP.LT.AND P0, PT, R158, UR5, !P1 ;  /* 0x000000059e007c0c */ /* 0x000fe2000cf01270 */
[----:B------:R-:W-:Y:S01]  /*73d00*/  IMAD.WIDE R26, R146, 0x4, R8 ;  /* 0x00000004921a7825 */ /* 0x000fe200078e0208 */
[----:B------:R-:W-:Y:S01]  /*73d10*/  LOP3.LUT P2, RZ, R0, 0x1, RZ, 0xc0, !PT ;  /* 0x0000000100ff7812 */ /* 0x000fe2000784c0ff */
[----:B------:R-:W4:Y:S01]  /*73d20*/  LDL.LU R150, [R1+0x1078] ;  /* 0x0010780001967983 */ /* 0x000f220000300800 */
[----:B------:R-:W-:-:S09]  /*73d30*/  ULDC UR5, c[0x0][0x228] ;  /* 0x00008a0000057ab9 */ /* 0x000fd20000000800 */
[----:B------:R1:W-:Y:S04]  /*73d40*/  @P0 STG.E desc[UR60][R26.64], R144 ;  /* 0x000000901a000986 */ /* 0x0003e8000c10193c */
[----:B-1----:R-:W4:Y:S04]  /*73d50*/  LDL.LU R144, [R1+0x107c] ;  /* 0x00107c0001907983 */ /* 0x002f280000300800 */
[----:B------:R-:W4:Y:S04]  /*73d60*/  LDL.LU R25, [R1+0x440] ;  /* 0x0004400001197983 */ /* 0x000f280000300800 */
[----:B------:R-:W4:Y:S04]  /*73d70*/  LDL.LU R137, [R1+0x240] ;  /* 0x0002400001897983 */ /* 0x000f280000300800 */
[----:B------:R-:W4:Y:S04]  /*73d80*/  LDL.LU R139, [R1+0x40] ;  /* 0x00004000018b7983 */ /* 0x000f280000300800 */
[----:B------:R-:W4:Y:S04]  /*73d90*/  LDL.LU R156, [R1+0xe94] ;  /* 0x000e9400019c7983 */ /* 0x000f280000300800 */
[----:B------:R-:W4:Y:S01]  /*73da0*/  LDL.LU R151, [R1+0xe84] ;  /* 0x000e840001977983 */ /* 0x000f220000300800 */
[----:B------:R-:W-:Y:S01]  /*73db0*/  ISETP.LT.AND P0, PT, R153, UR5, !P2 ;  /* 0x0000000599007c0c */ /* 0x000fe2000d701270 */
[----:B------:R-:W-:-:S02]  /*73dc0*/  ULDC UR5, c[0x0][0x228] ;  /* 0x00008a0000057ab9 */ /* 0x000fc40000000800 */
[----:B------:R-:W4:Y:S04]  /*73dd0*/  LDL.LU R149, [R1+0xa44] ;  /* 0x000a440001957983 */ /* 0x000f280000300800 */
[----:B------:R-:W4:Y:S01]  /*73de0*/  LDL.LU R148, [R1+0x834] ;  /* 0x0008340001947983 */ /* 0x000f220000300800 */
[----:B------:R-:W-:-:S03]  /*73df0*/  LOP3.LUT P1, RZ, R11, 0x20, RZ, 0xc0, !PT ;  /* 0x000000200bff7812 */ /* 0x000fc6000782c0ff */
[----:B------:R-:W4:Y:S04]  /*73e00*/  LDL.LU R147, [R1+0x644] ;  /* 0x0006440001937983 */ /* 0x000f280000300800 */
[----:B------:R-:W4:Y:S04]  /*73e10*/  LDL.LU R145, [R1+0x444] ;  /* 0x0004440001917983 */ /* 0x000f280000300800 */
[----:B------:R-:W4:Y:S01]  /*73e20*/  LDL.LU R146, [R1+0x244] ;  /* 0x0002440001927983 */ /* 0x000f220000300800 */
[----:B------:R-:W-:Y:S02]  /*73e30*/  LOP3.LUT P6, RZ, R11, 0x40000, RZ, 0xc0, !PT ;  /* 0x000400000bff7812 */ /* 0x000fe400078cc0ff */
[----:B------:R-:W-:-:S11]  /*73e40*/  LOP3.LUT R24, R24, 0xffefffff, RZ, 0xc0, !PT ;  /* 0xffefffff18187812 */ /* 0x000fd600078ec0ff */
[----:B------:R-:W-:Y:S02]  /*73e50*/  @P6 LOP3.LUT R24, R24, 0x100000, RZ, 0xfc, !PT ;  /* 0x0010000018186812 */ /* 0x000fe400078efcff */
        /* <DEDUP_REMOVED lines=9> */
[----:B------:R-:W-:Y:S01]  /*73ef0*/  LOP3.LUT P6, RZ, R11, 0x400, RZ, 0xc0, !PT ;  /* 0x000004000bff7812 */ /* 0x000fe200078cc0ff */
[----:B--2---:R-:W-:-:S05]  /*73f00*/  IMAD.WIDE R26, R19, 0x4, R2 ;  /* 0x00000004131a7825 */ /* 0x004fca00078e0202 */
[----:B------:R1:W-:Y:S01]  /*73f10*/  @P0 STG.E desc[UR60][R26.64], R22 ;  /* 0x000000161a000986 */ /* 0x0003e2000c10193c */
[----:B------:R-:W-:Y:S02]  /*73f20*/  ISETP.LT.AND P0, PT, R155, UR5, !P2 ;  /* 0x000000059b007c0c */ /* 0x000fe4000d701270 */
[C---:B------:R-:W-:Y:S02]  /*73f30*/  LOP3.LUT P5, RZ, R11.reuse, 0x80000, RZ, 0xc0, !PT ;  /* 0x000800000bff7812 */ /* 0x040fe400078ac0ff */
[C---:B------:R-:W-:Y:S02]  /*73f40*/  LOP3.LUT P4, RZ, R11.reuse, 0x100000, RZ, 0xc0, !PT ;  /* 0x001000000bff7812 */ /* 0x040fe4000788c0ff */
[----:B------:R-:W-:Y:S01]  /*73f50*/  LOP3.LUT P3, RZ, R11, 0x200000, RZ, 0xc0, !PT ;  /* 0x002000000bff7812 */ /* 0x000fe2000786c0ff */
[----:B------:R-:W-:Y:S01]  /*73f60*/  UMOV UR12, UR13 ;  /* 0x0000000d000c7c82 */ /* 0x000fe20008000000 */
[----:B-1----:R-:W-:Y:S01]  /*73f70*/  IMAD.WIDE R26, R19, 0x4, R4 ;  /* 0x00000004131a7825 */ /* 0x002fe200078e0204 */
[----:B------:R-:W-:Y:S01]  /*73f80*/  LOP3.LUT R24, R24, 0xfeffffff, RZ, 0xc0, !PT ;  /* 0xfeffffff18187812 */ /* 0x000fe200078ec0ff */
[----:B------:R-:W-:-:S03]  /*73f90*/  ULDC UR5, c[0x0][0x22c] ;  /* 0x00008b0000057ab9 */ /* 0x000fc60000000800 */
[----:B---3--:R1:W-:Y:S02]  /*73fa0*/  @P0 STG.E desc[UR60][R26.64], R21 ;  /* 0x000000151a000986 */ /* 0x0083e4000c10193c */
[C---:B-1----:R-:W-:Y:S02]  /*73fb0*/  IMAD.WIDE R26, R19.reuse, 0x4, R6 ;  /* 0x00000004131a7825 */ /* 0x042fe400078e0206 */
[----:B------:R-:W2:Y:S04]  /*73fc0*/  LDL.LU R21, [R1+0x44] ;  /* 0x0000440001157983 */ /* 0x000ea80000300800 */
[----:B----4-:R1:W-:Y:S02]  /*73fd0*/  @P1 STG.E desc[UR60][R26.64], R20 ;  /* 0x000000141a001986 */ /* 0x0103e4000c10193c */
[----:B-1----:R-:W-:-:S02]  /*73fe0*/  IMAD.WIDE R26, R19, 0x4, R8 ;  /* 0x00000004131a7825 */ /* 0x002fc400078e0208 */
[----:B------:R-:W3:Y:S04]  /*73ff0*/  LDL.LU R20, [R1+0xe98] ;  /* 0x000e980001147983 */ /* 0x000ee80000300800 */
[----:B------:R-:W4:Y:S04]  /*74000*/  LDL.LU R19, [R1+0xe88] ;  /* 0x000e880001137983 */ /* 0x000f280000300800 */
[----:B------:R-:W3:Y:S01]  /*74010*/  LDL.LU R22, [R1+0x1080] ;  /* 0x0010800001167983 */ /* 0x000ee20000300800 */
[----:B------:R-:W-:Y:S02]  /*74020*/  @P6 LOP3.LUT R24, R24, 0x1000000, RZ, 0xfc, !PT ;  /* 0x0100000018186812 */ /* 0x000fe400078efcff */
[----:B------:R-:W-:-:S02]  /*74030*/  LOP3.LUT P6, RZ, R11, 0x200, RZ, 0xc0, !PT ;  /* 0x000002000bff7812 */ /* 0x000fc400078cc0ff */
        /* <DEDUP_REMOVED lines=8> */
[----:B------:R-:W-:-:S13]  /*740c0*/  LOP3.LUT P6, RZ, R11, 0x40, RZ, 0xc0, !PT ;  /* 0x000000400bff7812 */ /* 0x000fda00078cc0ff */
[----:B------:R1:W-:Y:S01]  /*740d0*/  @P6 STG.E desc[UR60][R26.64], R252 ;  /* 0x000000fc1a006986 */ /* 0x0003e2000c10193c */
[----:B------:R-:W-:Y:S01]  /*740e0*/  LOP3.LUT P6, RZ, R24, 0x8000000, RZ, 0xc0, !PT ;  /* 0x0800000018ff7812 */ /* 0x000fe200078cc0ff */
[----:B-1----:R-:W-:-:S12]  /*740f0*/  IMAD.WIDE R26, R138, 0x4, R2 ;  /* 0x000000048a1a7825 */ /* 0x002fd800078e0202 */
        /* <DEDUP_REMOVED lines=11> */
[----:B-1----:R-:W-:Y:S01]  /*741b0*/  IMAD.WIDE R26, R150, 0x4, R2 ;  /* 0x00000004961a7825 */ /* 0x002fe200078e0202 */
[----:B------:R-:W-:Y:S01]  /*741c0*/  LOP3.LUT P0, RZ, R11, 0x20000, RZ, 0xc0, !PT ;  /* 0x000200000bff7812 */ /* 0x000fe2000780c0ff */
[----:B------:R-:W4:Y:S10]  /*741d0*/  LDL.LU R139, [R1+0x1088] ;  /* 0x00108800018b7983 */ /* 0x000f340000300800 */
        /* <DEDUP_REMOVED lines=8> */
[----:B-1----:R-:W-:-:S05]  /*74260*/  IMAD.WIDE R26, R150, 0x4, R8 ;  /* 0x00000004961a7825 */ /* 0x002fca00078e0208 */
[----:B------:R1:W-:Y:S02]  /*74270*/  @P0 STG.E desc[UR60][R26.64], R148 ;  /* 0x000000941a000986 */ /* 0x0003e4000c10193c */
[----:B-1----:R-:W-:-:S05]  /*74280*/  IMAD.WIDE R26, R144, 0x4, R2 ;  /* 0x00000004901a7825 */ /* 0x002fca00078e0202 */
[----:B------:R1:W-:Y:S01]  /*74290*/  @P6 STG.E desc[UR60][R26.64], R147 ;  /* 0x000000931a006986 */ /* 0x0003e2000c10193c */
[----:B------:R-:W-:Y:S01]  /*742a0*/  LOP3.LUT P2, RZ, R11, 0x400000, RZ, 0xc0, !PT ;  /* 0x004000000bff7812 */ /* 0x000fe2000784c0ff */
[----:B-1----:R-:W-:-:S05]  /*742b0*/  IMAD.WIDE R26, R144, 0x4, R4 ;  /* 0x00000004901a7825 */ /* 0x002fca00078e0204 */
[----:B------:R1:W-:Y:S01]  /*742c0*/  @P5 STG.E desc[UR60][R26.64], R145 ;  /* 0x000000911a005986 */ /* 0x0003e2000c10193c */
[----:B------:R-:W-:Y:S01]  /*742d0*/  LOP3.LUT P1, RZ, R11, 0x800000, RZ, 0xc0, !PT ;  /* 0x008000000bff7812 */ /* 0x000fe2000782c0ff */
[----:B-1----:R-:W-:-:S05]  /*742e0*/  IMAD.WIDE R26, R144, 0x4, R6 ;  /* 0x00000004901a7825 */ /* 0x002fca00078e0206 */
[----:B------:R1:W-:Y:S02]  /*742f0*/  @P4 STG.E desc[UR60][R26.64], R146 ;  /* 0x000000921a004986 */ /* 0x0003e4000c10193c */
[----:B-1----:R-:W-:-:S05]  /*74300*/  IMAD.WIDE R26, R144, 0x4, R8 ;  /* 0x00000004901a7825 */ /* 0x002fca00078e0208 */
[----:B--2---:R3:W-:Y:S02]  /*74310*/  @P3 STG.E desc[UR60][R26.64], R21 ;  /* 0x000000151a003986 */ /* 0x0047e4000c10193c */
[----:B---3--:R-:W-:-:S05]  /*74320*/  IMAD.WIDE R26, R22, 0x4, R2 ;  /* 0x00000004161a7825 */ /* 0x008fca00078e0202 */
[----:B------:R1:W-:Y:S02]  /*74330*/  @P2 STG.E desc[UR60][R26.64], R20 ;  /* 0x000000141a002986 */ /* 0x0003e4000c10193c */
[----:B-1----:R-:W-:-:S05]  /*74340*/  IMAD.WIDE R26, R22, 0x4, R4 ;  /* 0x00000004161a7825 */ /* 0x002fca00078e0204 */
[----:B----4-:R1:W-:Y:S04]  /*74350*/  @P1 STG.E desc[UR60][R26.64], R19 ;  /* 0x000000131a001986 */ /* 0x0103e8000c10193c */
[----:B-1----:R-:W2:Y:S04]  /*74360*/  LDL.LU R19, [R1+0xa48] ;  /* 0x000a480001137983 */ /* 0x002ea80000300800 */
[----:B------:R-:W3:Y:S04]  /*74370*/  LDL.LU R156, [R1+0x838] ;  /* 0x00083800019c7983 */ /* 0x000ee80000300800 */
[----:B------:R-:W4:Y:S04]  /*74380*/  LDL.LU R145, [R1+0x648] ;  /* 0x0006480001917983 */ /* 0x000f280000300800 */
[----:B------:R-:W4:Y:S04]  /*74390*/  LDL.LU R146, [R1+0x448] ;  /* 0x0004480001927983 */ /* 0x000f280000300800 */
[----:B------:R-:W4:Y:S04]  /*743a0*/  LDL.LU R144, [R1+0x248] ;  /* 0x0002480001907983 */ /* 0x000f280000300800 */
[----:B------:R-:W4:Y:S01]  /*743b0*/  LDL.LU R21, [R1+0x1084] ;  /* 0x0010840001157983 */ /* 0x000f220000300800 */
[----:B------:R-:W-:-:S03]  /*743c0*/  LOP3.LUT P4, RZ, R11, 0x1000000, RZ, 0xc0, !PT ;  /* 0x010000000bff7812 */ /* 0x000fc6000788c0ff */
[----:B------:R-:W4:Y:S01]  /*743d0*/  LDL.LU R20, [R1+0x48] ;  /* 0x0000480001147983 */ /* 0x000f220000300800 */
[----:B------:R-:W-:Y:S01]  /*743e0*/  IMAD.WIDE R26, R22, 0x4, R6 ;  /* 0x00000004161a7825 */ /* 0x000fe200078e0206 */
        /* <DEDUP_REMOVED lines=13> */
[----:B--2---:R1:W-:Y:S04]  /*744c0*/  @P4 STG.E desc[UR60][R26.64], R19 ;  /* 0x000000131a004986 */ /* 0x0043e8000c10193c */
[----:B-1----:R-:W2:Y:S04]  /*744d0*/  LDL.LU R19, [R1+0xe9c] ;  /* 0x000e9c0001137983 */ /* 0x002ea80000300800 */
[----:B------:R-:W2:Y:S01]  /*744e0*/  LDL.LU R137, [R1+0xe8c] ;  /* 0x000e8c0001897983 */ /* 0x000ea20000300800 */
[----:B------:R-:W-:-:S02]  /*744f0*/  LOP3.LUT R24, R24, 0xfffeffff, RZ, 0xc0, !PT ;  /* 0xfffeffff18187812 */ /* 0x000fc400078ec0ff */
[C---:B------:R-:W-:Y:S01]  /*74500*/  LOP3.LUT P3, RZ, R11.reuse, 0x2000000, RZ, 0xc0, !PT ;  /* 0x020000000bff7812 */ /* 0x040fe2000786c0ff */
[----:B------:R-:W2:Y:S01]  /*74510*/  LDL.LU R138, [R1+0xa4c] ;  /* 0x000a4c00018a7983 */ /* 0x000ea20000300800 */
[----:B------:R-:W-:Y:S02]  /*74520*/  @P0 LOP3.LUT R24, R24, 0x10000, RZ, 0xfc, !PT ;  /* 0x0001000018180812 */ /* 0x000fe400078efcff */
[----:B------:R-:W-:Y:S01]  /*74530*/  LOP3.LUT P0, RZ, R11, 0x80000000, RZ, 0xc0, !PT ;  /* 0x800000000bff7812 */ /* 0x000fe2000780c0ff */
[----:B------:R-:W-:Y:S01]  /*74540*/  IMAD.WIDE R26, R22, 0x4, R8 ;  /* 0x00000004161a7825 */ /* 0x000fe200078e0208 */
[----:B------:R-:W2:Y:S01]  /*74550*/  LDL.LU R151, [R1+0x64c] ;  /* 0x00064c0001977983 */ /* 0x000ea20000300800 */
[----:B------:R-:W-:-:S03]  /*74560*/  LOP3.LUT R24, R24, 0xfffdffff, RZ, 0xc0, !PT ;  /* 0xfffdffff18187812 */ /* 0x000fc600078ec0ff */
[----:B------:R-:W2:Y:S04]  /*74570*/  LDL.LU R149, [R1+0x44c] ;  /* 0x00044c0001957983 */ /* 0x000ea80000300800 */
[----:B------:R-:W2:Y:S04]  /*74580*/  LDL.LU R150, [R1+0x24c] ;  /* 0x00024c0001967983 */ /* 0x000ea80000300800 */
[----:B------:R-:W2:Y:S01]  /*74590*/  LDL.LU R148, [R1+0x108c] ;  /* 0x00108c0001947983 */ /* 0x000ea20000300800 */
[----:B------:R-:W-:-:S03]  /*745a0*/  @P0 LOP3.LUT R24, R24, 0x20000, RZ, 0xfc, !PT ;  /* 0x0002000018180812 */ /* 0x000fc600078efcff */
[----:B------:R-:W2:Y:S01]  /*745b0*/  LDL.LU R147, [R1+0x4c] ;  /* 0x00004c0001937983 */ /* 0x000ea20000300800 */
[----:B------:R-:W-:-:S03]  /*745c0*/  LOP3.LUT P0, RZ, R11, 0x40000000, RZ, 0xc0, !PT ;  /* 0x400000000bff7812 */ /* 0x000fc6000780c0ff */
[----:B------:R-:W2:Y:S04]  /*745d0*/  LDL.LU R22, [R1+0x1090] ;  /* 0x0010900001167983 */ /* 0x000ea80000300800 */
[----:B---3--:R1:W-:Y:S01]  /*745e0*/  @P3 STG.E desc[UR60][R26.64], R156 ;  /* 0x0000009c1a003986 */ /* 0x0083e2000c10193c */
[----:B------:R-:W-:-:S03]  /*745f0*/  LOP3.LUT R24, R24, 0xfffbffff, RZ, 0xc0, !PT ;  /* 0xfffbffff18187812 */ /* 0x000fc600078ec0ff */
[----:B-1----:R-:W3:Y:S02]  /*74600*/  LDL.LU R156, [R1+0x83c] ;  /* 0x00083c00019c7983 */ /* 0x002ee40000300800 */
[----:B------:R-:W-:Y:S02]  /*74610*/  @P0 LOP3.LUT R24, R24, 0x40000, RZ, 0xfc, !PT ;  /* 0x0004000018180812 */ /* 0x000fe400078efcff */
[C---:B------:R-:W-:Y:S02]  /*74620*/  LOP3.LUT P0, RZ, R11.reuse, 0x20000000, RZ, 0xc0, !PT ;  /* 0x200000000bff7812 */ /* 0x040fe4000780c0ff */
[C---:B------:R-:W-:Y:S02]  /*74630*/  LOP3.LUT P2, RZ, R11.reuse, 0x4000000, RZ, 0xc0, !PT ;  /* 0x040000000bff7812 */ /* 0x040fe4000784c0ff */
[----:B------:R-:W-:Y:S01]  /*74640*/  LOP3.LUT P1, RZ, R11, 0x8000000, RZ, 0xc0, !PT ;  /* 0x080000000bff7812 */ /* 0x000fe2000782c0ff */
[----:B----4-:R-:W-:Y:S01]  /*74650*/  IMAD.WIDE R26, R21, 0x4, R2 ;  /* 0x00000004151a7825 */ /* 0x010fe200078e0202 */
[----:B------:R-:W-:-:S07]  /*74660*/  LOP3.LUT R24, R24, 0xfff7ffff, RZ, 0xc0, !PT ;  /* 0xfff7ffff18187812 */ /* 0x000fce00078ec0ff */
[----:B------:R-:W-:Y:S02]  /*74670*/  @P0 LOP3.LUT R24, R24, 0x80000, RZ, 0xfc, !PT ;  /* 0x0008000018180812 */ /* 0x000fe400078efcff */
[----:B------:R-:W-:Y:S01]  /*74680*/  LOP3.LUT P0, RZ, R11, 0x10000000, RZ, 0xc0, !PT ;  /* 0x100000000bff7812 */ /* 0x000fe2000780c0ff */
[----:B------:R1:W-:Y:S02]  /*74690*/  @P2 STG.E desc[UR60][R26.64], R145 ;  /* 0x000000911a002986 */ /* 0x0003e4000c10193c */
[C---:B-1----:R-:W-:Y:S02]  /*746a0*/  IMAD.WIDE R26, R21.reuse, 0x4, R4 ;  /* 0x00000004151a7825 */ /* 0x042fe400078e0204 */
[----:B------:R-:W4:Y:S04]  /*746b0*/  LDL.LU R145, [R1+0xeb0] ;  /* 0x000eb00001917983 */ /* 0x000f280000300800 */
[----:B------:R1:W-:Y:S02]  /*746c0*/  @P1 STG.E desc[UR60][R26.64], R146 ;  /* 0x000000921a001986 */ /* 0x0003e4000c10193c */
[----:B-1----:R-:W-:-:S02]  /*746d0*/  IMAD.WIDE R26, R21, 0x4, R6 ;  /* 0x00000004151a7825 */ /* 0x002fc400078e0206 */
[----:B------:R-:W4:Y:S04]  /*746e0*/  LDL.LU R146, [R1+0xea0] ;  /* 0x000ea00001927983 */ /* 0x000f280000300800 */
[----:B------:R1:W-:Y:S01]  /*746f0*/  @P0 STG.E desc[UR60][R26.64], R144 ;  /* 0x000000901a000986 */ /* 0x0003e2000c10193c */
[C---:B------:R-:W-:Y:S01]  /*74700*/  LOP3.LUT P0, RZ, R24.reuse, 0x80000, RZ, 0xc0, !PT ;  /* 0x0008000018ff7812 */ /* 0x040fe2000780c0ff */
[----:B-1----:R-:W-:Y:S02]  /*74710*/  IMAD.WIDE R26, R21, 0x4, R8 ;  /* 0x00000004151a7825 */ /* 0x002fe400078e0208 */
[----:B------:R-:W4:Y:S10]  /*74720*/  LDL.LU R144, [R1+0xc40] ;  /* 0x000c400001907983 */ /* 0x000f340000300800 */
[----:B------:R1:W-:Y:S01]  /*74730*/  @P0 STG.E desc[UR60][R26.64], R20 ;  /* 0x000000141a000986 */ /* 0x0003e2000c10193c */
[----:B------:R-:W-:Y:S01]  /*74740*/  LOP3.LUT P0, RZ, R24, 0x40000, RZ, 0xc0, !PT ;  /* 0x0004000018ff7812 */ /* 0x000fe2000780c0ff */
[----:B-1----:R-:W-:-:S02]  /*74750*/  IMAD.WIDE R26, R139, 0x4, R2 ;  /* 0x000000048b1a7825 */ /* 0x002fc400078e0202 */
[----:B------:R-:W4:Y:S10]  /*74760*/  LDL.LU R20, [R1+0xa50] ;  /* 0x000a500001147983 */ /* 0x000f340000300800 */
[----:B--2---:R1:W-:Y:S04]  /*74770*/  @P0 STG.E desc[UR60][R26.64], R19 ;  /* 0x000000131a000986 */ /* 0x0043e8000c10193c */
[----:B-1----:R-:W2:Y:S04]  /*74780*/  LDL.LU R19, [R1+0x840] ;  /* 0x0008400001137983 */ /* 0x002ea80000300800 */
[----:B------:R-:W2:Y:S01]  /*74790*/  LDL.LU R21, [R1+0x1094] ;  /* 0x0010940001157983 */ /* 0x000ea20000300800 */
[----:B------:R-:W-:Y:S01]  /*747a0*/  LOP3.LUT P0, RZ, R24, 0x20000, RZ, 0xc0, !PT ;  /* 0x0002000018ff7812 */ /* 0x000fe2000780c0ff */
[----:B------:R-:W-:-:S12]  /*747b0*/  IMAD.WIDE R26, R139, 0x4, R4 ;  /* 0x000000048b1a7825 */ /* 0x000fd800078e0204 */
[----:B------:R1:W-:Y:S01]  /*747c0*/  @P0 STG.E desc[UR60][R26.64], R137 ;  /* 0x000000891a000986 */ /* 0x0003e2000c10193c */
[----:B------:R-:W-:Y:S01]  /*747d0*/  LOP3.LUT P0, RZ, R24, 0x10000, RZ, 0xc0, !PT ;  /* 0x0001000018ff7812 */ /* 0x000fe2000780c0ff */
[----:B-1----:R-:W-:-:S12]  /*747e0*/  IMAD.WIDE R26, R139, 0x4, R6 ;  /* 0x000000048b1a7825 */ /* 0x002fd800078e0206 */
[----:B------:R1:W-:Y:S01]  /*747f0*/  @P0 STG.E desc[UR60][R26.64], R138 ;  /* 0x0000008a1a000986 */ /* 0x0003e2000c10193c */
[----:B------:R-:W-:Y:S01]  /*74800*/  LOP3.LUT P0, RZ, R24, 0x8000, RZ, 0xc0, !PT ;  /* 0x0000800018ff7812 */ /* 0x000fe2000780c0ff */
[----:B-1----:R-:W-:-:S12]  /*74810*/  IMAD.WIDE R26, R139, 0x4, R8 ;  /* 0x000000048b1a7825 */ /* 0x002fd800078e0208 */
[----:B---3--:R1:W-:Y:S01]  /*74820*/  @P0 STG.E desc[UR60][R26.64], R156 ;  /* 0x0000009c1a000986 */ /* 0x0083e2000c10193c */
[----:B------:R-:W-:Y:S01]  /*74830*/  LOP3.LUT P0, RZ, R24, 0x4000, RZ, 0xc0, !PT ;  /* 0x0000400018ff7812 */ /* 0x000fe2000780c0ff */
[----:B-1----:R-:W-:Y:S01]  /*74840*/  IMAD.WIDE R26, R148, 0x4, R2 ;  /* 0x00000004941a7825 */ /* 0x002fe200078e0202 */
[----:B------:R-:W-:Y:S01]  /*74850*/  LOP3.LUT P6, RZ, R12, 0x20, RZ, 0xc0, !PT ;  /* 0x000000200cff7812 */ /* 0x000fe200078cc0ff */
[----:B------:R-:W3:Y:S10]  /*74860*/  LDL.LU R156, [R1+0x109c] ;  /* 0x00109c00019c7983 */ /* 0x000ef40000300800 */
[----:B------:R1:W-:Y:S01]  /*74870*/  @P0 STG.E desc[UR60][R26.64], R151 ;  /* 0x000000971a000986 */ /* 0x0003e2000c10193c */
[----:B------:R-:W-:Y:S01]  /*74880*/  LOP3.LUT P0, RZ, R24, 0x2000, RZ, 0xc0, !PT ;  /* 0x0000200018ff7812 */ /* 0x000fe2000780c0ff */
[----:B-1----:R-:W-:-:S12]  /*74890*/  IMAD.WIDE R26, R148, 0x4, R4 ;  /* 0x00000004941a7825 */ /* 0x002fd800078e0204 */
[----:B------:R1:W-:Y:S01]  /*748a0*/  @P0 STG.E desc[UR60][R26.64], R149 ;  /* 0x000000951a000986 */ /* 0x0003e2000c10193c */
[----:B------:R-:W-:Y:S02]  /*748b0*/  LOP3.LUT P0, RZ, R24, 0x1000, RZ, 0xc0, !PT ;  /* 0x0000100018ff7812 */ /* 0x000fe4000780c0ff */
[----:B------:R-:W-:Y:S01]  /*748c0*/  LOP3.LUT P5, RZ, R12, 0x40, RZ, 0xc0, !PT ;  /* 0x000000400cff7812 */ /* 0x000fe200078ac0ff */
[----:B-1----:R-:W-:-:S10]  /*748d0*/  IMAD.WIDE R26, R148, 0x4, R6 ;  /* 0x00000004941a7825 */ /* 0x002fd400078e0206 */
[----:B------:R1:W-:Y:S01]  /*748e0*/  @P0 STG.E desc[UR60][R26.64], R150 ;  /* 0x000000961a000986 */ /* 0x0003e2000c10193c */
[----:B------:R-:W-:Y:S01]  /*748f0*/  LOP3.LUT P4, RZ, R12, 0x80, RZ, 0xc0, !PT ;  /* 0x000000800cff7812 */ /* 0x000fe2000788c0ff */
[----:B-1----:R-:W-:-:S05]  /*74900*/  IMAD.WIDE R26, R148, 0x4, R8 ;  /* 0x00000004941a7825 */ /* 0x002fca00078e0208 */
[----:B------:R1:W-:Y:S01]  /*74910*/  @P6 STG.E desc[UR60][R26.64], R147 ;  /* 0x000000931a006986 */ /* 0x0003e2000c10193c */
[----:B------:R-:W-:Y:S01]  /*74920*/  LOP3.LUT P3, RZ, R12, 0x100, RZ, 0xc0, !PT ;  /* 0x000001000cff7812 */ /* 0x000fe2000786c0ff */
[----:B-1----:R-:W-:-:S05]  /*74930*/  IMAD.WIDE R26, R22, 0x4, R2 ;  /* 0x00000004161a7825 */ /* 0x002fca00078e0202 */
[----:B----4-:R1:W-:Y:S01]  /*74940*/  @P5 STG.E desc[UR60][R26.64], R145 ;  /* 0x000000911a005986 */ /* 0x0103e2000c10193c */
[----:B------:R-:W-:Y:S01]  /*74950*/  LOP3.LUT P2, RZ, R12, 0x200, RZ, 0xc0, !PT ;  /* 0x000002000cff7812 */ /* 0x000fe2000784c0ff */
[----:B-1----:R-:W-:-:S05]  /*74960*/  IMAD.WIDE R26, R22, 0x4, R4 ;  /* 0x00000004161a7825 */ /* 0x002fca00078e0204 */
[----:B------:R1:W-:Y:S01]  /*74970*/  @P4 STG.E desc[UR60][R26.64], R146 ;  /* 0x000000921a004986 */ /* 0x0003e2000c10193c */
[----:B------:R-:W-:Y:S01]  /*74980*/  LOP3.LUT P1, RZ, R12, 0x400, RZ, 0xc0, !PT ;  /* 0x000004000cff7812 */ /* 0x000fe2000782c0ff */
[----:B-1----:R-:W-:-:S05]  /*74990*/  IMAD.WIDE R26, R22, 0x4, R6 ;  /* 0x00000004161a7825 */ /* 0x002fca00078e0206 */
[----:B------:R1:W-:Y:S02]  /*749a0*/  @P3 STG.E desc[UR60][R26.64], R144 ;  /* 0x000000901a003986 */ /* 0x0003e4000c10193c */
[----:B-1----:R-:W-:Y:S02]  /*749b0*/  IMAD.WIDE R26, R22, 0x4, R8 ;  /* 0x00000004161a7825 */ /* 0x002fe400078e0208 */
[----:B------:R-:W4:Y:S04]  /*749c0*/  LDL.LU R144, [R1+0x650] ;  /* 0x0006500001907983 */ /* 0x000f280000300800 */
[----:B------:R2:W-:Y:S04]  /*749d0*/  @P2 STG.E desc[UR60][R26.64], R20 ;  /* 0x000000141a002986 */ /* 0x0005e8000c10193c */
[----:B------:R-:W3:Y:S01]  /*749e0*/  LDL.LU R22, [R1+0x450] ;  /* 0x0004500001167983 */ /* 0x000ee20000300800 */
[----:B------:R-:W-:Y:S01]  /*749f0*/  R2UR UR13, R136 ;  /* 0x00000000880d72ca */ /* 0x000fe200000e0000 */
[----:B--2---:R-:W-:-:S05]  /*74a00*/  IMAD.WIDE R26, R21, 0x4, R2 ;  /* 0x00000004151a7825 */ /* 0x004fca00078e0202 */
[----:B------:R1:W-:Y:S04]  /*74a10*/  @P1 STG.E desc[UR60][R26.64], R19 ;  /* 0x000000131a001986 */ /* 0x0003e8000c10193c */
[----:B-1----:R-:W2:Y:S04]  /*74a20*/  LDL.LU R19, [R1+0x250] ;  /* 0x0002500001137983 */ /* 0x002ea80000300800 */
[----:B------:R-:W2:Y:S04]  /*74a30*/  LDL.LU R136, [R1+0xeb4] ;  /* 0x000eb40001887983 */ /* 0x000ea80000300800 */
[----:B------:R-:W2:Y:S04]  /*74a40*/  LDL.LU R252, [R1+0xea4] ;  /* 0x000ea40001fc7983 */ /* 0x000ea80000300800 */
[----:B------:R-:W2:Y:S04]  /*74a50*/  LDL.LU R20, [R1+0x1098] ;  /* 0x0010980001147983 */ /* 0x000ea80000300800 */
[----:B------:R-:W2:Y:S01]  /*74a60*/  LDL.LU R159, [R1+0xc44] ;  /* 0x000c4400019f7983 */ /* 0x000ea20000300800 */
[----:B------:R-:W-:-:S02]  /*74a70*/  LOP3.LUT P0, RZ, R12, 0x800000, RZ, 0xc0, !PT ;  /* 0x008000000cff7812 */ /* 0x000fc4000780c0ff */
[----:B------:R-:W-:Y:S01]  /*74a80*/  LOP3.LUT R24, R24, 0xffffffef, RZ, 0xc0, !PT ;  /* 0xffffffef18187812 */ /* 0x000fe200078ec0ff */
[----:B------:R-:W2:Y:S04]  /*74a90*/  LDL.LU R25, [R1+0xa54] ;  /* 0x000a540001197983 */ /* 0x000ea80000300800 */
[----:B------:R-:W2:Y:S04]  /*74aa0*/  LDL.LU R137, [R1+0x844] ;  /* 0x0008440001897983 */ /* 0x000ea80000300800 */
[----:B------:R-:W2:Y:S02]  /*74ab0*/  LDL.LU R138, [R1+0x654] ;  /* 0x00065400018a7983 */ /* 0x000ea40000300800 */
[----:B------:R-:W-:-:S02]  /*74ac0*/  @P0 LOP3.LUT R24, R24, 0x10, RZ, 0xfc, !PT ;  /* 0x0000001018180812 */ /* 0x000fc400078efcff */
[----:B------:R-:W-:Y:S01]  /*74ad0*/  LOP3.LUT P0, RZ, R12, 0x400000, RZ, 0xc0, !PT ;  /* 0x004000000cff7812 */ /* 0x000fe2000780c0ff */
[----:B------:R-:W2:Y:S01]  /*74ae0*/  LDL.LU R139, [R1+0x454] ;  /* 0x00045400018b7983 */ /* 0x000ea20000300800 */
[----:B------:R-:W-:-:S03]  /*74af0*/  LOP3.LUT R24, R24, 0xffffffdf, RZ, 0xc0, !PT ;  /* 0xffffffdf18187812 */ /* 0x000fc600078ec0ff */
[----:B------:R-:W2:Y:S04]  /*74b00*/  LDL.LU R151, [R1+0x254] ;  /* 0x0002540001977983 */ /* 0x000ea80000300800 */
[----:B------:R-:W2:Y:S04]  /*74b10*/  LDL.LU R149, [R1+0xeb8] ;  /* 0x000eb80001957983 */ /* 0x000ea80000300800 */
[----:B------:R-:W-:Y:S01]  /*74b20*/  @P0 LOP3.LUT R24, R24, 0x20, RZ, 0xfc, !PT ;  /* 0x0000002018180812 */ /* 0x000fe200078efcff */
[----:B------:R-:W2:Y:S01]  /*74b30*/  LDL.LU R150, [R1+0xea8] ;  /* 0x000ea80001967983 */ /* 0x000ea20000300800 */
[----:B------:R-:W-:-:S02]  /*74b40*/  LOP3.LUT P0, RZ, R12, 0x200000, RZ, 0xc0, !PT ;  /* 0x002000000cff7812 */ /* 0x000fc4000780c0ff */
[----:B------:R-:W-:Y:S01]  /*74b50*/  LOP3.LUT R24, R24, 0xffffffbf, RZ, 0xc0, !PT ;  /* 0xffffffbf18187812 */ /* 0x000fe200078ec0ff */
[----:B------:R-:W2:Y:S01]  /*74b60*/  LDL.LU R148, [R1+0xc48] ;  /* 0x000c480001947983 */ /* 0x000ea20000300800 */
[----:B------:R-:W-:-:S03]  /*74b70*/  LOP3.LUT P4, RZ, R12, 0x800, RZ, 0xc0, !PT ;  /* 0x000008000cff7812 */ /* 0x000fc6000788c0ff */
[----:B------:R-:W2:Y:S01]  /*74b80*/  LDL.LU R147, [R1+0x10a0] ;  /* 0x0010a00001937983 */ /* 0x000ea20000300800 */
[C---:B------:R-:W-:Y:S01]  /*74b90*/  LOP3.LUT P3, RZ, R12.reuse, 0x1000, RZ, 0xc0, !PT ;  /* 0x000010000cff7812 */ /* 0x040fe2000786c0ff */
[----:B------:R-:W-:Y:S01]  /*74ba0*/  IMAD.WIDE R26, R21, 0x4, R4 ;  /* 0x00000004151a7825 */ /* 0x000fe200078e0204 */
[----:B------:R-:W-:Y:S01]  /*74bb0*/  LOP3.LUT P2, RZ, R12, 0x2000, RZ, 0xc0, !PT ;  /* 0x000020000cff7812 */ /* 0x000fe2000784c0ff */
[----:B------:R-:W2:Y:S02]  /*74bc0*/  LDL.LU R145, [R1+0xa58] ;  /* 0x000a580001917983 */ /* 0x000ea40000300800 */
[----:B------:R-:W-:Y:S02]  /*74bd0*/  @P0 LOP3.LUT R24, R24, 0x40, RZ, 0xfc, !PT ;  /* 0x0000004018180812 */ /* 0x000fe400078efcff */
[----:B------:R-:W-:Y:S01]  /*74be0*/  LOP3.LUT P0, RZ, R12, 0x100000, RZ, 0xc0, !PT ;  /* 0x001000000cff7812 */ /* 0x000fe2000780c0ff */
[----:B------:R-:W2:Y:S01]  /*74bf0*/  LDL.LU R146, [R1+0x848] ;  /* 0x0008480001927983 */ /* 0x000ea20000300800 */
        /* <DEDUP_REMOVED lines=9> */
[----:B------:R-:W-:Y:S02]  /*74c90*/  LOP3.LUT R24, R24, 0xfffffbff, RZ, 0xc0, !PT ;  /* 0xfffffbff18187812 */ /* 0x000fe400078ec0ff */
[----:B------:R-:W-:-:S09]  /*74ca0*/  LOP3.LUT P1, RZ, R12, 0x4000, RZ, 0xc0, !PT ;  /* 0x000040000cff7812 */ /* 0x000fd2000782c0ff */
[----:B------:R-:W-:Y:S02]  /*74cb0*/  @P0 LOP3.LUT R24, R24, 0x400, RZ, 0xfc, !PT ;  /* 0x0000040018180812 */ /* 0x000fe400078efcff */
[----:B------:R-:W-:Y:S02]  /*74cc0*/  LOP3.LUT P0, RZ, R12, 0x10000, RZ, 0xc0, !PT ;  /* 0x000100000cff7812 */ /* 0x000fe4000780c0ff */
[----:B------:R-:W-:-:S11]  /*74cd0*/  LOP3.LUT R24, R24, 0xfffff7ff, RZ, 0xc0, !PT ;  /* 0xfffff7ff18187812 */ /* 0x000fd600078ec0ff */
[----:B------:R-:W-:Y:S02]  /*74ce0*/  @P0 LOP3.LUT R24, R24, 0x800, RZ, 0xfc, !PT ;  /* 0x0000080018180812 */ /* 0x000fe400078efcff */
[----:B------:R-:W-:Y:S01]  /*74cf0*/  LOP3.LUT P0, RZ, R12, 0x8000, RZ, 0xc0, !PT ;  /* 0x000080000cff7812 */ /* 0x000fe2000780c0ff */
[----:B----4-:R1:W-:Y:S02]  /*74d00*/  @P4 STG.E desc[UR60][R26.64], R144 ;  /* 0x000000901a004986 */ /* 0x0103e4000c10193c */
[C---:B-1----:R-:W-:Y:S02]  /*74d10*/  IMAD.WIDE R26, R21.reuse, 0x4, R6 ;  /* 0x00000004151a7825 */ /* 0x042fe400078e0206 */
[----:B------:R-:W4:Y:S04]  /*74d20*/  LDL.LU R144, [R1+0x658] ;  /* 0x0006580001907983 */ /* 0x000f280000300800 */
[----:B---3--:R1:W-:Y:S02]  /*74d30*/  @P3 STG.E desc[UR60][R26.64], R22 ;  /* 0x000000161a003986 */ /* 0x0083e4000c10193c */
[----:B-1----:R-:W-:-:S02]  /*74d40*/  IMAD.WIDE R26, R21, 0x4, R8 ;  /* 0x00000004151a7825 */ /* 0x002fc400078e0208 */
[----:B------:R-:W3:Y:S04]  /*74d50*/  LDL.LU R22, [R1+0x458] ;  /* 0x0004580001167983 */ /* 0x000ee80000300800 */
[----:B------:R-:W4:Y:S04]  /*74d60*/  LDL.LU R21, [R1+0x10a4] ;  /* 0x0010a40001157983 */ /* 0x000f280000300800 */
[----:B--2---:R1:W-:Y:S02]  /*74d70*/  @P2 STG.E desc[UR60][R26.64], R19 ;  /* 0x000000131a002986 */ /* 0x0043e4000c10193c */
[----:B-1----:R-:W-:-:S02]  /*74d80*/  IMAD.WIDE R26, R20, 0x4, R2 ;  /* 0x00000004141a7825 */ /* 0x002fc400078e0202 */
[----:B------:R-:W2:Y:S04]  /*74d90*/  LDL.LU R19, [R1+0x2ba4] ;  /* 0x002ba40001137983 */ /* 0x000ea80000300800 */
[----:B------:R1:W-:Y:S02]  /*74da0*/  @P1 STG.E desc[UR60][R26.64], R136 ;  /* 0x000000881a001986 */ /* 0x0003e4000c10193c */
[----:B-1----:R-:W-:-:S05]  /*74db0*/  IMAD.WIDE R26, R20, 0x4, R4 ;  /* 0x00000004141a7825 */ /* 0x002fca00078e0204 */
[----:B------:R1:W-:Y:S01]  /*74dc0*/  @P0 STG.E desc[UR60][R26.64], R252 ;  /* 0x000000fc1a000986 */ /* 0x0003e2000c10193c */
[----:B------:R-:W-:Y:S01]  /*74dd0*/  LOP3.LUT P0, RZ, R24, 0x800, RZ, 0xc0, !PT ;  /* 0x0000080018ff7812 */ /* 0x000fe2000780c0ff */
[----:B-1----:R-:W-:-:S12]  /*74de0*/  IMAD.WIDE R26, R20, 0x4, R6 ;  /* 0x00000004141a7825 */ /* 0x002fd800078e0206 */
[----:B------:R1:W-:Y:S02]  /*74df0*/  @P0 STG.E desc[UR60][R26.64], R159 ;  /* 0x0000009f1a000986 */ /* 0x0003e4000c10193c */
[----:B-1----:R-:W-:Y:S02]  /*74e00*/  IMAD.WIDE R26, R20, 0x4, R8 ;  /* 0x00000004141a7825 */ /* 0x002fe400078e0208 */
[----:B------:R-:W2:Y:S01]  /*74e10*/  LDL.LU R20, [R1+0x258] ;  /* 0x0002580001147983 */ /* 0x000ea20000300800 */
        /* <DEDUP_REMOVED lines=17> */
[----:B------:R-:W-:Y:S02]  /*74f30*/  LOP3.LUT P0, RZ, R24, 0x10, RZ, 0xc0, !PT ;  /* 0x0000001018ff7812 */ /* 0x000fe4000780c0ff */
[C---:B------:R-:W-:Y:S02]  /*74f40*/  LOP3.LUT P6, RZ, R12.reuse, 0x1000000, RZ, 0xc0, !PT ;  /* 0x010000000cff7812 */ /* 0x040fe400078cc0ff */
[----:B------:R-:W-:Y:S01]  /*74f50*/  LOP3.LUT P5, RZ, R12, 0x2000000, RZ, 0xc0, !PT ;  /* 0x020000000cff7812 */ /* 0x000fe200078ac0ff */
[----:B-1----:R-:W-:-:S08]  /*74f60*/  IMAD.WIDE R26, R147, 0x4, R4 ;  /* 0x00000004931a7825 */ /* 0x002fd000078e0204 */
[----:B------:R1:W-:Y:S01]  /*74f70*/  @P0 STG.E desc[UR60][R26.64], R150 ;  /* 0x000000961a000986 */ /* 0x0003e2000c10193c */
[----:B------:R-:W-:Y:S01]  /*74f80*/  LOP3.LUT P4, RZ, R12, 0x4000000, RZ, 0xc0, !PT ;  /* 0x040000000cff7812 */ /* 0x000fe2000788c0ff */
[----:B-1----:R-:W-:-:S05]  /*74f90*/  IMAD.WIDE R26, R147, 0x4, R6 ;  /* 0x00000004931a7825 */ /* 0x002fca00078e0206 */
[----:B------:R1:W-:Y:S01]  /*74fa0*/  @P6 STG.E desc[UR60][R26.64], R148 ;  /* 0x000000941a006986 */ /* 0x0003e2000c10193c */
[----:B------:R-:W-:Y:S01]  /*74fb0*/  LOP3.LUT P3, RZ, R12, 0x8000000, RZ, 0xc0, !PT ;  /* 0x080000000cff7812 */ /* 0x000fe2000786c0ff */
[----:B-1----:R-:W-:-:S05]  /*74fc0*/  IMAD.WIDE R26, R147, 0x4, R8 ;  /* 0x00000004931a7825 */ /* 0x002fca00078e0208 */
[----:B------:R4:W-:Y:S01]  /*74fd0*/  @P5 STG.E desc[UR60][R26.64], R145 ;  /* 0x000000911a005986 */ /* 0x0009e2000c10193c */
[----:B------:R-:W-:Y:S01]  /*74fe0*/  LOP3.LUT P2, RZ, R12, 0x10000000, RZ, 0xc0, !PT ;  /* 0x100000000cff7812 */ /* 0x000fe2000784c0ff */
[----:B----4-:R-:W-:-:S05]  /*74ff0*/  IMAD.WIDE R26, R21, 0x4, R2 ;  /* 0x00000004151a7825 */ /* 0x010fca00078e0202 */
[----:B------:R1:W-:Y:S01]  /*75000*/  @P4 STG.E desc[UR60][R26.64], R146 ;  /* 0x000000921a004986 */ /* 0x0003e2000c10193c */
[----:B------:R-:W-:Y:S01]  /*75010*/  LOP3.LUT P1, RZ, R12, 0x20000000, RZ, 0xc0, !PT ;  /* 0x200000000cff7812 */ /* 0x000fe2000782c0ff */
[----:B-1----:R-:W-:-:S05]  /*75020*/  IMAD.WIDE R26, R21, 0x4, R4 ;  /* 0x00000004151a7825 */ /* 0x002fca00078e0204 */
[----:B------:R1:W-:Y:S02]  /*75030*/  @P3 STG.E desc[UR60][R26.64], R144 ;  /* 0x000000901a003986 */ /* 0x0003e4000c10193c */
[----:B-1----:R-:W-:-:S05]  /*75040*/  IMAD.WIDE R26, R21, 0x4, R6 ;  /* 0x00000004151a7825 */ /* 0x002fca00078e0206 */
[----:B---3--:R1:W-:Y:S02]  /*75050*/  @P2 STG.E desc[UR60][R26.64], R22 ;  /* 0x000000161a002986 */ /* 0x0083e4000c10193c */
[----:B-1----:R-:W-:-:S05]  /*75060*/  IMAD.WIDE R26, R21, 0x4, R8 ;  /* 0x00000004151a7825 */ /* 0x002fca00078e0208 */
[----:B--2---:R1:W-:Y:S04]  /*75070*/  @P1 STG.E desc[UR60][R26.64], R20 ;  /* 0x000000141a001986 */ /* 0x0043e8000c10193c */
[----:B-1----:R-:W2:Y:S04]  /*75080*/  LDL.LU R20, [R1+0xebc] ;  /* 0x000ebc0001147983 */ /* 0x002ea80000300800 */
[----:B------:R-:W3:Y:S04]  /*75090*/  LDL.LU R147, [R1+0xeac] ;  /* 0x000eac0001937983 */ /* 0x000ee80000300800 */
[----:B------:R-:W4:Y:S04]  /*750a0*/  LDL.LU R145, [R1+0xc4c] ;  /* 0x000c4c0001917983 */ /* 0x000f280000300800 */
[----:B------:R-:W2:Y:S04]  /*750b0*/  LDL.LU R146, [R1+0x10a8] ;  /* 0x0010a80001927983 */ /* 0x000ea80000300800 */
[----:B------:R-:W4:Y:S04]  /*750c0*/  LDL.LU R144, [R1+0xa5c] ;  /* 0x000a5c0001907983 */ /* 0x000f280000300800 */
[----:B------:R-:W4:Y:S04]  /*750d0*/  LDL.LU R22, [R1+0x84c] ;  /* 0x00084c0001167983 */ /* 0x000f280000300800 */
[----:B------:R-:W4:Y:S04]  /*750e0*/  LDL.LU R21, [R1+0x65c] ;  /* 0x00065c0001157983 */ /* 0x000f280000300800 */
[----:B------:R-:W4:Y:S01]  /*750f0*/  LDL.LU R25, [R1+0x10ac] ;  /* 0x0010ac0001197983 */ /* 0x000f220000300800 */
[----:B------:R-:W-:-:S02]  /*75100*/  LOP3.LUT P4, RZ, R12, 0x40000000, RZ, 0xc0, !PT ;  /* 0x400000000cff7812 */ /* 0x000fc4000788c0ff */
        /* <DEDUP_REMOVED lines=13> */
[----:B------:R-:W-:Y:S01]  /*751e0*/  LOP3.LUT R24, R24, 0xfffffffe, RZ, 0xc0, !PT ;  /* 0xfffffffe18187812 */ /* 0x000fe200078ec0ff */
[----:B--2---:R-:W-:-:S05]  /*751f0*/  IMAD.WIDE R26, R146, 0x4, R2 ;  /* 0x00000004921a7825 */ /* 0x004fca00078e0202 */
[----:B------:R1:W-:Y:S04]  /*75200*/  @P4 STG.E desc[UR60][R26.64], R20 ;  /* 0x000000141a004986 */ /* 0x0003e8000c10193c */
[----:B-1----:R-:W2:Y:S04]  /*75210*/  LDL.LU R20, [R1+0x45c] ;  /* 0x00045c0001147983 */ /* 0x002ea80000300800 */
[----:B------:R-:W2:Y:S04]  /*75220*/  LDL.LU R137, [R1+0x25c] ;  /* 0x00025c0001897983 */ /* 0x000ea80000300800 */
[----:B------:R-:W2:Y:S04]  /*75230*/  LDL.LU R138, [R1+0xec0] ;  /* 0x000ec000018a7983 */ /* 0x000ea80000300800 */
[----:B------:R-:W2:Y:S01]  /*75240*/  LDL.LU R151, [R1+0x10b0] ;  /* 0x0010b00001977983 */ /* 0x000ea20000300800 */
[----:B------:R-:W-:-:S02]  /*75250*/  @P0 LOP3.LUT R24, R24, 0x1, RZ, 0xfc, !PT ;  /* 0x0000000118180812 */ /* 0x000fc400078efcff */
[----:B------:R-:W-:Y:S01]  /*75260*/  LOP3.LUT P0, RZ, R13, 0x20, RZ, 0xc0, !PT ;  /* 0x000000200dff7812 */ /* 0x000fe2000780c0ff */
[----:B------:R-:W2:Y:S01]  /*75270*/  LDL.LU R139, [R1+0xc50] ;  /* 0x000c5000018b7983 */ /* 0x000ea20000300800 */
[----:B------:R-:W-:-:S03]  /*75280*/  LOP3.LUT R24, R24, 0xfffffffd, RZ, 0xc0, !PT ;  /* 0xfffffffd18187812 */ /* 0x000fc600078ec0ff */
[----:B------:R-:W2:Y:S01]  /*75290*/  LDL.LU R156, [R1+0xa60] ;  /* 0x000a6000019c7983 */ /* 0x000ea20000300800 */
[----:B------:R-:W-:Y:S02]  /*752a0*/  LOP3.LUT P3, RZ, R12, 0x80000000, RZ, 0xc0, !PT ;  /* 0x800000000cff7812 */ /* 0x000fe4000786c0ff */
[C---:B------:R-:W-:Y:S01]  /*752b0*/  LOP3.LUT P2, RZ, R13.reuse, 0x1, RZ, 0xc0, !PT ;  /* 0x000000010dff7812 */ /* 0x040fe2000784c0ff */
[----:B------:R-:W-:Y:S01]  /*752c0*/  IMAD.WIDE R26, R146, 0x4, R4 ;  /* 0x00000004921a7825 */ /* 0x000fe200078e0204 */
[----:B------:R-:W2:Y:S03]  /*752d0*/  LDL.LU R149, [R1+0x850] ;  /* 0x0008500001957983 */ /* 0x000ea60000300800 */
[----:B------:R-:W-:Y:S02]  /*752e0*/  @P0 LOP3.LUT R24, R24, 0x2, RZ, 0xfc, !PT ;  /* 0x0000000218180812 */ /* 0x000fe400078efcff */
[----:B------:R-:W-:-:S02]  /*752f0*/  LOP3.LUT P0, RZ, R13, 0x10, RZ, 0xc0, !PT ;  /* 0x000000100dff7812 */ /* 0x000fc4000780c0ff */
[----:B------:R-:W-:Y:S02]  /*75300*/  LOP3.LUT R24, R24, 0xfffffffb, RZ, 0xc0, !PT ;  /* 0xfffffffb18187812 */ /* 0x000fe400078ec0ff */
[----:B------:R-:W-:-:S09]  /*75310*/  LOP3.LUT P1, RZ, R13, 0x2, RZ, 0xc0, !PT ;  /* 0x000000020dff7812 */ /* 0x000fd2000782c0ff */
[----:B------:R-:W-:Y:S02]  /*75320*/  @P0 LOP3.LUT R24, R24, 0x4, RZ, 0xfc, !PT ;  /* 0x0000000418180812 */ /* 0x000fe400078efcff */
[----:B------:R-:W-:Y:S01]  /*75330*/  LOP3.LUT P0, RZ, R13, 0x8, RZ, 0xc0, !PT ;  /* 0x000000080dff7812 */ /* 0x000fe2000780c0ff */
[----:B---3--:R1:W-:Y:S01]  /*75340*/  @P3 STG.E desc[UR60][R26.64], R147 ;  /* 0x000000931a003986 */ /* 0x0083e2000c10193c */
[----:B------:R-:W-:Y:S01]  /*75350*/  LOP3.LUT R24, R24, 0xfffffff7, RZ, 0xc0, !PT ;  /* 0xfffffff718187812 */ /* 0x000fe200078ec0ff */
[----:B-1----:R-:W-:-:S10]  /*75360*/  IMAD.WIDE R26, R146, 0x4, R6 ;  /* 0x00000004921a7825 */ /* 0x002fd400078e0206 */
[----:B------:R-:W-:Y:S02]  /*75370*/  @P0 LOP3.LUT R24, R24, 0x8, RZ, 0xfc, !PT ;  /* 0x0000000818180812 */ /* 0x000fe400078efcff */
[----:B------:R-:W-:Y:S01]  /*75380*/  LOP3.LUT P0, RZ, R13, 0x4, RZ, 0xc0, !PT ;  /* 0x000000040dff7812 */ /* 0x000fe2000780c0ff */
[----:B----4-:R1:W-:Y:S04]  /*75390*/  @P2 STG.E desc[UR60][R26.64], R145 ;  /* 0x000000911a002986 */ /* 0x0103e8000c10193c */
[----:B-1----:R-:W3:Y:S01]  /*753a0*/  LDL.LU R145, [R1+0x10b4] ;  /* 0x0010b40001917983 */ /* 0x002ee20000300800 */
[----:B------:R-:W-:-:S03]  /*753b0*/  IMAD.WIDE R26, R146, 0x4, R8 ;  /* 0x00000004921a7825 */ /* 0x000fc600078e0208 */
[----:B------:R-:W4:Y:S04]  /*753c0*/  LDL.LU R150, [R1+0x660] ;  /* 0x0006600001967983 */ /* 0x000f280000300800 */
[----:B------:R1:W-:Y:S04]  /*753d0*/  @P1 STG.E desc[UR60][R26.64], R144 ;  /* 0x000000901a001986 */ /* 0x0003e8000c10193c */
[----:B------:R-:W4:Y:S04]  /*753e0*/  LDL.LU R148, [R1+0x460] ;  /* 0x0004600001947983 */ /* 0x000f280000300800 */
[----:B------:R-:W4:Y:S01]  /*753f0*/  LDL.LU R147, [R1+0x260] ;  /* 0x0002600001937983 */ /* 0x000f220000300800 */
[----:B-1----:R-:W-:-:S03]  /*75400*/  IMAD.WIDE R26, R25, 0x4, R2 ;  /* 0x00000004191a7825 */ /* 0x002fc600078e0202 */
[----:B------:R-:W4:Y:S04]  /*75410*/  LDL.LU R146, [R1+0x60] ;  /* 0x0000600001927983 */ /* 0x000f280000300800 */
[----:B------:R1:W-:Y:S01]  /*75420*/  @P0 STG.E desc[UR60][R26.64], R22 ;  /* 0x000000161a000986 */ /* 0x0003e2000c10193c */
[----:B------:R-:W-:-:S03]  /*75430*/  LOP3.LUT P0, RZ, R24, 0x8, RZ, 0xc0, !PT ;  /* 0x0000000818ff7812 */ /* 0x000fc6000780c0ff */
[----:B------:R-:W4:Y:S01]  /*75440*/  LDL.LU R144, [R1+0x10b8] ;  /* 0x0010b80001907983 */ /* 0x000f220000300800 */
[----:B-1----:R-:W-:-:S03]  /*75450*/  IMAD.WIDE R26, R25, 0x4, R4 ;  /* 0x00000004191a7825 */ /* 0x002fc600078e0204 */
[----:B------:R-:W4:Y:S06]  /*75460*/  LDL.LU R22, [R1+0xec4] ;  /* 0x000ec40001167983 */ /* 0x000f2c0000300800 */
[----:B------:R1:W-:Y:S01]  /*75470*/  @P0 STG.E desc[UR60][R26.64], R21 ;  /* 0x000000151a000986 */ /* 0x0003e2000c10193c */
[----:B------:R-:W-:-:S03]  /*75480*/  LOP3.LUT P0, RZ, R24, 0x4, RZ, 0xc0, !PT ;  /* 0x0000000418ff7812 */ /* 0x000fc6000780c0ff */
[----:B-1----:R-:W4:Y:S01]  /*75490*/  LDL.LU R21, [R1+0xc54] ;  /* 0x000c540001157983 */ /* 0x002f220000300800 */
[----:B------:R-:W-:-:S09]  /*754a0*/  IMAD.WIDE R26, R25, 0x4, R6 ;  /* 0x00000004191a7825 */ /* 0x000fd200078e0206 */
[----:B--2---:R1:W-:Y:S04]  /*754b0*/  @P0 STG.E desc[UR60][R26.64], R20 ;  /* 0x000000141a000986 */ /* 0x0043e8000c10193c */
[----:B-1----:R-:W2:Y:S01]  /*754c0*/  LDL.LU R20, [R1+0xa64] ;  /* 0x000a640001147983 */ /* 0x002ea20000300800 */
[----:B------:R-:W-:Y:S01]  /*754d0*/  LOP3.LUT P0, RZ, R24, 0x2, RZ, 0xc0, !PT ;  /* 0x0000000218ff7812 */ /* 0x000fe2000780c0ff */
[----:B------:R-:W-:-:S12]  /*754e0*/  IMAD.WIDE R26, R25, 0x4, R8 ;  /* 0x00000004191a7825 */ /* 0x000fd800078e0208 */
[----:B------:R-:W-:Y:S01]  /*754f0*/  @P0 STG.E desc[UR60][R26.64], R137 ;  /* 0x000000891a000986 */ /* 0x000fe2000c10193c */
        /* <DEDUP_REMOVED lines=15> */
[----:B---3--:R-:W-:-:S08]  /*755f0*/  IMAD.WIDE R24, R145, 0x4, R2 ;  /* 0x0000000491187825 */ /* 0x008fd000078e0202 */
[----:B----4-:R1:W-:Y:S01]  /*75600*/  @P0 STG.E desc[UR60][R24.64], R150 ;  /* 0x0000009618000986 */ /* 0x0103e2000c10193c */
[----:B------:R-:W-:Y:S01]  /*75610*/  LOP3.LUT P4, RZ, R13, 0x2000, RZ, 0xc0, !PT ;  /* 0x000020000dff7812 */ /* 0x000fe2000788c0ff */
[----:B-1----:R-:W-:-:S05]  /*75620*/  IMAD.WIDE R24, R145, 0x4, R4 ;  /* 0x0000000491187825 */ /* 0x002fca00078e0204 */
[----:B------:R1:W-:Y:S01]  /*75630*/  @P6 STG.E desc[UR60][R24.64], R148 ;  /* 0x0000009418006986 */ /* 0x0003e2000c10193c */
[----:B------:R-:W-:Y:S01]  /*75640*/  LOP3.LUT P3, RZ, R13, 0x4000, RZ, 0xc0, !PT ;  /* 0x000040000dff7812 */ /* 0x000fe2000786c0ff */
[----:B-1----:R-:W-:-:S05]  /*75650*/  IMAD.WIDE R24, R145, 0x4, R6 ;  /* 0x0000000491187825 */ /* 0x002fca00078e0206 */
[----:B------:R1:W-:Y:S01]  /*75660*/  @P5 STG.E desc[UR60][R24.64], R147 ;  /* 0x0000009318005986 */ /* 0x0003e2000c10193c */
[----:B------:R-:W-:Y:S01]  /*75670*/  LOP3.LUT P2, RZ, R13, 0x8000, RZ, 0xc0, !PT ;  /* 0x000080000dff7812 */ /* 0x000fe2000784c0ff */
[----:B-1----:R-:W-:Y:S01]  /*75680*/  IMAD.WIDE R24, R145, 0x4, R8 ;  /* 0x0000000491187825 */ /* 0x002fe200078e0208 */
[----:B------:R-:W-:Y:S01]  /*75690*/  LOP3.LUT P1, RZ, R13, 0x10000, RZ, 0xc0, !PT ;  /* 0x000100000dff7812 */ /* 0x000fe2000782c0ff */
[----:B------:R-:W3:Y:S04]  /*756a0*/  LDL.LU R145, [R1+0x854] ;  /* 0x0008540001917983 */ /* 0x000ee80000300800 */
[----:B------:R1:W-:Y:S02]  /*756b0*/  @P4 STG.E desc[UR60][R24.64], R146 ;  /* 0x0000009218004986 */ /* 0x0003e4000c10193c */
[----:B-1----:R-:W-:-:S02]  /*756c0*/  IMAD.WIDE R24, R144, 0x4, R2 ;  /* 0x0000000490187825 */ /* 0x002fc400078e0202 */
[----:B------:R-:W4:Y:S04]  /*756d0*/  LDL.LU R146, [R1+0x664] ;  /* 0x0006640001927983 */ /* 0x000f280000300800 */
[----:B------:R1:W-:Y:S02]  /*756e0*/  @P3 STG.E desc[UR60][R24.64], R22 ;  /* 0x0000001618003986 */ /* 0x0003e4000c10193c */
[C---:B-1----:R-:W-:Y:S02]  /*756f0*/  IMAD.WIDE R24, R144.reuse, 0x4, R4 ;  /* 0x0000000490187825 */ /* 0x042fe400078e0204 */
[----:B------:R-:W4:Y:S04]  /*75700*/  LDL.LU R22, [R1+0x464] ;  /* 0x0004640001167983 */ /* 0x000f280000300800 */
[----:B------:R1:W-:Y:S02]  /*75710*/  @P2 STG.E desc[UR60][R24.64], R21 ;  /* 0x0000001518002986 */ /* 0x0003e4000c10193c */
[----:B-1----:R-:W-:-:S02]  /*75720*/  IMAD.WIDE R24, R144, 0x4, R6 ;  /* 0x0000000490187825 */ /* 0x002fc400078e0206 */
[----:B------:R-:W4:Y:S04]  /*75730*/  LDL.LU R21, [R1+0x264] ;  /* 0x0002640001157983 */ /* 0x000f280000300800 */
[----:B--2---:R1:W-:Y:S04]  /*75740*/  @P1 STG.E desc[UR60][R24.64], R20 ;  /* 0x0000001418001986 */ /* 0x0043e8000c10193c */
[----:B-1----:R-:W2:Y:S04]  /*75750*/  LDL.LU R20, [R1+0x10bc] ;  /* 0x0010bc0001147983 */ /* 0x002ea80000300800 */
[----:B------:R-:W4:Y:S01]  /*75760*/  LDL.LU R27, [R1+0x64] ;  /* 0x00006400011b7983 */ /* 0x000f220000300800 */
[----:B------:R-:W-:-:S03]  /*75770*/  IMAD.WIDE R24, R144, 0x4, R8 ;  /* 0x0000000490187825 */ /* 0x000fc600078e0208 */
        /* <DEDUP_REMOVED lines=10> */
[----:B------:R-:W-:-:S02]  /*75820*/  LOP3.LUT P4, RZ, R13, 0x20000, RZ, 0xc0, !PT ;  /* 0x000200000dff7812 */ /* 0x000fc4000788c0ff */
[C---:B------:R-:W-:Y:S01]  /*75830*/  LOP3.LUT P3, RZ, R13.reuse, 0x40000, RZ, 0xc0, !PT ;  /* 0x000400000dff7812 */ /* 0x040fe2000786c0ff */
[----:B------:R-:W4:Y:S01]  /*75840*/  LDL.LU R150, [R1+0x68] ;  /* 0x0000680001967983 */ /* 0x000f220000300800 */
[----:B------:R-:W-:-:S03]  /*75850*/  LOP3.LUT P2, RZ, R13, 0x80000, RZ, 0xc0, !PT ;  /* 0x000800000dff7812 */ /* 0x000fc6000784c0ff */
[----:B------:R-:W4:Y:S01]  /*75860*/  LDL.LU R148, [R1+0xecc] ;  /* 0x000ecc0001947983 */ /* 0x000f220000300800 */
[----:B------:R-:W-:-:S03]  /*75870*/  LOP3.LUT P1, RZ, R13, 0x100000, RZ, 0xc0, !PT ;  /* 0x001000000dff7812 */ /* 0x000fc6000782c0ff */
[----:B------:R-:W4:Y:S01]  /*75880*/  LDL.LU R147, [R1+0xc5c] ;  /* 0x000c5c0001937983 */ /* 0x000f220000300800 */
[----:B------:R-:W-:Y:S02]  /*75890*/  LOP3.LUT P0, RZ, R13, 0x20000000, RZ, 0xc0, !PT ;  /* 0x200000000dff7812 */ /* 0x000fe4000780c0ff */
[----:B------:R-:W-:Y:S01]  /*758a0*/  LOP3.LUT R10, R10, 0xffefffff, RZ, 0xc0, !PT ;  /* 0xffefffff0a0a7812 */ /* 0x000fe200078ec0ff */
[----:B---3--:R2:W-:Y:S10]  /*758b0*/  @P4 STG.E desc[UR60][R24.64], R145 ;  /* 0x0000009118004986 */ /* 0x0085f4000c10193c */
[----:B------:R-:W-:-:S02]  /*758c0*/  @P0 LOP3.LUT R10, R10, 0x100000, RZ, 0xfc, !PT ;  /* 0x001000000a0a0812 */ /* 0x000fc400078efcff */
        /* <DEDUP_REMOVED lines=11> */
[----:B----4-:R1:W-:Y:S02]  /*75980*/  @P3 STG.E desc[UR60][R24.64], R146 ;  /* 0x0000009218003986 */ /* 0x0103e4000c10193c */
[C---:B-1----:R-:W-:Y:S02]  /*75990*/  IMAD.WIDE R24, R20.reuse, 0x4, R4 ;  /* 0x0000000414187825 */ /* 0x042fe400078e0204 */
[----:B------:R-:W2:Y:S04]  /*759a0*/  LDL.LU R146, [R1+0xa6c] ;  /* 0x000a6c0001927983 */ /* 0x000ea80000300800 */
[----:B------:R1:W-:Y:S02]  /*759b0*/  @P2 STG.E desc[UR60][R24.64], R22 ;  /* 0x0000001618002986 */ /* 0x0003e4000c10193c */
[----:B-1----:R-:W-:-:S02]  /*759c0*/  IMAD.WIDE R24, R20, 0x4, R6 ;  /* 0x0000000414187825 */ /* 0x002fc400078e0206 */
[----:B------:R-:W3:Y:S04]  /*759d0*/  LDL.LU R22, [R1+0x85c] ;  /* 0x00085c0001167983 */ /* 0x000ee80000300800 */
[----:B------:R1:W-:Y:S02]  /*759e0*/  @P1 STG.E desc[UR60][R24.64], R21 ;  /* 0x0000001518001986 */ /* 0x0003e4000c10193c */
[----:B-1----:R-:W-:Y:S02]  /*759f0*/  IMAD.WIDE R24, R20, 0x4, R8 ;  /* 0x0000000414187825 */ /* 0x002fe400078e0208 */
[----:B------:R-:W4:Y:S04]  /*75a00*/  LDL.LU R21, [R1+0x66c] ;  /* 0x00066c0001157983 */ /* 0x000f280000300800 */
[----:B------:R-:W4:Y:S04]  /*75a10*/  LDL.LU R20, [R1+0x46c] ;  /* 0x00046c0001147983 */ /* 0x000f280000300800 */
[----:B------:R-:W4:Y:S01]  /*75a20*/  LDL.LU R145, [R1+0x10cc] ;  /* 0x0010cc0001917983 */ /* 0x000f220000300800 */
[----:B------:R-:W-:-:S04]  /*75a30*/  LOP3.LUT R10, R10, 0xfeffffff, RZ, 0xc0, !PT ;  /* 0xfeffffff0a0a7812 */ /* 0x000fc800078ec0ff */
        /* <DEDUP_REMOVED lines=45> */
[----:B-1----:R-:W-:Y:S02]  /*75d10*/  IMAD.WIDE R24, R144, 0x4, R6 ;  /* 0x0000000490187825 */ /* 0x002fe400078e0206 */
[----:B------:R-:W4:Y:S01]  /*75d20*/  LDL.LU R147, [R1+0x26c] ;  /* 0x00026c0001937983 */ /* 0x000f220000300800 */
[----:B------:R-:W-:-:S03]  /*75d30*/  LOP3.LUT P1, RZ, R14, 0x8, RZ, 0xc0, !PT ;  /* 0x000000080eff7812 */ /* 0x000fc6000782c0ff */
[----:B--2---:R1:W-:Y:S02]  /*75d40*/  @P4 STG.E desc[UR60][R24.64], R146 ;  /* 0x0000009218004986 */ /* 0x0043e4000c10193c */
[----:B-1----:R-:W-:Y:S02]  /*75d50*/  IMAD.WIDE R24, R144, 0x4, R8 ;  /* 0x0000000490187825 */ /* 0x002fe400078e0208 */
[----:B------:R-:W2:Y:S04]  /*75d60*/  LDL.LU R144, [R1+0x6c] ;  /* 0x00006c0001907983 */ /* 0x000ea80000300800 */
[----:B---3--:R1:W-:Y:S04]  /*75d70*/  @P3 STG.E desc[UR60][R24.64], R22 ;  /* 0x0000001618003986 */ /* 0x0083e8000c10193c */
[----:B------:R-:W3:Y:S04]  /*75d80*/  LDL.LU R146, [R1+0xed0] ;  /* 0x000ed00001927983 */ /* 0x000ee80000300800 */
[----:B-1----:R-:W3:Y:S01]  /*75d90*/  LDL.LU R22, [R1+0xc60] ;  /* 0x000c600001167983 */ /* 0x002ee20000300800 */
[----:B----4-:R-:W-:-:S05]  /*75da0*/  IMAD.WIDE R24, R145, 0x4, R2 ;  /* 0x0000000491187825 */ /* 0x010fca00078e0202 */
[----:B------:R1:W-:Y:S02]  /*75db0*/  @P2 STG.E desc[UR60][R24.64], R21 ;  /* 0x0000001518002986 */ /* 0x0003e4000c10193c */
[----:B-1----:R-:W-:Y:S02]  /*75dc0*/  IMAD.WIDE R24, R145, 0x4, R4 ;  /* 0x0000000491187825 */ /* 0x002fe400078e0204 */
[----:B------:R-:W4:Y:S04]  /*75dd0*/  LDL.LU R21, [R1+0xa70] ;  /* 0x000a700001157983 */ /* 0x000f280000300800 */
[----:B------:R1:W-:Y:S04]  /*75de0*/  @P1 STG.E desc[UR60][R24.64], R20 ;  /* 0x0000001418001986 */ /* 0x0003e8000c10193c */
[----:B-1----:R-:W3:Y:S04]  /*75df0*/  LDL.LU R20, [R1+0x10d0] ;  /* 0x0010d00001147983 */ /* 0x002ee80000300800 */
        /* <DEDUP_REMOVED lines=12> */
[----:B------:R-:W-:Y:S01]  /*75ec0*/  IMAD.WIDE R24, R145, 0x4, R6 ;  /* 0x0000000491187825 */ /* 0x000fe200078e0206 */
[----:B------:R-:W4:Y:S01]  /*75ed0*/  LDL.LU R148, [R1+0x864] ;  /* 0x0008640001947983 */ /* 0x000f220000300800 */
[C---:B------:R-:W-:Y:S02]  /*75ee0*/  LOP3.LUT P2, RZ, R14.reuse, 0x40, RZ, 0xc0, !PT ;  /* 0x000000400eff7812 */ /* 0x040fe4000784c0ff */
[C---:B------:R-:W-:Y:S02]  /*75ef0*/  LOP3.LUT P1, RZ, R14.reuse, 0x80, RZ, 0xc0, !PT ;  /* 0x000000800eff7812 */ /* 0x040fe4000782c0ff */
        /* <DEDUP_REMOVED lines=11> */
[----:B------:R1:W-:Y:S02]  /*75fb0*/  @P4 STG.E desc[UR60][R24.64], R147 ;  /* 0x0000009318004986 */ /* 0x0003e4000c10193c */
[----:B-1----:R-:W-:-:S05]  /*75fc0*/  IMAD.WIDE R24, R145, 0x4, R8 ;  /* 0x0000000491187825 */ /* 0x002fca00078e0208 */
[----:B--2---:R1:W-:Y:S04]  /*75fd0*/  @P3 STG.E desc[UR60][R24.64], R144 ;  /* 0x0000009018003986 */ /* 0x0043e8000c10193c */
[----:B-1----:R-:W2:Y:S04]  /*75fe0*/  LDL.LU R144, [R1+0x10dc] ;  /* 0x0010dc0001907983 */ /* 0x002ea80000300800 */
[----:B------:R-:W2:Y:S04]  /*75ff0*/  LDL.LU R147, [R1+0x674] ;  /* 0x0006740001937983 */ /* 0x000ea80000300800 */
[----:B------:R-:W2:Y:S01]  /*76000*/  LDL.LU R145, [R1+0x474] ;  /* 0x0004740001917983 */ /* 0x000ea20000300800 */
[----:B---3--:R-:W-:-:S05]  /*76010*/  IMAD.WIDE R24, R20, 0x4, R2 ;  /* 0x0000000414187825 */ /* 0x008fca00078e0202 */
[----:B------:R1:W-:Y:S04]  /*76020*/  @P2 STG.E desc[UR60][R24.64], R146 ;  /* 0x0000009218002986 */ /* 0x0003e8000c10193c */
[----:B-1----:R-:W3:Y:S01]  /*76030*/  LDL.LU R146, [R1+0x274] ;  /* 0x0002740001927983 */ /* 0x002ee20000300800 */
[----:B------:R-:W-:-:S05]  /*76040*/  IMAD.WIDE R24, R20, 0x4, R4 ;  /* 0x0000000414187825 */ /* 0x000fca00078e0204 */
[----:B------:R1:W-:Y:S04]  /*76050*/  @P1 STG.E desc[UR60][R24.64], R22 ;  /* 0x0000001618001986 */ /* 0x0003e8000c10193c */
[----:B-1----:R-:W3:Y:S01]  /*76060*/  LDL.LU R22, [R1+0x74] ;  /* 0x0000740001167983 */ /* 0x002ee20000300800 */
        /* <DEDUP_REMOVED lines=12> */
[----:B------:R-:W-:-:S10]  /*76130*/  IMAD.WIDE R24, R20, 0x4, R6 ;  /* 0x0000000414187825 */ /* 0x000fd400078e0206 */
[----:B------:R-:W-:Y:S02]  /*76140*/  @P0 LOP3.LUT R10, R10, 0x80000, RZ, 0xfc, !PT ;  /* 0x000800000a0a0812 */ /* 0x000fe400078efcff */
[----:B------:R-:W-:-:S13]  /*76150*/  LOP3.LUT P0, RZ, R14, 0x100, RZ, 0xc0, !PT ;  /* 0x000001000eff7812 */ /* 0x000fda000780c0ff */
[----:B----4-:R1:W-:Y:S01]  /*76160*/  @P0 STG.E desc[UR60][R24.64], R21 ;  /* 0x0000001518000986 */ /* 0x0103e2000c10193c */
[----:B------:R-:W-:Y:S01]  /*76170*/  LOP3.LUT P0, RZ, R10, 0x80000, RZ, 0xc0, !PT ;  /* 0x000800000aff7812 */ /* 0x000fe2000780c0ff */
[----:B-1----:R-:W-:Y:S02]  /*76180*/  IMAD.WIDE R24, R20, 0x4, R8 ;  /* 0x0000000414187825 */ /* 0x002fe400078e0208 */
[----:B------:R-:W4:Y:S04]  /*76190*/  LDL.LU R20, [R1+0xed8] ;  /* 0x000ed80001147983 */ /* 0x000f280000300800 */
[----:B------:R-:W4:Y:S06]  /*761a0*/  LDL.LU R21, [R1+0x10e0] ;  /* 0x0010e00001157983 */ /* 0x000f2c0000300800 */
        /* <DEDUP_REMOVED lines=21> */
[----:B------:R-:W-:-:S02]  /*76300*/  LOP3.LUT P0, RZ, R10, 0x1000, RZ, 0xc0, !PT ;  /* 0x000010000aff7812 */ /* 0x000fc4000780c0ff */
[----:B------:R-:W-:Y:S01]  /*76310*/  LOP3.LUT P5, RZ, R14, 0x40000, RZ, 0xc0, !PT ;  /* 0x000400000eff7812 */ /* 0x000fe200078ac0ff */
[----:B-1----:R-:W-:-:S10]  /*76320*/  IMAD.WIDE R24, R150, 0x4, R6 ;  /* 0x0000000496187825 */ /* 0x002fd400078e0206 */
[----:B------:R1:W-:Y:S01]  /*76330*/  @P0 STG.E desc[UR60][R24.64], R149 ;  /* 0x0000009518000986 */ /* 0x0003e2000c10193c */
[----:B------:R-:W-:Y:S01]  /*76340*/  LOP3.LUT P4, RZ, R14, 0x80000, RZ, 0xc0, !PT ;  /* 0x000800000eff7812 */ /* 0x000fe2000788c0ff */
[----:B-1----:R-:W-:-:S05]  /*76350*/  IMAD.WIDE R24, R150, 0x4, R8 ;  /* 0x0000000496187825 */ /* 0x002fca00078e0208 */
[----:B------:R2:W-:Y:S01]  /*76360*/  @P6 STG.E desc[UR60][R24.64], R148 ;  /* 0x0000009418006986 */ /* 0x0005e2000c10193c */
[----:B------:R-:W-:Y:S01]  /*76370*/  LOP3.LUT P3, RZ, R14, 0x100000, RZ, 0xc0, !PT ;  /* 0x001000000eff7812 */ /* 0x000fe2000786c0ff */
[----:B--2---:R-:W-:-:S05]  /*76380*/  IMAD.WIDE R24, R144, 0x4, R2 ;  /* 0x0000000490187825 */ /* 0x004fca00078e0202 */
[----:B------:R1:W-:Y:S01]  /*76390*/  @P5 STG.E desc[UR60][R24.64], R147 ;  /* 0x0000009318005986 */ /* 0x0003e2000c10193c */
[----:B------:R-:W-:Y:S01]  /*763a0*/  LOP3.LUT P2, RZ, R14, 0x200000, RZ, 0xc0, !PT ;  /* 0x002000000eff7812 */ /* 0x000fe2000784c0ff */
[----:B-1----:R-:W-:-:S05]  /*763b0*/  IMAD.WIDE R24, R144, 0x4, R4 ;  /* 0x0000000490187825 */ /* 0x002fca00078e0204 */
[----:B------:R1:W-:Y:S02]  /*763c0*/  @P4 STG.E desc[UR60][R24.64], R145 ;  /* 0x0000009118004986 */ /* 0x0003e4000c10193c */
[----:B-1----:R-:W-:-:S05]  /*763d0*/  IMAD.WIDE R24, R144, 0x4, R6 ;  /* 0x0000000490187825 */ /* 0x002fca00078e0206 */
[----:B---3--:R1:W-:Y:S02]  /*763e0*/  @P3 STG.E desc[UR60][R24.64], R146 ;  /* 0x0000009218003986 */ /* 0x0083e4000c10193c */
[----:B-1----:R-:W-:Y:S02]  /*763f0*/  IMAD.WIDE R24, R144, 0x4, R8 ;  /* 0x0000000490187825 */ /* 0x002fe400078e0208 */
[----:B------:R-:W2:Y:S04]  /*76400*/  LDL.LU R144, [R1+0xc68] ;  /* 0x000c680001907983 */ /* 0x000ea80000300800 */
[----:B------:R1:W-:Y:S04]  /*76410*/  @P2 STG.E desc[UR60][R24.64], R22 ;  /* 0x0000001618002986 */ /* 0x0003e8000c10193c */
[----:B-1----:R-:W3:Y:S01]  /*76420*/  LDL.LU R22, [R1+0xa78] ;  /* 0x000a780001167983 */ /* 0x002ee20000300800 */
[----:B------:R-:W-:-:S03]  /*76430*/  LOP3.LUT P1, RZ, R14, 0x400000, RZ, 0xc0, !PT ;  /* 0x004000000eff7812 */ /* 0x000fc6000782c0ff */
[----:B------:R-:W3:Y:S04]  /*76440*/  LDL.LU R26, [R1+0x868] ;  /* 0x00086800011a7983 */ /* 0x000ee80000300800 */
[----:B------:R-:W3:Y:S04]  /*76450*/  LDL.LU R27, [R1+0x678] ;  /* 0x00067800011b7983 */ /* 0x000ee80000300800 */
[----:B------:R-:W3:Y:S01]  /*76460*/  LDL.LU R136, [R1+0x478] ;  /* 0x0004780001887983 */ /* 0x000ee20000300800 */
[----:B----4-:R-:W-:-:S05]  /*76470*/  IMAD.WIDE R24, R21, 0x4, R2 ;  /* 0x0000000415187825 */ /* 0x010fca00078e0202 */
[----:B------:R1:W-:Y:S04]  /*76480*/  @P1 STG.E desc[UR60][R24.64], R20 ;  /* 0x0000001418001986 */ /* 0x0003e8000c10193c */
[----:B-1----:R-:W4:Y:S04]  /*76490*/  LDL.LU R20, [R1+0x10e4] ;  /* 0x0010e40001147983 */ /* 0x002f280000300800 */
        /* <DEDUP_REMOVED lines=11> */
[----:B------:R-:W-:Y:S01]  /*76550*/  LOP3.LUT P3, RZ, R14, 0x1000000, RZ, 0xc0, !PT ;  /* 0x010000000eff7812 */ /* 0x000fe2000786c0ff */
[----:B------:R-:W-:Y:S01]  /*76560*/  IMAD.WIDE R24, R21, 0x4, R4 ;  /* 0x0000000415187825 */ /* 0x000fe200078e0204 */
        /* <DEDUP_REMOVED lines=10> */
[----:B--2---:R1:W-:Y:S02]  /*76610*/  @P4 STG.E desc[UR60][R24.64], R144 ;  /* 0x0000009018004986 */ /* 0x0043e4000c10193c */
[C---:B-1----:R-:W-:Y:S02]  /*76620*/  IMAD.WIDE R24, R21.reuse, 0x4, R6 ;  /* 0x0000000415187825 */ /* 0x042fe400078e0206 */
[----:B------:R-:W2:Y:S04]  /*76630*/  LDL.LU R144, [R1+0xc70] ;  /* 0x000c700001907983 */ /* 0x000ea80000300800 */
[----:B---3--:R1:W-:Y:S02]  /*76640*/  @P3 STG.E desc[UR60][R24.64], R22 ;  /* 0x0000001618003986 */ /* 0x0083e4000c10193c */
[----:B-1----:R-:W-:-:S02]  /*76650*/  IMAD.WIDE R24, R21, 0x4, R8 ;  /* 0x0000000415187825 */ /* 0x002fc400078e0208 */
[----:B------:R-:W3:Y:S04]  /*76660*/  LDL.LU R22, [R1+0xa80] ;  /* 0x000a800001167983 */ /* 0x000ee80000300800 */
[----:B------:R-:W2:Y:S01]  /*76670*/  LDL.LU R21, [R1+0x10f0] ;  /* 0x0010f00001157983 */ /* 0x000ea20000300800 */
        /* <DEDUP_REMOVED lines=14> */
[C---:B------:R-:W-:Y:S02]  /*76760*/  LOP3.LUT P0, RZ, R14.reuse, 0x10000000, RZ, 0xc0, !PT ;  /* 0x100000000eff7812 */ /* 0x040fe4000780c0ff */
[----:B------:R-:W-:Y:S02]  /*76770*/  LOP3.LUT P1, RZ, R14, 0x4000000, RZ, 0xc0, !PT ;  /* 0x040000000eff7812 */ /* 0x000fe4000782c0ff */
[----:B------:R-:W-:Y:S01]  /*76780*/  LOP3.LUT R10, R10, 0xfffff7ff, RZ, 0xc0, !PT ;  /* 0xfffff7ff0a0a7812 */ /* 0x000fe200078ec0ff */
[----:B------:R4:W-:Y:S08]  /*76790*/  @P2 STG.E desc[UR60][R24.64], R26 ;  /* 0x0000001a18002986 */ /* 0x0009f0000c10193c */
[----:B------:R-:W-:-:S02]  /*767a0*/  @P0 LOP3.LUT R10, R10, 0x800, RZ, 0xfc, !PT ;  /* 0x000008000a0a0812 */ /* 0x000fc400078efcff */
[----:B------:R-:W-:Y:S01]  /*767b0*/  LOP3.LUT P0, RZ, R14, 0x8000000, RZ, 0xc0, !PT ;  /* 0x080000000eff7812 */ /* 0x000fe2000780c0ff */
[----:B----4-:R-:W-:-:S05]  /*767c0*/  IMAD.WIDE R24, R20, 0x4, R2 ;  /* 0x0000000414187825 */ /* 0x010fca00078e0202 */
[----:B------:R1:W-:Y:S02]  /*767d0*/  @P1 STG.E desc[UR60][R24.64], R27 ;  /* 0x0000001b18001986 */ /* 0x0003e4000c10193c */
[----:B-1----:R-:W-:-:S05]  /*767e0*/  IMAD.WIDE R24, R20, 0x4, R4 ;  /* 0x0000000414187825 */ /* 0x002fca00078e0204 */
        /* <DEDUP_REMOVED lines=36> */
[----:B--2---:R-:W-:-:S05]  /*76a30*/  IMAD.WIDE R24, R21, 0x4, R2 ;  /* 0x0000000415187825 */ /* 0x004fca00078e0202 */
[----:B------:R1:W-:Y:S02]  /*76a40*/  @P4 STG.E desc[UR60][R24.64], R146 ;  /* 0x0000009218004986 */ /* 0x0003e4000c10193c */
[----:B-1----:R-:W-:-:S05]  /*76a50*/  IMAD.WIDE R24, R21, 0x4, R4 ;  /* 0x0000000415187825 */ /* 0x002fca00078e0204 */
[----:B------:R1:W-:Y:S02]  /*76a60*/  @P3 STG.E desc[UR60][R24.64], R144 ;  /* 0x0000009018003986 */ /* 0x0003e4000c10193c */
[----:B-1----:R-:W-:-:S05]  /*76a70*/  IMAD.WIDE R24, R21, 0x4, R6 ;  /* 0x0000000415187825 */ /* 0x002fca00078e0206 */
[----:B---3--:R1:W-:Y:S04]  /*76a80*/  @P2 STG.E desc[UR60][R24.64], R22 ;  /* 0x0000001618002986 */ /* 0x0083e8000c10193c */
[----:B-1----:R-:W2:Y:S04]  /*76a90*/  LDL.LU R22, [R1+0x680] ;  /* 0x0006800001167983 */ /* 0x002ea80000300800 */
[----:B------:R-:W3:Y:S04]  /*76aa0*/  LDL.LU R145, [R1+0x480] ;  /* 0x0004800001917983 */ /* 0x000ee80000300800 */
[----:B------:R-:W3:Y:S04]  /*76ab0*/  LDL.LU R146, [R1+0x280] ;  /* 0x0002800001927983 */ /* 0x000ee80000300800 */
[----:B------:R-:W2:Y:S01]  /*76ac0*/  LDL.LU R144, [R1+0x10f4] ;  /* 0x0010f40001907983 */ /* 0x000ea20000300800 */
[----:B------:R-:W-:Y:S01]  /*76ad0*/  LOP3.LUT P1, RZ, R15, 0x200, RZ, 0xc0, !PT ;  /* 0x000002000fff7812 */ /* 0x000fe2000782c0ff */
[----:B------:R-:W-:Y:S01]  /*76ae0*/  IMAD.WIDE R24, R21, 0x4, R8 ;  /* 0x0000000415187825 */ /* 0x000fe200078e0208 */
[----:B------:R-:W-:-:S11]  /*76af0*/  LOP3.LUT P4, RZ, R15, 0x400, RZ, 0xc0, !PT ;  /* 0x000004000fff7812 */ /* 0x000fd6000788c0ff */
[----:B----4-:R1:W-:Y:S04]  /*76b00*/  @P1 STG.E desc[UR60][R24.64], R20 ;  /* 0x0000001418001986 */ /* 0x0103e8000c10193c */
[----:B-1----:R-:W4:Y:S04]  /*76b10*/  LDL.LU R20, [R1+0x80] ;  /* 0x0000800001147983 */ /* 0x002f280000300800 */
[----:B------:R-:W4:Y:S04]  /*76b20*/  LDL.LU R21, [R1+0xee4] ;  /* 0x000ee40001157983 */ /* 0x000f280000300800 */
[----:B------:R-:W4:Y:S01]  /*76b30*/  LDL.LU R27, [R1+0x10f8] ;  /* 0x0010f800011b7983 */ /* 0x000f220000300800 */
[----:B------:R-:W-:-:S02]  /*76b40*/  LOP3.LUT P3, RZ, R15, 0x800, RZ, 0xc0, !PT ;  /* 0x000008000fff7812 */ /* 0x000fc4000786c0ff */
[C---:B------:R-:W-:Y:S02]  /*76b50*/  LOP3.LUT P2, RZ, R15.reuse, 0x1000, RZ, 0xc0, !PT ;  /* 0x000010000fff7812 */ /* 0x040fe4000784c0ff */
[----:B------:R-:W-:Y:S02]  /*76b60*/  LOP3.LUT P0, RZ, R15, 0x400000, RZ, 0xc0, !PT ;  /* 0x004000000fff7812 */ /* 0x000fe4000780c0ff */
[----:B------:R-:W-:-:S11]  /*76b70*/  LOP3.LUT R12, R12, 0xefffffff, RZ, 0xc0, !PT ;  /* 0xefffffff0c0c7812 */ /* 0x000fd600078ec0ff */
[----:B------:R-:W-:Y:S02]  /*76b80*/  @P0 LOP3.LUT R12, R12, 0x10000000, RZ, 0xfc, !PT ;  /* 0x100000000c0c0812 */ /* 0x000fe400078efcff */
[----:B------:R-:W-:Y:S01]  /*76b90*/  LOP3.LUT P0, RZ, R15, 0x200000, RZ, 0xc0, !PT ;  /* 0x002000000fff7812 */ /* 0x000fe2000780c0ff */
[----:B--2---:R-:W-:-:S05]  /*76ba0*/  IMAD.WIDE R24, R144, 0x4, R2 ;  /* 0x0000000490187825 */ /* 0x004fca00078e0202 */
[----:B------:R1:W-:Y:S04]  /*76bb0*/  @P4 STG.E desc[UR60][R24.64], R22 ;  /* 0x0000001618004986 */ /* 0x0003e8000c10193c */
[----:B-1----:R-:W2:Y:S04]  /*76bc0*/  LDL.LU R22, [R1+0xc74] ;  /* 0x000c740001167983 */ /* 0x002ea80000300800 */
        /* <DEDUP_REMOVED lines=9> */
[----:B------:R-:W2:Y:S01]  /*76c60*/  LDL.LU R148, [R1+0x1104] ;  /* 0x0011040001947983 */ /* 0x000ea20000300800 */
[----:B------:R-:W-:-:S03]  /*76c70*/  IMAD.WIDE R24, R144, 0x4, R4 ;  /* 0x0000000490187825 */ /* 0x000fc600078e0204 */
[----:B------:R-:W2:Y:S04]  /*76c80*/  LDL.LU R147, [R1+0x878] ;  /* 0x0008780001937983 */ /* 0x000ea80000300800 */
[----:B---3--:R1:W-:Y:S02]  /*76c90*/  @P3 STG.E desc[UR60][R24.64], R145 ;  /* 0x0000009118003986 */ /* 0x0083e4000c10193c */
[C---:B-1----:R-:W-:Y:S02]  /*76ca0*/  IMAD.WIDE R24, R144.reuse, 0x4, R6 ;  /* 0x0000000490187825 */ /* 0x042fe400078e0206 */
[----:B------:R-:W3:Y:S04]  /*76cb0*/  LDL.LU R145, [R1+0x688] ;  /* 0x0006880001917983 */ /* 0x000ee80000300800 */
[----:B------:R1:W-:Y:S02]  /*76cc0*/  @P2 STG.E desc[UR60][R24.64], R146 ;  /* 0x0000009218002986 */ /* 0x0003e4000c10193c */
[----:B-1----:R-:W-:-:S02]  /*76cd0*/  IMAD.WIDE R24, R144, 0x4, R8 ;  /* 0x0000000490187825 */ /* 0x002fc400078e0208 */
[----:B------:R-:W3:Y:S04]  /*76ce0*/  LDL.LU R146, [R1+0x488] ;  /* 0x0004880001927983 */ /* 0x000ee80000300800 */
[----:B------:R-:W3:Y:S04]  /*76cf0*/  LDL.LU R144, [R1+0x288] ;  /* 0x0002880001907983 */ /* 0x000ee80000300800 */
[----:B------:R-:W3:Y:S01]  /*76d00*/  LDL.LU R151, [R1+0x1108] ;  /* 0x0011080001977983 */ /* 0x000ee20000300800 */
        /* <DEDUP_REMOVED lines=14> */
[C---:B------:R-:W-:Y:S02]  /*76df0*/  LOP3.LUT P0, RZ, R15.reuse, 0x10000, RZ, 0xc0, !PT ;  /* 0x000100000fff7812 */ /* 0x040fe4000780c0ff */
[----:B------:R-:W-:Y:S02]  /*76e00*/  LOP3.LUT R10, R10, 0xfffffffb, RZ, 0xc0, !PT ;  /* 0xfffffffb0a0a7812 */ /* 0x000fe400078ec0ff */
[----:B------:R-:W-:-:S09]  /*76e10*/  LOP3.LUT P1, RZ, R15, 0x2000, RZ, 0xc0, !PT ;  /* 0x000020000fff7812 */ /* 0x000fd2000782c0ff */
[----:B------:R-:W-:Y:S02]  /*76e20*/  @P0 LOP3.LUT R10, R10, 0x4, RZ, 0xfc, !PT ;  /* 0x000000040a0a0812 */ /* 0x000fe400078efcff */
[----:B------:R-:W-:Y:S02]  /*76e30*/  LOP3.LUT P0, RZ, R15, 0x8000, RZ, 0xc0, !PT ;  /* 0x000080000fff7812 */ /* 0x000fe4000780c0ff */
[----:B------:R-:W-:Y:S01]  /*76e40*/  LOP3.LUT R10, R10, 0xfffffff7, RZ, 0xc0, !PT ;  /* 0xfffffff70a0a7812 */ /* 0x000fe200078ec0ff */
[----:B----4-:R1:W-:Y:S10]  /*76e50*/  @P1 STG.E desc[UR60][R24.64], R20 ;  /* 0x0000001418001986 */ /* 0x0103f4000c10193c */
[----:B------:R-:W-:-:S02]  /*76e60*/  @P0 LOP3.LUT R10, R10, 0x8, RZ, 0xfc, !PT ;  /* 0x000000080a0a0812 */ /* 0x000fc400078efcff */
[----:B------:R-:W-:Y:S01]  /*76e70*/  LOP3.LUT P0, RZ, R15, 0x4000, RZ, 0xc0, !PT ;  /* 0x000040000fff7812 */ /* 0x000fe2000780c0ff */
[----:B-1----:R-:W-:Y:S01]  /*76e80*/  IMAD.WIDE R24, R27, 0x4, R2 ;  /* 0x000000041b187825 */ /* 0x002fe200078e0202 */
[----:B------:R-:W-:Y:S01]  /*76e90*/  LOP3.LUT P6, RZ, R15, 0x800000, RZ, 0xc0, !PT ;  /* 0x008000000fff7812 */ /* 0x000fe200078cc0ff */
[----:B------:R-:W4:Y:S10]  /*76ea0*/  LDL.LU R20, [R1+0x2ba0] ;  /* 0x002ba00001147983 */ /* 0x000f340000300800 */
[----:B------:R1:W-:Y:S01]  /*76eb0*/  @P0 STG.E desc[UR60][R24.64], R21 ;  /* 0x0000001518000986 */ /* 0x0003e2000c10193c */
[C---:B------:R-:W-:Y:S01]  /*76ec0*/  LOP3.LUT P0, RZ, R10.reuse, 0x8, RZ, 0xc0, !PT ;  /* 0x000000080aff7812 */ /* 0x040fe2000780c0ff */
[----:B-1----:R-:W-:Y:S01]  /*76ed0*/  IMAD.WIDE R24, R27, 0x4, R4 ;  /* 0x000000041b187825 */ /* 0x002fe200078e0204 */
[----:B------:R-:W-:Y:S01]  /*76ee0*/  LOP3.LUT P5, RZ, R15, 0x1000000, RZ, 0xc0, !PT ;  /* 0x010000000fff7812 */ /* 0x000fe200078ac0ff */
[----:B------:R-:W4:Y:S10]  /*76ef0*/  LDL.LU R21, [R1+0x2b9c] ;  /* 0x002b9c0001157983 */ /* 0x000f340000300800 */
[----:B--2---:R1:W-:Y:S01]  /*76f00*/  @P0 STG.E desc[UR60][R24.64], R22 ;  /* 0x0000001618000986 */ /* 0x0043e2000c10193c */
[C---:B------:R-:W-:Y:S01]  /*76f10*/  LOP3.LUT P0, RZ, R10.reuse, 0x4, RZ, 0xc0, !PT ;  /* 0x000000040aff7812 */ /* 0x040fe2000780c0ff */
[----:B-1----:R-:W-:Y:S01]  /*76f20*/  IMAD.WIDE R24, R27, 0x4, R6 ;  /* 0x000000041b187825 */ /* 0x002fe200078e0206 */
[----:B------:R-:W-:Y:S01]  /*76f30*/  LOP3.LUT P4, RZ, R15, 0x2000000, RZ, 0xc0, !PT ;  /* 0x020000000fff7812 */ /* 0x000fe2000788c0ff */
[----:B------:R-:W2:Y:S10]  /*76f40*/  LDL.LU R22, [R1+0x2b98] ;  /* 0x002b980001167983 */ /* 0x000eb40000300800 */
        /* <DEDUP_REMOVED lines=29> */
[----:B---3--:R-:W-:-:S05]  /*77120*/  IMAD.WIDE R24, R151, 0x4, R2 ;  /* 0x0000000497187825 */ /* 0x008fca00078e0202 */
[----:B------:R1:W-:Y:S02]  /*77130*/  @P3 STG.E desc[UR60][R24.64], R145 ;  /* 0x0000009118003986 */ /* 0x0003e4000c10193c */
[----:B-1----:R-:W-:-:S05]  /*77140*/  IMAD.WIDE R24, R151, 0x4, R4 ;  /* 0x0000000497187825 */ /* 0x002fca00078e0204 */
[----:B------:R1:W-:Y:S02]  /*77150*/  @P2 STG.E desc[UR60][R24.64], R146 ;  /* 0x0000009218002986 */ /* 0x0003e4000c10193c */
[----:B-1----:R-:W-:-:S05]  /*77160*/  IMAD.WIDE R24, R151, 0x4, R6 ;  /* 0x0000000497187825 */ /* 0x002fca00078e0206 */
[----:B------:R1:W-:Y:S04]  /*77170*/  @P1 STG.E desc[UR60][R24.64], R144 ;  /* 0x0000009018001986 */ /* 0x0003e8000c10193c */
[----:B-1----:R-:W3:Y:S04]  /*77180*/  LDL.LU R144, [R1+0x88] ;  /* 0x0000880001907983 */ /* 0x002ee80000300800 */
[----:B------:R-:W2:Y:S04]  /*77190*/  LDL.LU R149, [R1+0xeec] ;  /* 0x000eec0001957983 */ /* 0x000ea80000300800 */
[----:B------:R-:W4:Y:S04]  /*771a0*/  LDL.LU R150, [R1+0xc7c] ;  /* 0x000c7c0001967983 */ /* 0x000f280000300800 */
[----:B------:R-:W4:Y:S04]  /*771b0*/  LDL.LU R148, [R1+0xa8c] ;  /* 0x000a8c0001947983 */ /* 0x000f280000300800 */
[----:B------:R-:W2:Y:S04]  /*771c0*/  LDL.LU R147, [R1+0x110c] ;  /* 0x00110c0001937983 */ /* 0x000ea80000300800 */
        /* <DEDUP_REMOVED lines=18> */
[----:B------:R-:W-:Y:S01]  /*772f0*/  LOP3.LUT P2, RZ, R15, 0x80000000, RZ, 0xc0, !PT ;  /* 0x800000000fff7812 */ /* 0x000fe2000784c0ff */
[----:B---3--:R1:W-:Y:S04]  /*77300*/  @P4 STG.E desc[UR60][R24.64], R144 ;  /* 0x0000009018004986 */ /* 0x0083e8000c10193c */
[----:B-1----:R-:W3:Y:S04]  /*77310*/  LDL.LU R144, [R1+0x48c] ;  /* 0x00048c0001907983 */ /* 0x002ee80000300800 */
[----:B------:R-:W3:Y:S04]  /*77320*/  LDL.LU R27, [R1+0x28c] ;  /* 0x00028c00011b7983 */ /* 0x000ee80000300800 */
[----:B------:R-:W3:Y:S04]  /*77330*/  LDL.LU R252, [R1+0x8c] ;  /* 0x00008c0001fc7983 */ /* 0x000ee80000300800 */
[----:B------:R-:W3:Y:S04]  /*77340*/  LDL.LU R139, [R1+0x1114] ;  /* 0x00111400018b7983 */ /* 0x000ee80000300800 */
[----:B------:R-:W3:Y:S04]  /*77350*/  LDL.LU R159, [R1+0xef0] ;  /* 0x000ef000019f7983 */ /* 0x000ee80000300800 */
[----:B------:R-:W3:Y:S01]  /*77360*/  LDL.LU R137, [R1+0xc80] ;  /* 0x000c800001897983 */ /* 0x000ee20000300800 */
[----:B------:R-:W-:Y:S01]  /*77370*/  LOP3.LUT R12, R12, 0xfeffffff, RZ, 0xc0, !PT ;  /* 0xfeffffff0c0c7812 */ /* 0x000fe200078ec0ff */
[----:B--2---:R-:W-:Y:S01]  /*77380*/  IMAD.WIDE R24, R147, 0x4, R2 ;  /* 0x0000000493187825 */ /* 0x004fe200078e0202 */
[----:B------:R-:W-:Y:S01]  /*77390*/  LOP3.LUT P1, RZ, R16, 0x1, RZ, 0xc0, !PT ;  /* 0x0000000110ff7812 */ /* 0x000fe2000782c0ff */
[----:B------:R-:W2:Y:S01]  /*773a0*/  LDL.LU R138, [R1+0xa90] ;  /* 0x000a9000018a7983 */ /* 0x000ea20000300800 */
[----:B------:R-:W-:-:S02]  /*773b0*/  @P0 LOP3.LUT R12, R12, 0x1000000, RZ, 0xfc, !PT ;  /* 0x010000000c0c0812 */ /* 0x000fc400078efcff */
[----:B------:R-:W-:Y:S01]  /*773c0*/  LOP3.LUT P0, RZ, R16, 0x10, RZ, 0xc0, !PT ;  /* 0x0000001010ff7812 */ /* 0x000fe2000780c0ff */
[----:B------:R1:W-:Y:S01]  /*773d0*/  @P3 STG.E desc[UR60][R24.64], R149 ;  /* 0x0000009518003986 */ /* 0x0003e2000c10193c */
[----:B------:R-:W-:Y:S01]  /*773e0*/  LOP3.LUT R12, R12, 0xfdffffff, RZ, 0xc0, !PT ;  /* 0xfdffffff0c0c7812 */ /* 0x000fe200078ec0ff */
[----:B-1----:R-:W-:-:S05]  /*773f0*/  IMAD.WIDE R24, R147, 0x4, R4 ;  /* 0x0000000493187825 */ /* 0x002fca00078e0204 */
[----:B----4-:R1:W-:Y:S05]  /*77400*/  @P2 STG.E desc[UR60][R24.64], R150 ;  /* 0x0000009618002986 */ /* 0x0103ea000c10193c */
[----:B------:R-:W-:Y:S02]  /*77410*/  @P0 LOP3.LUT R12, R12, 0x2000000, RZ, 0xfc, !PT ;  /* 0x020000000c0c0812 */ /* 0x000fe400078efcff */
[----:B------:R-:W-:Y:S01]  /*77420*/  LOP3.LUT P0, RZ, R16, 0x8, RZ, 0xc0, !PT ;  /* 0x0000000810ff7812 */ /* 0x000fe2000780c0ff */
[----:B-1----:R-:W-:-:S05]  /*77430*/  IMAD.WIDE R24, R147, 0x4, R6 ;  /* 0x0000000493187825 */ /* 0x002fca00078e0206 */
[----:B------:R1:W-:Y:S01]  /*77440*/  @P1 STG.E desc[UR60][R24.64], R148 ;  /* 0x0000009418001986 */ /* 0x0003e2000c10193c */
[----:B------:R-:W-:-:S03]  /*77450*/  LOP3.LUT R12, R12, 0xfbffffff, RZ, 0xc0, !PT ;  /* 0xfbffffff0c0c7812 */ /* 0x000fc600078ec0ff */
[----:B-1----:R-:W4:Y:S04]  /*77460*/  LDL.LU R148, [R1+0x1118] ;  /* 0x0011180001947983 */ /* 0x002f280000300800 */
[----:B------:R-:W4:Y:S04]  /*77470*/  LDL.LU R156, [R1+0x880] ;  /* 0x00088000019c7983 */ /* 0x000f280000300800 */
[----:B------:R-:W4:Y:S01]  /*77480*/  LDL.LU R151, [R1+0x690] ;  /* 0x0006900001977983 */ /* 0x000f220000300800 */
[----:B------:R-:W-:Y:S02]  /*77490*/  @P0 LOP3.LUT R12, R12, 0x4000000, RZ, 0xfc, !PT ;  /* 0x040000000c0c0812 */ /* 0x000fe400078efcff */
[----:B------:R-:W-:Y:S01]  /*774a0*/  LOP3.LUT P0, RZ, R16, 0x4, RZ, 0xc0, !PT ;  /* 0x0000000410ff7812 */ /* 0x000fe2000780c0ff */
[----:B------:R-:W4:Y:S01]  /*774b0*/  LDL.LU R149, [R1+0x490] ;  /* 0x0004900001957983 */ /* 0x000f220000300800 */
[----:B------:R-:W-:Y:S01]  /*774c0*/  LOP3.LUT R12, R12, 0xf7ffffff, RZ, 0xc0, !PT ;  /* 0xf7ffffff0c0c7812 */ /* 0x000fe200078ec0ff */
[----:B------:R-:W-:-:S02]  /*774d0*/  IMAD.WIDE R24, R147, 0x4, R8 ;  /* 0x0000000493187825 */ /* 0x000fc400078e0208 */
[----:B------:R-:W4:Y:S08]  /*774e0*/  LDL.LU R150, [R1+0x290] ;  /* 0x0002900001967983 */ /* 0x000f300000300800 */
[----:B------:R-:W-:Y:S02]  /*774f0*/  @P0 LOP3.LUT R12, R12, 0x8000000, RZ, 0xfc, !PT ;  /* 0x080000000c0c0812 */ /* 0x000fe400078efcff */
[----:B------:R-:W-:-:S13]  /*77500*/  LOP3.LUT P0, RZ, R16, 0x2, RZ, 0xc0, !PT ;  /* 0x0000000210ff7812 */ /* 0x000fda000780c0ff */
[----:B------:R1:W-:Y:S01]  /*77510*/  @P0 STG.E desc[UR60][R24.64], R145 ;  /* 0x0000009118000986 */ /* 0x0003e2000c10193c */
[----:B------:R-:W-:Y:S01]  /*77520*/  LOP3.LUT P0, RZ, R12, 0x8000000, RZ, 0xc0, !PT ;  /* 0x080000000cff7812 */ /* 0x000fe2000780c0ff */
[----:B-1----:R-:W-:Y:S02]  /*77530*/  IMAD.WIDE R24, R136, 0x4, R2 ;  /* 0x0000000488187825 */ /* 0x002fe400078e0202 */
[----:B------:R-:W4:Y:S10]  /*77540*/  LDL.LU R145, [R1+0x90] ;  /* 0x0000900001917983 */ /* 0x000f340000300800 */
[----:B------:R1:W-:Y:S01]  /*77550*/  @P0 STG.E desc[UR60][R24.64], R146 ;  /* 0x0000009218000986 */ /* 0x0003e2000c10193c */
[----:B------:R-:W-:-:S03]  /*77560*/  LOP3.LUT P0, RZ, R12, 0x4000000, RZ, 0xc0, !PT ;  /* 0x040000000cff7812 */ /* 0x000fc6000780c0ff */
[----:B-1----:R-:W4:Y:S04]  /*77570*/  LDL.LU R146, [R1+0xef4] ;  /* 0x000ef40001927983 */ /* 0x002f280000300800 */
[----:B------:R-:W4:Y:S01]  /*77580*/  LDL.LU R147, [R1+0x111c] ;  /* 0x00111c0001937983 */ /* 0x000f220000300800 */
[----:B------:R-:W-:-:S05]  /*77590*/  IMAD.WIDE R24, R136, 0x4, R4 ;  /* 0x0000000488187825 */ /* 0x000fca00078e0204 */
[----:B---3--:R1:W-:Y:S04]  /*775a0*/  @P0 STG.E desc[UR60][R24.64], R144 ;  /* 0x0000009018000986 */ /* 0x0083e8000c10193c */
[----:B-1----:R-:W3:Y:S01]  /*775b0*/  LDL.LU R144, [R1+0xc84] ;  /* 0x000c840001907983 */ /* 0x002ee20000300800 */
[----:B------:R-:W-:Y:S01]  /*775c0*/  LOP3.LUT P0, RZ, R12, 0x2000000, RZ, 0xc0, !PT ;  /* 0x020000000cff7812 */ /* 0x000fe2000780c0ff */
[----:B------:R-:W-:-:S12]  /*775d0*/  IMAD.WIDE R24, R136, 0x4, R6 ;  /* 0x0000000488187825 */ /* 0x000fd800078e0206 */
[----:B------:R1:W-:Y:S01]  /*775e0*/  @P0 STG.E desc[UR60][R24.64], R27 ;  /* 0x0000001b18000986 */ /* 0x0003e2000c10193c */
[----:B------:R-:W-:Y:S01]  /*775f0*/  LOP3.LUT P0, RZ, R12, 0x1000000, RZ, 0xc0, !PT ;  /* 0x010000000cff7812 */ /* 0x000fe2000780c0ff */
[----:B-1----:R-:W-:-:S12]  /*77600*/  IMAD.WIDE R24, R136, 0x4, R8 ;  /* 0x0000000488187825 */ /* 0x002fd800078e0208 */
[----:B------:R1:W-:Y:S01]  /*77610*/  @P0 STG.E desc[UR60][R24.64], R252 ;  /* 0x000000fc18000986 */ /* 0x0003e2000c10193c */
[----:B------:R-:W-:Y:S01]  /*77620*/  LOP3.LUT P0, RZ, R12, 0x800000, RZ, 0xc0, !PT ;  /* 0x008000000cff7812 */ /* 0x000fe2000780c0ff */
[C---:B-1----:R-:W-:Y:S01]  /*77630*/  IMAD.WIDE R24, R139.reuse, 0x4, R2 ;  /* 0x000000048b187825 */ /* 0x042fe200078e0202 */
[----:B------:R-:W-:Y:S01]  /*77640*/  LOP3.LUT P6, RZ, R16, 0x400, RZ, 0xc0, !PT ;  /* 0x0000040010ff7812 */ /* 0x000fe200078cc0ff */
[----:B------:R-:W3:Y:S10]  /*77650*/  LDL.LU R252, [R1+0x1124] ;  /* 0x0011240001fc7983 */ /* 0x000ef40000300800 */
[----:B------:R1:W-:Y:S01]  /*77660*/  @P0 STG.E desc[UR60][R24.64], R159 ;  /* 0x0000009f18000986 */ /* 0x0003e2000c10193c */
[----:B------:R-:W-:Y:S01]  /*77670*/  LOP3.LUT P0, RZ, R12, 0x400000, RZ, 0xc0, !PT ;  /* 0x004000000cff7812 */ /* 0x000fe2000780c0ff */
[----:B-1----:R-:W-:-:S12]  /*77680*/  IMAD.WIDE R24, R139, 0x4, R4 ;  /* 0x000000048b187825 */ /* 0x002fd800078e0204 */
[----:B------:R1:W-:Y:S01]  /*77690*/  @P0 STG.E desc[UR60][R24.64], R137 ;  /* 0x0000008918000986 */ /* 0x0003e2000c10193c */
[----:B------:R-:W-:Y:S01]  /*776a0*/  LOP3.LUT P0, RZ, R12, 0x200000, RZ, 0xc0, !PT ;  /* 0x002000000cff7812 */ /* 0x000fe2000780c0ff */
[----:B-1----:R-:W-:-:S12]  /*776b0*/  IMAD.WIDE R24, R139, 0x4, R6 ;  /* 0x000000048b187825 */ /* 0x002fd800078e0206 */
[----:B--2---:R1:W-:Y:S01]  /*776c0*/  @P0 STG.E desc[UR60][R24.64], R138 ;  /* 0x0000008a18000986 */ /* 0x0043e2000c10193c */
[----:B------:R-:W-:Y:S02]  /*776d0*/  LOP3.LUT P0, RZ, R12, 0x100000, RZ, 0xc0, !PT ;  /* 0x001000000cff7812 */ /* 0x000fe4000780c0ff */
[----:B------:R-:W-:Y:S01]  /*776e0*/  LOP3.LUT P5, RZ, R16, 0x800, RZ, 0xc0, !PT ;  /* 0x0000080010ff7812 */ /* 0x000fe200078ac0ff */
[----:B-1----:R-:W-:-:S10]  /*776f0*/  IMAD.WIDE R24, R139, 0x4, R8 ;  /* 0x000000048b187825 */ /* 0x002fd400078e0208 */
[----:B----4-:R1:W-:Y:S02]  /*77700*/  @P0 STG.E desc[UR60][R24.64], R156 ;  /* 0x0000009c18000986 */ /* 0x0103e4000c10193c */
[----:B-1----:R-:W-:-:S05]  /*77710*/  IMAD.WIDE R24, R148, 0x4, R2 ;  /* 0x0000000494187825 */ /* 0x002fca00078e0202 */
[----:B------:R1:W-:Y:S02]  /*77720*/  @P6 STG.E desc[UR60][R24.64], R151 ;  /* 0x0000009718006986 */ /* 0x0003e4000c10193c */
[----:B-1----:R-:W-:-:S05]  /*77730*/  IMAD.WIDE R24, R148, 0x4, R4 ;  /* 0x0000000494187825 */ /* 0x002fca00078e0204 */
[----:B------:R1:W-:Y:S04]  /*77740*/  @P5 STG.E desc[UR60][R24.64], R149 ;  /* 0x0000009518005986 */ /* 0x0003e8000c10193c */
[----:B-1----:R-:W2:Y:S01]  /*77750*/  LDL.LU R149, [R1+0xa94] ;  /* 0x000a940001957983 */ /* 0x002ea20000300800 */
[C---:B------:R-:W-:Y:S02]  /*77760*/  LOP3.LUT P4, RZ, R16.reuse, 0x1000, RZ, 0xc0, !PT ;  /* 0x0000100010ff7812 */ /* 0x040fe4000788c0ff */
[----:B------:R-:W-:Y:S01]  /*77770*/  LOP3.LUT P3, RZ, R16, 0x2000, RZ, 0xc0, !PT ;  /* 0x0000200010ff7812 */ /* 0x000fe2000786c0ff */
[----:B------:R-:W-:Y:S01]  /*77780*/  IMAD.WIDE R24, R148, 0x4, R6 ;  /* 0x0000000494187825 */ /* 0x000fe200078e0206 */
[C---:B------:R-:W-:Y:S02]  /*77790*/  LOP3.LUT P2, RZ, R16.reuse, 0x4000, RZ, 0xc0, !PT ;  /* 0x0000400010ff7812 */ /* 0x040fe4000784c0ff */
[----:B------:R-:W-:-:S07]  /*777a0*/  LOP3.LUT P1, RZ, R16, 0x8000, RZ, 0xc0, !PT ;  /* 0x0000800010ff7812 */ /* 0x000fce000782c0ff */
[----:B------:R1:W-:Y:S02]  /*777b0*/  @P4 STG.E desc[UR60][R24.64], R150 ;  /* 0x0000009618004986 */ /* 0x0003e4000c10193c */
[----:B-1----:R-:W-:Y:S02]  /*777c0*/  IMAD.WIDE R24, R148, 0x4, R8 ;  /* 0x0000000494187825 */ /* 0x002fe400078e0208 */
[----:B------:R-:W4:Y:S04]  /*777d0*/  LDL.LU R150, [R1+0x884] ;  /* 0x0008840001967983 */ /* 0x000f280000300800 */
[----:B------:R1:W-:Y:S04]  /*777e0*/  @P3 STG.E desc[UR60][R24.64], R145 ;  /* 0x0000009118003986 */ /* 0x0003e8000c10193c */
[----:B------:R-:W4:Y:S01]  /*777f0*/  LDL.LU R148, [R1+0x694] ;  /* 0x0006940001947983 */ /* 0x000f220000300800 */
[----:B-1----:R-:W-:-:S03]  /*77800*/  IMAD.WIDE R24, R147, 0x4, R2 ;  /* 0x0000000493187825 */ /* 0x002fc600078e0202 */
[----:B------:R-:W4:Y:S04]  /*77810*/  LDL.LU R145, [R1+0x494] ;  /* 0x0004940001917983 */ /* 0x000f280000300800 */
[----:B------:R1:W-:Y:S02]  /*77820*/  @P2 STG.E desc[UR60][R24.64], R146 ;  /* 0x0000009218002986 */ /* 0x0003e4000c10193c */
[----:B-1----:R-:W-:Y:S02]  /*77830*/  IMAD.WIDE R24, R147, 0x4, R4 ;  /* 0x0000000493187825 */ /* 0x002fe400078e0204 */
[----:B------:R-:W4:Y:S04]  /*77840*/  LDL.LU R146, [R1+0x294] ;  /* 0x0002940001927983 */ /* 0x000f280000300800 */
[----:B---3--:R1:W-:Y:S04]  /*77850*/  @P1 STG.E desc[UR60][R24.64], R144 ;  /* 0x0000009018001986 */ /* 0x0083e8000c10193c */
[----:B-1----:R-:W3:Y:S01]  /*77860*/  LDL.LU R144, [R1+0x1120] ;  /* 0x0011200001907983 */ /* 0x002ee20000300800 */
[----:B------:R-:W-:-:S03]  /*77870*/  LOP3.LUT P0, RZ, R16, 0x10000000, RZ, 0xc0, !PT ;  /* 0x1000000010ff7812 */ /* 0x000fc6000780c0ff */
[----:B------:R-:W3:Y:S01]  /*77880*/  LDL.LU R10, [R1+0x94] ;  /* 0x00009400010a7983 */ /* 0x000ee20000300800 */
[----:B------:R-:W-:-:S03]  /*77890*/  LOP3.LUT R12, R12, 0xffffefff, RZ, 0xc0, !PT ;  /* 0xffffefff0c0c7812 */ /* 0x000fc600078ec0ff */
[----:B------:R-:W3:Y:S04]  /*778a0*/  LDL.LU R26, [R1+0xef8] ;  /* 0x000ef800011a7983 */ /* 0x000ee80000300800 */
[----:B------:R-:W3:Y:S02]  /*778b0*/  LDL.LU R27, [R1+0xc88] ;  /* 0x000c8800011b7983 */ /* 0x000ee40000300800 */
[----:B------:R-:W-:Y:S02]  /*778c0*/  @P0 LOP3.LUT R12, R12, 0x1000, RZ, 0xfc, !PT ;  /* 0x000010000c0c0812 */ /* 0x000fe400078efcff */
[----:B------:R-:W-:Y:S01]  /*778d0*/  LOP3.LUT P0, RZ, R16, 0x8000000, RZ, 0xc0, !PT ;  /* 0x0800000010ff7812 */ /* 0x000fe2000780c0ff */
[----:B------:R-:W3:Y:S01]  /*778e0*/  LDL.LU R136, [R1+0xa98] ;  /* 0x000a980001887983 */ /* 0x000ee20000300800 */
[----:B------:R-:W-:-:S02]  /*778f0*/  LOP3.LUT R12, R12, 0xffffdfff, RZ, 0xc0, !PT ;  /* 0xffffdfff0c0c7812 */ /* 0x000fc400078ec0ff */
[----:B------:R-:W-:Y:S01]  /*77900*/  LOP3.LUT P4, RZ, R16, 0x10000, RZ, 0xc0, !PT ;  /* 0x0001000010ff7812 */ /* 0x000fe2000788c0ff */
[----:B------:R-:W-:Y:S01]  /*77910*/  IMAD.WIDE R24, R147, 0x4, R6 ;  /* 0x0000000493187825 */ /* 0x000fe200078e0206 */
[----:B------:R-:W3:Y:S04]  /*77920*/  LDL.LU R137, [R1+0x698] ;  /* 0x0006980001897983 */ /* 0x000ee80000300800 */
[----:B------:R-:W3:Y:S03]  /*77930*/  LDL.LU R138, [R1+0x498] ;  /* 0x00049800018a7983 */ /* 0x000ee60000300800 */
[----:B------:R-:W-:Y:S01]  /*77940*/  @P0 LOP3.LUT R12, R12, 0x2000, RZ, 0xfc, !PT ;  /* 0x000020000c0c0812 */ /* 0x000fe200078efcff */
[----:B------:R-:W3:Y:S01]  /*77950*/  LDL.LU R139, [R1+0x298] ;  /* 0x00029800018b7983 */ /* 0x000ee20000300800 */
[----:B------:R-:W-:-:S02]  /*77960*/  LOP3.LUT P0, RZ, R16, 0x4000000, RZ, 0xc0, !PT ;  /* 0x0400000010ff7812 */ /* 0x000fc4000780c0ff */
[----:B------:R-:W-:Y:S01]  /*77970*/  LOP3.LUT R12, R12, 0xffffbfff, RZ, 0xc0, !PT ;  /* 0xffffbfff0c0c7812 */ /* 0x000fe200078ec0ff */
[----:B------:R-:W3:Y:S04]  /*77980*/  LDL.LU R156, [R1+0x1128] ;  /* 0x00112800019c7983 */ /* 0x000ee80000300800 */
[----:B------:R-:W3:Y:S06]  /*77990*/  LDL.LU R151, [R1+0x98] ;  /* 0x0000980001977983 */ /* 0x000eec0000300800 */
        /* <DEDUP_REMOVED lines=11> */
[----:B--2---:R1:W-:Y:S02]  /*77a50*/  @P4 STG.E desc[UR60][R24.64], R149 ;  /* 0x0000009518004986 */ /* 0x0043e4000c10193c */
[----:B-1----:R-:W-:Y:S02]  /*77a60*/  IMAD.WIDE R24, R147, 0x4, R8 ;  /* 0x0000000493187825 */ /* 0x002fe400078e0208 */
[----:B------:R-:W2:Y:S04]  /*77a70*/  LDL.LU R147, [R1+0x112c] ;  /* 0x00112c0001937983 */ /* 0x000ea80000300800 */
[----:B------:R-:W2:Y:S01]  /*77a80*/  LDL.LU R159, [R1+0x888] ;  /* 0x00088800019f7983 */ /* 0x000ea20000300800 */
[----:B------:R-:W-:-:S02]  /*77a90*/  LOP3.LUT R12, R12, 0xfffbffff, RZ, 0xc0, !PT ;  /* 0xfffbffff0c0c7812 */ /* 0x000fc400078ec0ff */
[----:B------:R-:W-:Y:S01]  /*77aa0*/  LOP3.LUT P3, RZ, R16, 0x20000, RZ, 0xc0, !PT ;  /* 0x0002000010ff7812 */ /* 0x000fe2000786c0ff */
[----:B------:R-:W2:Y:S01]  /*77ab0*/  LDL.LU R149, [R1+0xefc] ;  /* 0x000efc0001957983 */ /* 0x000ea20000300800 */
[----:B------:R-:W-:Y:S02]  /*77ac0*/  @P0 LOP3.LUT R12, R12, 0x40000, RZ, 0xfc, !PT ;  /* 0x000400000c0c0812 */ /* 0x000fe400078efcff */
[C---:B------:R-:W-:Y:S02]  /*77ad0*/  LOP3.LUT P0, RZ, R16.reuse, 0x200000, RZ, 0xc0, !PT ;  /* 0x0020000010ff7812 */ /* 0x040fe4000780c0ff */
[C---:B------:R-:W-:Y:S02]  /*77ae0*/  LOP3.LUT P2, RZ, R16.reuse, 0x40000, RZ, 0xc0, !PT ;  /* 0x0004000010ff7812 */ /* 0x040fe4000784c0ff */
[----:B------:R-:W-:Y:S02]  /*77af0*/  LOP3.LUT P1, RZ, R16, 0x80000, RZ, 0xc0, !PT ;  /* 0x0008000010ff7812 */ /* 0x000fe4000782c0ff */
[----:B------:R-:W-:-:S03]  /*77b00*/  LOP3.LUT R12, R12, 0xfff7ffff, RZ, 0xc0, !PT ;  /* 0xfff7ffff0c0c7812 */ /* 0x000fc600078ec0ff */
[----:B----4-:R1:W-:Y:S04]  /*77b10*/  @P3 STG.E desc[UR60][R24.64], R150 ;  /* 0x0000009618003986 */ /* 0x0103e8000c10193c */
[----:B------:R-:W-:Y:S02]  /*77b20*/  @P0 LOP3.LUT R12, R12, 0x80000, RZ, 0xfc, !PT ;  /* 0x000800000c0c0812 */ /* 0x000fe400078efcff */
[----:B------:R-:W-:Y:S01]  /*77b30*/  LOP3.LUT P0, RZ, R16, 0x100000, RZ, 0xc0, !PT ;  /* 0x0010000010ff7812 */ /* 0x000fe2000780c0ff */
[----:B-1----:R-:W4:Y:S01]  /*77b40*/  LDL.LU R150, [R1+0xc8c] ;  /* 0x000c8c0001967983 */ /* 0x002f220000300800 */
[----:B---3--:R-:W-:-:S05]  /*77b50*/  IMAD.WIDE R24, R144, 0x4, R2 ;  /* 0x0000000490187825 */ /* 0x008fca00078e0202 */
[----:B------:R1:W-:Y:S02]  /*77b60*/  @P2 STG.E desc[UR60][R24.64], R148 ;  /* 0x0000009418002986 */ /* 0x0003e4000c10193c */
[C---:B-1----:R-:W-:Y:S02]  /*77b70*/  IMAD.WIDE R24, R144.reuse, 0x4, R4 ;  /* 0x0000000490187825 */ /* 0x042fe400078e0204 */
[----:B------:R-:W3:Y:S04]  /*77b80*/  LDL.LU R148, [R1+0xa9c] ;  /* 0x000a9c0001947983 */ /* 0x000ee80000300800 */
[----:B------:R1:W-:Y:S02]  /*77b90*/  @P1 STG.E desc[UR60][R24.64], R145 ;  /* 0x0000009118001986 */ /* 0x0003e4000c10193c */
[----:B-1----:R-:W-:-:S05]  /*77ba0*/  IMAD.WIDE R24, R144, 0x4, R6 ;  /* 0x0000000490187825 */ /* 0x002fca00078e0206 */
[----:B------:R1:W-:Y:S02]  /*77bb0*/  @P0 STG.E desc[UR60][R24.64], R146 ;  /* 0x0000009218000986 */ /* 0x0003e4000c10193c */
[----:B-1----:R-:W-:Y:S02]  /*77bc0*/  IMAD.WIDE R24, R144, 0x4, R8 ;  /* 0x0000000490187825 */ /* 0x002fe400078e0208 */
[----:B------:R-:W3:Y:S04]  /*77bd0*/  LDL.LU R146, [R1+0x88c] ;  /* 0x00088c0001927983 */ /* 0x000ee80000300800 */
[----:B------:R-:W3:Y:S04]  /*77be0*/  LDL.LU R144, [R1+0x69c] ;  /* 0x00069c0001907983 */ /* 0x000ee80000300800 */
[----:B------:R-:W3:Y:S01]  /*77bf0*/  LDL.LU R145, [R1+0x1130] ;  /* 0x0011300001917983 */ /* 0x000ee20000300800 */
        /* <DEDUP_REMOVED lines=13> */
[----:B--2---:R1:W-:Y:S01]  /*77cd0*/  @P0 STG.E desc[UR60][R24.64], R159 ;  /* 0x0000009f18000986 */ /* 0x0043e2000c10193c */
        /* <DEDUP_REMOVED lines=22> */
[----:B---3--:R1:W-:Y:S04]  /*77e40*/  @P3 STG.E desc[UR60][R24.64], R148 ;  /* 0x0000009418003986 */ /* 0x0083e8000c10193c */
[----:B-1----:R-:W2:Y:S01]  /*77e50*/  LDL.LU R148, [R1+0x49c] ;  /* 0x00049c0001947983 */ /* 0x002ea20000300800 */
[----:B------:R-:W-:-:S03]  /*77e60*/  IMAD.WIDE R24, R147, 0x4, R8 ;  /* 0x0000000493187825 */ /* 0x000fc600078e0208 */
[----:B------:R-:W3:Y:S04]  /*77e70*/  LDL.LU R147, [R1+0x29c] ;  /* 0x00029c0001937983 */ /* 0x000ee80000300800 */
[----:B------:R1:W-:Y:S02]  /*77e80*/  @P2 STG.E desc[UR60][R24.64], R146 ;  /* 0x0000009218002986 */ /* 0x0003e4000c10193c */
[----:B-1----:R-:W-:Y:S02]  /*77e90*/  IMAD.WIDE R24, R145, 0x4, R2 ;  /* 0x0000000491187825 */ /* 0x002fe400078e0202 */
[----:B------:R-:W4:Y:S04]  /*77ea0*/  LDL.LU R146, [R1+0x9c] ;  /* 0x00009c0001927983 */ /* 0x000f280000300800 */
[----:B------:R-:W4:Y:S04]  /*77eb0*/  LDL.LU R15, [R1+0xf00] ;  /* 0x000f0000010f7983 */ /* 0x000f280000300800 */
[----:B------:R1:W-:Y:S04]  /*77ec0*/  @P1 STG.E desc[UR60][R24.64], R144 ;  /* 0x0000009018001986 */ /* 0x0003e8000c10193c */
[----:B------:R-:W4:Y:S04]  /*77ed0*/  LDL.LU R10, [R1+0xc90] ;  /* 0x000c9000010a7983 */ /* 0x000f280000300800 */
[----:B-1----:R-:W4:Y:S04]  /*77ee0*/  LDL.LU R144, [R1+0x1134] ;  /* 0x0011340001907983 */ /* 0x002f280000300800 */
[----:B------:R-:W4:Y:S01]  /*77ef0*/  LDL.LU R26, [R1+0xaa0] ;  /* 0x000aa000011a7983 */ /* 0x000f220000300800 */
[----:B------:R-:W-:-:S02]  /*77f00*/  LOP3.LUT P0, RZ, R17, 0x8000, RZ, 0xc0, !PT ;  /* 0x0000800011ff7812 */ /* 0x000fc4000780c0ff */
[----:B------:R-:W-:Y:S01]  /*77f10*/  LOP3.LUT R12, R12, 0xffffffef, RZ, 0xc0, !PT ;  /* 0xffffffef0c0c7812 */ /* 0x000fe200078ec0ff */
[----:B------:R-:W4:Y:S04]  /*77f20*/  LDL.LU R27, [R1+0x890] ;  /* 0x00089000011b7983 */ /* 0x000f280000300800 */
[----:B------:R-:W4:Y:S04]  /*77f30*/  LDL.LU R137, [R1+0x1138] ;  /* 0x0011380001897983 */ /* 0x000f280000300800 */
[----:B------:R-:W4:Y:S02]  /*77f40*/  LDL.LU R136, [R1+0x6a0] ;  /* 0x0006a00001887983 */ /* 0x000f240000300800 */
[----:B------:R-:W-:-:S02]  /*77f50*/  @P0 LOP3.LUT R12, R12, 0x10, RZ, 0xfc, !PT ;  /* 0x000000100c0c0812 */ /* 0x000fc400078efcff */
[----:B------:R-:W-:Y:S01]  /*77f60*/  LOP3.LUT P0, RZ, R17, 0x4000, RZ, 0xc0, !PT ;  /* 0x0000400011ff7812 */ /* 0x000fe2000780c0ff */
[----:B------:R-:W4:Y:S01]  /*77f70*/  LDL.LU R252, [R1+0x4a0] ;  /* 0x0004a00001fc7983 */ /* 0x000f220000300800 */
[----:B------:R-:W-:-:S03]  /*77f80*/  LOP3.LUT R12, R12, 0xffffffdf, RZ, 0xc0, !PT ;  /* 0xffffffdf0c0c7812 */ /* 0x000fc600078ec0ff */
[----:B------:R-:W4:Y:S04]  /*77f90*/  LDL.LU R159, [R1+0x2a0] ;  /* 0x0002a000019f7983 */ /* 0x000f280000300800 */
[----:B------:R-:W4:Y:S04]  /*77fa0*/  LDL.LU R138, [R1+0xa0] ;  /* 0x0000a000018a7983 */ /* 0x000f280000300800 */
[----:B------:R-:W-:Y:S01]  /*77fb0*/  @P0 LOP3.LUT R12, R12, 0x20, RZ, 0xfc, !PT ;  /* 0x000000200c0c0812 */ /* 0x000fe200078efcff */
[----:B------:R-:W4:Y:S01]  /*77fc0*/  LDL.LU R139, [R1+0xf04] ;  /* 0x000f0400018b7983 */ /* 0x000f220000300800 */
[----:B------:R-:W-:-:S02]  /*77fd0*/  LOP3.LUT P0, RZ, R17, 0x2000, RZ, 0xc0, !PT ;  /* 0x0000200011ff7812 */ /* 0x000fc4000780c0ff */
[----:B------:R-:W-:Y:S01]  /*77fe0*/  LOP3.LUT R12, R12, 0xffffffbf, RZ, 0xc0, !PT ;  /* 0xffffffbf0c0c7812 */ /* 0x000fe200078ec0ff */
[----:B------:R-:W4:Y:S01]  /*77ff0*/  LDL.LU R156, [R1+0xc94] ;  /* 0x000c9400019c7983 */ /* 0x000f220000300800 */
[----:B------:R-:W-:-:S03]  /*78000*/  LOP3.LUT P4, RZ, R17, 0x8, RZ, 0xc0, !PT ;  /* 0x0000000811ff7812 */ /* 0x000fc6000788c0ff */
[----:B------:R-:W4:Y:S04]  /*78010*/  LDL.LU R151, [R1+0xaa4] ;  /* 0x000aa40001977983 */ /* 0x000f280000300800 */
[----:B------:R-:W4:Y:S02]  /*78020*/  LDL.LU R149, [R1+0x113c] ;  /* 0x00113c0001957983 */ /* 0x000f240000300800 */
[----:B------:R-:W-:Y:S02]  /*78030*/  @P0 LOP3.LUT R12, R12, 0x40, RZ, 0xfc, !PT ;  /* 0x000000400c0c0812 */ /* 0x000fe400078efcff */
[C---:B------:R-:W-:Y:S02]  /*78040*/  LOP3.LUT P0, RZ, R17.reuse, 0x1000, RZ, 0xc0, !PT ;  /* 0x0000100011ff7812 */ /* 0x040fe4000780c0ff */
[----:B------:R-:W-:Y:S01]  /*78050*/  LOP3.LUT P3, RZ, R17, 0x10, RZ, 0xc0, !PT ;  /* 0x0000001011ff7812 */ /* 0x000fe2000786c0ff */
[----:B------:R-:W-:Y:S01]  /*78060*/  IMAD.WIDE R24, R145, 0x4, R4 ;  /* 0x0000000491187825 */ /* 0x000fe200078e0204 */
[----:B------:R-:W-:Y:S01]  /*78070*/  LOP3.LUT R12, R12, 0xffffff7f, RZ, 0xc0, !PT ;  /* 0xffffff7f0c0c7812 */ /* 0x000fe200078ec0ff */
[----:B------:R-:W4:Y:S08]  /*78080*/  LDL.LU R150, [R1+0x894] ;  /* 0x0008940001967983 */ /* 0x000f300000300800 */
[----:B------:R-:W-:-:S02]  /*78090*/  @P0 LOP3.LUT R12, R12, 0x80, RZ, 0xfc, !PT ;  /* 0x000000800c0c0812 */ /* 0x000fc400078efcff */
        /* <DEDUP_REMOVED lines=10> */
[C---:B------:R-:W-:Y:S02]  /*78140*/  LOP3.LUT P0, RZ, R17.reuse, 0x100, RZ, 0xc0, !PT ;  /* 0x0000010011ff7812 */ /* 0x040fe4000780c0ff */
[----:B------:R-:W-:Y:S02]  /*78150*/  LOP3.LUT P1, RZ, R17, 0x40, RZ, 0xc0, !PT ;  /* 0x0000004011ff7812 */ /* 0x000fe4000782c0ff */
[----:B------:R-:W-:-:S09]  /*78160*/  LOP3.LUT R12, R12, 0xfffff7ff, RZ, 0xc0, !PT ;  /* 0xfffff7ff0c0c7812 */ /* 0x000fd200078ec0ff */
[----:B------:R-:W-:Y:S02]  /*78170*/  @P0 LOP3.LUT R12, R12, 0x800, RZ, 0xfc, !PT ;  /* 0x000008000c0c0812 */ /* 0x000fe400078efcff */
[----:B------:R-:W-:Y:S01]  /*78180*/  LOP3.LUT P0, RZ, R17, 0x80, RZ, 0xc0, !PT ;  /* 0x0000008011ff7812 */ /* 0x000fe2000780c0ff */
[----:B--2---:R1:W-:Y:S02]  /*78190*/  @P4 STG.E desc[UR60][R24.64], R148 ;  /* 0x0000009418004986 */ /* 0x0043e4000c10193c */
[C---:B-1----:R-:W-:Y:S02]  /*781a0*/  IMAD.WIDE R24, R145.reuse, 0x4, R6 ;  /* 0x0000000491187825 */ /* 0x042fe400078e0206 */
[----:B------:R-:W2:Y:S04]  /*781b0*/  LDL.LU R148, [R1+0x6a4] ;  /* 0x0006a40001947983 */ /* 0x000ea80000300800 */
[----:B---3--:R1:W-:Y:S02]  /*781c0*/  @P3 STG.E desc[UR60][R24.64], R147 ;  /* 0x0000009318003986 */ /* 0x0083e4000c10193c */
[----:B-1----:R-:W-:-:S02]  /*781d0*/  IMAD.WIDE R24, R145, 0x4, R8 ;  /* 0x0000000491187825 */ /* 0x002fc400078e0208 */
[----:B------:R-:W3:Y:S04]  /*781e0*/  LDL.LU R147, [R1+0x4a4] ;  /* 0x0004a40001937983 */ /* 0x000ee80000300800 */
[----:B------:R-:W3:Y:S04]  /*781f0*/  LDL.LU R145, [R1+0x2a4] ;  /* 0x0002a40001917983 */ /* 0x000ee80000300800 */
[----:B----4-:R1:W-:Y:S04]  /*78200*/  @P2 STG.E desc[UR60][R24.64], R146 ;  /* 0x0000009218002986 */ /* 0x0103e8000c10193c */
[----:B-1----:R-:W4:Y:S01]  /*78210*/  LDL.LU R146, [R1+0x1140] ;  /* 0x0011400001927983 */ /* 0x002f220000300800 */
[----:B------:R-:W-:-:S05]  /*78220*/  IMAD.WIDE R24, R144, 0x4, R2 ;  /* 0x0000000490187825 */ /* 0x000fca00078e0202 */
[----:B------:R1:W-:Y:S02]  /*78230*/  @P1 STG.E desc[UR60][R24.64], R15 ;  /* 0x0000000f18001986 */ /* 0x0003e4000c10193c */
[----:B-1----:R-:W-:-:S05]  /*78240*/  IMAD.WIDE R24, R144, 0x4, R4 ;  /* 0x0000000490187825 */ /* 0x002fca00078e0204 */
[----:B------:R1:W-:Y:S01]  /*78250*/  @P0 STG.E desc[UR60][R24.64], R10 ;  /* 0x0000000a18000986 */ /* 0x0003e2000c10193c */
[----:B------:R-:W-:Y:S01]  /*78260*/  LOP3.LUT P0, RZ, R12, 0x800, RZ, 0xc0, !PT ;  /* 0x000008000cff7812 */ /* 0x000fe2000780c0ff */
[----:B-1----:R-:W-:-:S12]  /*78270*/  IMAD.WIDE R24, R144, 0x4, R6 ;  /* 0x0000000490187825 */ /* 0x002fd800078e0206 */
[----:B------:R1:W-:Y:S02]  /*78280*/  @P0 STG.E desc[UR60][R24.64], R26 ;  /* 0x0000001a18000986 */ /* 0x0003e4000c10193c */
[----:B-1----:R-:W-:Y:S02]  /*78290*/  IMAD.WIDE R24, R144, 0x4, R8 ;  /* 0x0000000490187825 */ /* 0x002fe400078e0208 */
        /* <DEDUP_REMOVED lines=15> */
[C---:B------:R-:W-:Y:S01]  /*78390*/  LOP3.LUT P0, RZ, R12.reuse, 0x20, RZ, 0xc0, !PT ;  /* 0x000000200cff7812 */ /* 0x040fe2000780c0ff */
[----:B-1----:R-:W-:Y:S01]  /*783a0*/  IMAD.WIDE R24, R149, 0x4, R2 ;  /* 0x0000000495187825 */ /* 0x002fe200078e0202 */
[----:B------:R-:W-:Y:S01]  /*783b0*/  LOP3.LUT P6, RZ, R17, 0x10000, RZ, 0xc0, !PT ;  /* 0x0001000011ff7812 */ /* 0x000fe200078cc0ff */
[----:B------:R-:W3:Y:S10]  /*783c0*/  LDL.LU R138, [R1+0x114c] ;  /* 0x00114c00018a7983 */ /* 0x000ef40000300800 */
        /* <DEDUP_REMOVED lines=10> */
[----:B------:R4:W-:Y:S01]  /*78470*/  @P5 STG.E desc[UR60][R24.64], R150 ;  /* 0x0000009618005986 */ /* 0x0009e2000c10193c */
[C---:B------:R-:W-:Y:S02]  /*78480*/  LOP3.LUT P2, RZ, R17.reuse, 0x100000, RZ, 0xc0, !PT ;  /* 0x0010000011ff7812 */ /* 0x040fe4000784c0ff */
[----:B------:R-:W-:Y:S01]  /*78490*/  LOP3.LUT P1, RZ, R17, 0x200000, RZ, 0xc0, !PT ;  /* 0x0020000011ff7812 */ /* 0x000fe2000782c0ff */
[----:B----4-:R-:W-:-:S05]  /*784a0*/  IMAD.WIDE R24, R146, 0x4, R2 ;  /* 0x0000000492187825 */ /* 0x010fca00078e0202 */
[----:B--2---:R1:W-:Y:S02]  /*784b0*/  @P4 STG.E desc[UR60][R24.64], R148 ;  /* 0x0000009418004986 */ /* 0x0043e4000c10193c */
[----:B-1----:R-:W-:-:S05]  /*784c0*/  IMAD.WIDE R24, R146, 0x4, R4 ;  /* 0x0000000492187825 */ /* 0x002fca00078e0204 */
[----:B---3--:R1:W-:Y:S02]  /*784d0*/  @P3 STG.E desc[UR60][R24.64], R147 ;  /* 0x0000009318003986 */ /* 0x0083e4000c10193c */
[C---:B-1----:R-:W-:Y:S02]  /*784e0*/  IMAD.WIDE R24, R146.reuse, 0x4, R6 ;  /* 0x0000000492187825 */ /* 0x042fe400078e0206 */
[----:B------:R-:W2:Y:S04]  /*784f0*/  LDL.LU R147, [R1+0xf08] ;  /* 0x000f080001937983 */ /* 0x000ea80000300800 */
[----:B------:R1:W-:Y:S02]  /*78500*/  @P2 STG.E desc[UR60][R24.64], R145 ;  /* 0x0000009118002986 */ /* 0x0003e4000c10193c */
[----:B-1----:R-:W-:-:S02]  /*78510*/  IMAD.WIDE R24, R146, 0x4, R8 ;  /* 0x0000000492187825 */ /* 0x002fc400078e0208 */
[----:B------:R-:W3:Y:S04]  /*78520*/  LDL.LU R145, [R1+0xc98] ;  /* 0x000c980001917983 */ /* 0x000ee80000300800 */
[----:B------:R-:W4:Y:S04]  /*78530*/  LDL.LU R146, [R1+0xaa8] ;  /* 0x000aa80001927983 */ /* 0x000f280000300800 */
[----:B------:R1:W-:Y:S04]  /*78540*/  @P1 STG.E desc[UR60][R24.64], R144 ;  /* 0x0000009018001986 */ /* 0x0003e8000c10193c */
[----:B-1----:R-:W2:Y:S04]  /*78550*/  LDL.LU R144, [R1+0x1144] ;  /* 0x0011440001907983 */ /* 0x002ea80000300800 */
[----:B------:R-:W4:Y:S04]  /*78560*/  LDL.LU R25, [R1+0x898] ;  /* 0x0008980001197983 */ /* 0x000f280000300800 */
[----:B------:R-:W4:Y:S01]  /*78570*/  LDL.LU R15, [R1+0x6a8] ;  /* 0x0006a800010f7983 */ /* 0x000f220000300800 */
[----:B------:R-:W-:-:S03]  /*78580*/  LOP3.LUT P0, RZ, R18, 0x4, RZ, 0xc0, !PT ;  /* 0x0000000412ff7812 */ /* 0x000fc6000780c0ff */
[----:B------:R-:W4:Y:S01]  /*78590*/  LDL.LU R27, [R1+0x1148] ;  /* 0x00114800011b7983 */ /* 0x000f220000300800 */
[----:B------:R-:W-:-:S03]  /*785a0*/  LOP3.LUT R13, R13, 0xefffffff, RZ, 0xc0, !PT ;  /* 0xefffffff0d0d7812 */ /* 0x000fc600078ec0ff */
[----:B------:R-:W4:Y:S04]  /*785b0*/  LDL.LU R10, [R1+0x4a8] ;  /* 0x0004a800010a7983 */ /* 0x000f280000300800 */
[----:B------:R-:W4:Y:S02]  /*785c0*/  LDL.LU R26, [R1+0x2a8] ;  /* 0x0002a800011a7983 */ /* 0x000f240000300800 */
[----:B------:R-:W-:Y:S02]  /*785d0*/  @P0 LOP3.LUT R13, R13, 0x10000000, RZ, 0xfc, !PT ;  /* 0x100000000d0d0812 */ /* 0x000fe400078efcff */
[----:B------:R-:W-:Y:S01]  /*785e0*/  LOP3.LUT P0, RZ, R18, 0x2, RZ, 0xc0, !PT ;  /* 0x0000000212ff7812 */ /* 0x000fe2000780c0ff */
[----:B------:R-:W4:Y:S01]  /*785f0*/  LDL.LU R136, [R1+0xa8] ;  /* 0x0000a80001887983 */ /* 0x000f220000300800 */
[----:B------:R-:W-:-:S03]  /*78600*/  LOP3.LUT R13, R13, 0xdfffffff, RZ, 0xc0, !PT ;  /* 0xdfffffff0d0d7812 */ /* 0x000fc600078ec0ff */
[----:B------:R-:W4:Y:S01]  /*78610*/  LDL.LU R252, [R1+0xf0c] ;  /* 0x000f0c0001fc7983 */ /* 0x000f220000300800 */
[----:B------:R-:W-:-:S03]  /*78620*/  LOP3.LUT R12, R12, 0xfffffffe, RZ, 0xc0, !PT ;  /* 0xfffffffe0c0c7812 */ /* 0x000fc600078ec0ff */
[----:B------:R-:W4:Y:S04]  /*78630*/  LDL.LU R159, [R1+0xc9c] ;  /* 0x000c9c00019f7983 */ /* 0x000f280000300800 */
[----:B------:R-:W-:Y:S01]  /*78640*/  @P0 LOP3.LUT R13, R13, 0x20000000, RZ, 0xfc, !PT ;  /* 0x200000000d0d0812 */ /* 0x000fe200078efcff */
[----:B------:R-:W4:Y:S01]  /*78650*/  LDL.LU R137, [R1+0xaac] ;  /* 0x000aac0001897983 */ /* 0x000f220000300800 */
[----:B------:R-:W-:Y:S02]  /*78660*/  LOP3.LUT P0, RZ, R18, 0x1, RZ, 0xc0, !PT ;  /* 0x0000000112ff7812 */ /* 0x000fe4000780c0ff */
[----:B------:R-:W-:Y:S01]  /*78670*/  LOP3.LUT R13, R13, 0xbfffffff, RZ, 0xc0, !PT ;  /* 0xbfffffff0d0d7812 */ /* 0x000fe200078ec0ff */
[----:B------:R-:W4:Y:S01]  /*78680*/  LDL.LU R139, [R1+0x89c] ;  /* 0x00089c00018b7983 */ /* 0x000f220000300800 */
[----:B------:R-:W-:-:S03]  /*78690*/  LOP3.LUT P4, RZ, R17, 0x400000, RZ, 0xc0, !PT ;  /* 0x0040000011ff7812 */ /* 0x000fc6000788c0ff */
[----:B------:R-:W4:Y:S04]  /*786a0*/  LDL.LU R156, [R1+0x6ac] ;  /* 0x0006ac00019c7983 */ /* 0x000f280000300800 */
[----:B------:R-:W4:Y:S02]  /*786b0*/  LDL.LU R151, [R1+0x4ac] ;  /* 0x0004ac0001977983 */ /* 0x000f240000300800 */
[----:B------:R-:W-:Y:S02]  /*786c0*/  @P0 LOP3.LUT R13, R13, 0x40000000, RZ, 0xfc, !PT ;  /* 0x400000000d0d0812 */ /* 0x000fe400078efcff */
[----:B------:R-:W-:Y:S01]  /*786d0*/  LOP3.LUT P0, RZ, R17, 0x80000000, RZ, 0xc0, !PT ;  /* 0x8000000011ff7812 */ /* 0x000fe2000780c0ff */
[----:B------:R-:W4:Y:S01]  /*786e0*/  LDL.LU R149, [R1+0x2ac] ;  /* 0x0002ac0001957983 */ /* 0x000f220000300800 */
[----:B------:R-:W-:-:S03]  /*786f0*/  LOP3.LUT R13, R13, 0x7fffffff, RZ, 0xc0, !PT ;  /* 0x7fffffff0d0d7812 */ /* 0x000fc600078ec0ff */
[----:B------:R-:W4:Y:S01]  /*78700*/  LDL.LU R150, [R1+0x1150] ;  /* 0x0011500001967983 */ /* 0x000f220000300800 */
[C---:B------:R-:W-:Y:S02]  /*78710*/  LOP3.LUT P3, RZ, R17.reuse, 0x800000, RZ, 0xc0, !PT ;  /* 0x0080000011ff7812 */ /* 0x040fe4000786c0ff */
[----:B------:R-:W-:Y:S01]  /*78720*/  LOP3.LUT P2, RZ, R17, 0x1000000, RZ, 0xc0, !PT ;  /* 0x0100000011ff7812 */ /* 0x000fe2000784c0ff */
[----:B------:R-:W4:Y:S04]  /*78730*/  LDL.LU R148, [R1+0xac] ;  /* 0x0000ac0001947983 */ /* 0x000f280000300800 */
[----:B------:R-:W-:Y:S02]  /*78740*/  @P0 LOP3.LUT R13, R13, 0x80000000, RZ, 0xfc, !PT ;  /* 0x800000000d0d0812 */ /* 0x000fe400078efcff */
[----:B------:R-:W-:-:S13]  /*78750*/  LOP3.LUT P0, RZ, R17, 0x40000000, RZ, 0xc0, !PT ;  /* 0x4000000011ff7812 */ /* 0x000fda000780c0ff */
        /* <DEDUP_REMOVED lines=11> */
[----:B------:R-:W-:Y:S01]  /*78810*/  LOP3.LUT P0, RZ, R17, 0x4000000, RZ, 0xc0, !PT ;  /* 0x0400000011ff7812 */ /* 0x000fe2000780c0ff */
[----:B--2---:R-:W-:-:S05]  /*78820*/  IMAD.WIDE R16, R144, 0x4, R2 ;  /* 0x0000000490107825 */ /* 0x004fca00078e0202 */
[----:B------:R1:W-:Y:S02]  /*78830*/  @P4 STG.E desc[UR60][R16.64], R147 ;  /* 0x0000009310004986 */ /* 0x0003e4000c10193c */
[----:B-1----:R-:W-:-:S05]  /*78840*/  IMAD.WIDE R16, R144, 0x4, R4 ;  /* 0x0000000490107825 */ /* 0x002fca00078e0204 */
[----:B---3--:R1:W-:Y:S02]  /*78850*/  @P3 STG.E desc[UR60][R16.64], R145 ;  /* 0x0000009110003986 */ /* 0x0083e4000c10193c */
[C---:B-1----:R-:W-:Y:S02]  /*78860*/  IMAD.WIDE R16, R144.reuse, 0x4, R6 ;  /* 0x0000000490107825 */ /* 0x042fe400078e0206 */
[----:B------:R-:W2:Y:S04]  /*78870*/  LDL.LU R145, [R1+0xf10] ;  /* 0x000f100001917983 */ /* 0x000ea80000300800 */
[----:B----4-:R1:W-:Y:S02]  /*78880*/  @P2 STG.E desc[UR60][R16.64], R146 ;  /* 0x0000009210002986 */ /* 0x0103e4000c10193c */
[----:B-1----:R-:W-:-:S02]  /*78890*/  IMAD.WIDE R16, R144, 0x4, R8 ;  /* 0x0000000490107825 */ /* 0x002fc400078e0208 */
[----:B------:R-:W3:Y:S04]  /*788a0*/  LDL.LU R146, [R1+0xca0] ;  /* 0x000ca00001927983 */ /* 0x000ee80000300800 */
[----:B------:R-:W4:Y:S04]  /*788b0*/  LDL.LU R144, [R1+0xab0] ;  /* 0x000ab00001907983 */ /* 0x000f280000300800 */
[----:B------:R-:W2:Y:S04]  /*788c0*/  LDL.LU R147, [R1+0x1154] ;  /* 0x0011540001937983 */ /* 0x000ea80000300800 */
[----:B------:R1:W-:Y:S02]  /*788d0*/  @P1 STG.E desc[UR60][R16.64], R25 ;  /* 0x0000001910001986 */ /* 0x0003e4000c10193c */
[----:B-1----:R-:W-:-:S05]  /*788e0*/  IMAD.WIDE R16, R27, 0x4, R2 ;  /* 0x000000041b107825 */ /* 0x002fca00078e0202 */
        /* <DEDUP_REMOVED lines=36> */
[----:B------:R-:W4:Y:S04]  /*78b30*/  LDL.LU R150, [R1+0x8a0] ;  /* 0x0008a00001967983 */ /* 0x000f280000300800 */
[----:B------:R1:W-:Y:S04]  /*78b40*/  @P4 STG.E desc[UR60][R16.64], R148 ;  /* 0x0000009410004986 */ /* 0x0003e8000c10193c */
[----:B-1----:R-:W4:Y:S01]  /*78b50*/  LDL.LU R148, [R1+0x6b0] ;  /* 0x0006b00001947983 */ /* 0x002f220000300800 */
[----:B--2---:R-:W-:-:S05]  /*78b60*/  IMAD.WIDE R16, R147, 0x4, R2 ;  /* 0x0000000493107825 */ /* 0x004fca00078e0202 */
[----:B------:R1:W-:Y:S02]  /*78b70*/  @P3 STG.E desc[UR60][R16.64], R145 ;  /* 0x0000009110003986 */ /* 0x0003e4000c10193c */
[C---:B-1----:R-:W-:Y:S02]  /*78b80*/  IMAD.WIDE R16, R147.reuse, 0x4, R4 ;  /* 0x0000000493107825 */ /* 0x042fe400078e0204 */
[----:B------:R-:W2:Y:S04]  /*78b90*/  LDL.LU R145, [R1+0x4b0] ;  /* 0x0004b00001917983 */ /* 0x000ea80000300800 */
[----:B---3--:R1:W-:Y:S02]  /*78ba0*/  @P2 STG.E desc[UR60][R16.64], R146 ;  /* 0x0000009210002986 */ /* 0x0083e4000c10193c */
[----:B-1----:R-:W-:-:S02]  /*78bb0*/  IMAD.WIDE R16, R147, 0x4, R6 ;  /* 0x0000000493107825 */ /* 0x002fc400078e0206 */
[----:B------:R-:W3:Y:S04]  /*78bc0*/  LDL.LU R146, [R1+0x2b0] ;  /* 0x0002b00001927983 */ /* 0x000ee80000300800 */
[----:B----4-:R1:W-:Y:S04]  /*78bd0*/  @P1 STG.E desc[UR60][R16.64], R144 ;  /* 0x0000009010001986 */ /* 0x0103e8000c10193c */
[----:B-1----:R-:W4:Y:S04]  /*78be0*/  LDL.LU R144, [R1+0x1158] ;  /* 0x0011580001907983 */ /* 0x002f280000300800 */
[----:B------:R-:W3:Y:S01]  /*78bf0*/  LDL.LU R15, [R1+0xb0] ;  /* 0x0000b000010f7983 */ /* 0x000ee20000300800 */
[----:B------:R-:W-:-:S03]  /*78c00*/  IMAD.WIDE R16, R147, 0x4, R8 ;  /* 0x0000000493107825 */ /* 0x000fc600078e0208 */
[----:B------:R-:W3:Y:S04]  /*78c10*/  LDL.LU R136, [R1+0x115c] ;  /* 0x00115c0001887983 */ /* 0x000ee80000300800 */
        /* <DEDUP_REMOVED lines=9> */
[----:B------:R-:W-:-:S02]  /*78cb0*/  LOP3.LUT P4, RZ, R18, 0x200, RZ, 0xc0, !PT ;  /* 0x0000020012ff7812 */ /* 0x000fc4000788c0ff */
[C---:B------:R-:W-:Y:S01]  /*78cc0*/  LOP3.LUT P3, RZ, R18.reuse, 0x400, RZ, 0xc0, !PT ;  /* 0x0000040012ff7812 */ /* 0x040fe2000786c0ff */
[----:B------:R-:W3:Y:S01]  /*78cd0*/  LDL.LU R156, [R1+0xb4] ;  /* 0x0000b400019c7983 */ /* 0x000ee20000300800 */
[----:B------:R-:W-:-:S03]  /*78ce0*/  LOP3.LUT P2, RZ, R18, 0x800, RZ, 0xc0, !PT ;  /* 0x0000080012ff7812 */ /* 0x000fc6000784c0ff */
[----:B------:R-:W3:Y:S01]  /*78cf0*/  LDL.LU R149, [R1+0xf18] ;  /* 0x000f180001957983 */ /* 0x000ee20000300800 */
[C---:B------:R-:W-:Y:S02]  /*78d00*/  LOP3.LUT P1, RZ, R18.reuse, 0x1000, RZ, 0xc0, !PT ;  /* 0x0000100012ff7812 */ /* 0x040fe4000782c0ff */
[----:B------:R-:W-:Y:S02]  /*78d10*/  LOP3.LUT P0, RZ, R18, 0x200000, RZ, 0xc0, !PT ;  /* 0x0020000012ff7812 */ /* 0x000fe4000780c0ff */
[----:B------:R-:W-:-:S11]  /*78d20*/  LOP3.LUT R13, R13, 0xffefffff, RZ, 0xc0, !PT ;  /* 0xffefffff0d0d7812 */ /* 0x000fd600078ec0ff */
[----:B------:R-:W-:Y:S02]  /*78d30*/  @P0 LOP3.LUT R13, R13, 0x100000, RZ, 0xfc, !PT ;  /* 0x001000000d0d0812 */ /* 0x000fe400078efcff */
[----:B------:R-:W-:Y:S02]  /*78d40*/  LOP3.LUT P0, RZ, R18, 0x100000, RZ, 0xc0, !PT ;  /* 0x0010000012ff7812 */ /* 0x000fe4000780c0ff */
[----:B------:R-:W-:Y:S01]  /*78d50*/  LOP3.LUT R13, R13, 0xffdfffff, RZ, 0xc0, !PT ;  /* 0xffdfffff0d0d7812 */ /* 0x000fe200078ec0ff */
[----:B------:R1:W-:Y:S04]  /*78d60*/  @P4 STG.E desc[UR60][R16.64], R150 ;  /* 0x0000009610004986 */ /* 0x0003e8000c10193c */
[----:B-1----:R-:W3:Y:S06]  /*78d70*/  LDL.LU R150, [R1+0xca8] ;  /* 0x000ca80001967983 */ /* 0x002eec0000300800 */
[----:B------:R-:W-:-:S02]  /*78d80*/  @P0 LOP3.LUT R13, R13, 0x200000, RZ, 0xfc, !PT ;  /* 0x002000000d0d0812 */ /* 0x000fc400078efcff */
[----:B------:R-:W-:Y:S02]  /*78d90*/  LOP3.LUT P0, RZ, R18, 0x80000, RZ, 0xc0, !PT ;  /* 0x0008000012ff7812 */ /* 0x000fe4000780c0ff */
[----:B------:R-:W-:-:S11]  /*78da0*/  LOP3.LUT R13, R13, 0xffbfffff, RZ, 0xc0, !PT ;  /* 0xffbfffff0d0d7812 */ /* 0x000fd600078ec0ff */
[----:B------:R-:W-:Y:S02]  /*78db0*/  @P0 LOP3.LUT R13, R13, 0x400000, RZ, 0xfc, !PT ;  /* 0x004000000d0d0812 */ /* 0x000fe400078efcff */
[----:B------:R-:W-:Y:S02]  /*78dc0*/  LOP3.LUT P0, RZ, R18, 0x40000, RZ, 0xc0, !PT ;  /* 0x0004000012ff7812 */ /* 0x000fe4000780c0ff */
[----:B------:R-:W-:Y:S01]  /*78dd0*/  LOP3.LUT R13, R13, 0xff7fffff, RZ, 0xc0, !PT ;  /* 0xff7fffff0d0d7812 */ /* 0x000fe200078ec0ff */
[----:B----4-:R-:W-:-:S05]  /*78de0*/  IMAD.WIDE R16, R144, 0x4, R2 ;  /* 0x0000000490107825 */ /* 0x010fca00078e0202 */
[----:B------:R1:W-:Y:S02]  /*78df0*/  @P3 STG.E desc[UR60][R16.64], R148 ;  /* 0x0000009410003986 */ /* 0x0003e4000c10193c */
[C---:B-1----:R-:W-:Y:S02]  /*78e00*/  IMAD.WIDE R16, R144.reuse, 0x4, R4 ;  /* 0x0000000490107825 */ /* 0x042fe400078e0204 */
[----:B------:R-:W4:Y:S04]  /*78e10*/  LDL.LU R148, [R1+0xab8] ;  /* 0x000ab80001947983 */ /* 0x000f280000300800 */
[----:B--2---:R1:W-:Y:S02]  /*78e20*/  @P2 STG.E desc[UR60][R16.64], R145 ;  /* 0x0000009110002986 */ /* 0x0043e4000c10193c */
[----:B-1----:R-:W-:-:S02]  /*78e30*/  IMAD.WIDE R16, R144, 0x4, R6 ;  /* 0x0000000490107825 */ /* 0x002fc400078e0206 */
[----:B------:R-:W2:Y:S04]  /*78e40*/  LDL.LU R145, [R1+0x8a8] ;  /* 0x0008a80001917983 */ /* 0x000ea80000300800 */
[----:B---3--:R1:W-:Y:S02]  /*78e50*/  @P1 STG.E desc[UR60][R16.64], R146 ;  /* 0x0000009210001986 */ /* 0x0083e4000c10193c */
[----:B-1----:R-:W-:Y:S02]  /*78e60*/  IMAD.WIDE R16, R144, 0x4, R8 ;  /* 0x0000000490107825 */ /* 0x002fe400078e0208 */
[----:B------:R-:W3:Y:S04]  /*78e70*/  LDL.LU R146, [R1+0x6b8] ;  /* 0x0006b80001927983 */ /* 0x000ee80000300800 */
[----:B------:R-:W3:Y:S04]  /*78e80*/  LDL.LU R144, [R1+0x4b8] ;  /* 0x0004b80001907983 */ /* 0x000ee80000300800 */
[----:B------:R-:W3:Y:S01]  /*78e90*/  LDL.LU R151, [R1+0x1168] ;  /* 0x0011680001977983 */ /* 0x000ee20000300800 */
        /* <DEDUP_REMOVED lines=53> */
[----:B--2---:R3:W-:Y:S02]  /*791f0*/  @P3 STG.E desc[UR60][R16.64], R145 ;  /* 0x0000009110003986 */ /* 0x0047e4000c10193c */
[----:B---3--:R-:W-:-:S05]  /*79200*/  IMAD.WIDE R16, R151, 0x4, R2 ;  /* 0x0000000497107825 */ /* 0x008fca00078e0202 */
[----:B------:R1:W-:Y:S02]  /*79210*/  @P2 STG.E desc[UR60][R16.64], R146 ;  /* 0x0000009210002986 */ /* 0x0003e4000c10193c */
[----:B-1----:R-:W-:-:S05]  /*79220*/  IMAD.WIDE R16, R151, 0x4, R4 ;  /* 0x0000000497107825 */ /* 0x002fca00078e0204 */
[----:B------:R1:W-:Y:S04]  /*79230*/  @P1 STG.E desc[UR60][R16.64], R144 ;  /* 0x0000009010001986 */ /* 0x0003e8000c10193c */
        /* <DEDUP_REMOVED lines=24> */
[----:B------:R-:W2:Y:S04]  /*793c0*/  LDL.LU R27, [R1+0x4bc] ;  /* 0x0004bc00011b7983 */ /* 0x000ea80000300800 */
[----:B------:R-:W2:Y:S01]  /*793d0*/  LDL.LU R136, [R1+0x2bc] ;  /* 0x0002bc0001887983 */ /* 0x000ea20000300800 */
[----:B------:R-:W-:-:S03]  /*793e0*/  LOP3.LUT R13, R13, 0xfffeffff, RZ, 0xc0, !PT ;  /* 0xfffeffff0d0d7812 */ /* 0x000fc600078ec0ff */
[----:B------:R-:W2:Y:S01]  /*793f0*/  LDL.LU R159, [R1+0xbc] ;  /* 0x0000bc00019f7983 */ /* 0x000ea20000300800 */
[----:B------:R-:W-:Y:S02]  /*79400*/  @P0 LOP3.LUT R13, R13, 0x10000, RZ, 0xfc, !PT ;  /* 0x000100000d0d0812 */ /* 0x000fe400078efcff */
[----:B------:R-:W-:Y:S01]  /*79410*/  LOP3.LUT P0, RZ, R19, 0x8, RZ, 0xc0, !PT ;  /* 0x0000000813ff7812 */ /* 0x000fe2000780c0ff */
[----:B------:R-:W2:Y:S01]  /*79420*/  LDL.LU R156, [R1+0x1174] ;  /* 0x00117400019c7983 */ /* 0x000ea20000300800 */
[----:B------:R-:W-:Y:S02]  /*79430*/  LOP3.LUT R13, R13, 0xfffdffff, RZ, 0xc0, !PT ;  /* 0xfffdffff0d0d7812 */ /* 0x000fe400078ec0ff */
[C---:B------:R-:W-:Y:S01]  /*79440*/  LOP3.LUT P3, RZ, R18.reuse, 0x20000000, RZ, 0xc0, !PT ;  /* 0x2000000012ff7812 */ /* 0x040fe2000786c0ff */
[----:B------:R-:W2:Y:S01]  /*79450*/  LDL.LU R137, [R1+0xf20] ;  /* 0x000f200001897983 */ /* 0x000ea20000300800 */
[C---:B------:R-:W-:Y:S01]  /*79460*/  LOP3.LUT P2, RZ, R18.reuse, 0x40000000, RZ, 0xc0, !PT ;  /* 0x4000000012ff7812 */ /* 0x040fe2000784c0ff */
[----:B------:R-:W-:Y:S01]  /*79470*/  IMAD.WIDE R16, R151, 0x4, R8 ;  /* 0x0000000497107825 */ /* 0x000fe200078e0208 */
[----:B------:R-:W-:Y:S01]  /*79480*/  LOP3.LUT P1, RZ, R18, 0x80000000, RZ, 0xc0, !PT ;  /* 0x8000000012ff7812 */ /* 0x000fe2000782c0ff */
[----:B------:R-:W2:Y:S04]  /*79490*/  LDL.LU R138, [R1+0xcb0] ;  /* 0x000cb000018a7983 */ /* 0x000ea80000300800 */
[----:B------:R-:W-:-:S02]  /*794a0*/  @P0 LOP3.LUT R13, R13, 0x20000, RZ, 0xfc, !PT ;  /* 0x000200000d0d0812 */ /* 0x000fc400078efcff */
[----:B------:R-:W-:Y:S02]  /*794b0*/  LOP3.LUT P0, RZ, R19, 0x4, RZ, 0xc0, !PT ;  /* 0x0000000413ff7812 */ /* 0x000fe4000780c0ff */
[----:B------:R-:W-:Y:S01]  /*794c0*/  LOP3.LUT R13, R13, 0xfffbffff, RZ, 0xc0, !PT ;  /* 0xfffbffff0d0d7812 */ /* 0x000fe200078ec0ff */
[----:B---3--:R4:W-:Y:S10]  /*794d0*/  @P3 STG.E desc[UR60][R16.64], R149 ;  /* 0x0000009510003986 */ /* 0x0089f4000c10193c */
[----:B------:R-:W-:-:S02]  /*794e0*/  @P0 LOP3.LUT R13, R13, 0x40000, RZ, 0xfc, !PT ;  /* 0x000400000d0d0812 */ /* 0x000fc400078efcff */
[----:B------:R-:W-:Y:S01]  /*794f0*/  LOP3.LUT P0, RZ, R19, 0x2, RZ, 0xc0, !PT ;  /* 0x0000000213ff7812 */ /* 0x000fe2000780c0ff */
[----:B----4-:R-:W-:Y:S01]  /*79500*/  IMAD.WIDE R16, R145, 0x4, R2 ;  /* 0x0000000491107825 */ /* 0x010fe200078e0202 */
[----:B------:R-:W-:-:S04]  /*79510*/  LOP3.LUT R13, R13, 0xfff7ffff, RZ, 0xc0, !PT ;  /* 0xfff7ffff0d0d7812 */ /* 0x000fc800078ec0ff */
[----:B------:R1:W-:Y:S07]  /*79520*/  @P2 STG.E desc[UR60][R16.64], R150 ;  /* 0x0000009610002986 */ /* 0x0003ee000c10193c */
[----:B------:R-:W-:Y:S01]  /*79530*/  @P0 LOP3.LUT R13, R13, 0x80000, RZ, 0xfc, !PT ;  /* 0x000800000d0d0812 */ /* 0x000fe200078efcff */
[----:B-1----:R-:W-:Y:S01]  /*79540*/  IMAD.WIDE R16, R145, 0x4, R4 ;  /* 0x0000000491107825 */ /* 0x002fe200078e0204 */
[----:B------:R-:W-:-:S04]  /*79550*/  LOP3.LUT P0, RZ, R19, 0x1, RZ, 0xc0, !PT ;  /* 0x0000000113ff7812 */ /* 0x000fc8000780c0ff */
[----:B------:R1:W-:Y:S04]  /*79560*/  @P1 STG.E desc[UR60][R16.64], R147 ;  /* 0x0000009310001986 */ /* 0x0003e8000c10193c */
[----:B-1----:R-:W3:Y:S04]  /*79570*/  LDL.LU R147, [R1+0x1178] ;  /* 0x0011780001937983 */ /* 0x002ee80000300800 */
[----:B------:R-:W4:Y:S01]  /*79580*/  LDL.LU R139, [R1+0xac0] ;  /* 0x000ac000018b7983 */ /* 0x000f220000300800 */
[----:B------:R-:W-:-:S03]  /*79590*/  IMAD.WIDE R16, R145, 0x4, R6 ;  /* 0x0000000491107825 */ /* 0x000fc600078e0206 */
[----:B------:R-:W3:Y:S04]  /*795a0*/  LDL.LU R151, [R1+0x8b0] ;  /* 0x0008b00001977983 */ /* 0x000ee80000300800 */
[----:B------:R1:W-:Y:S01]  /*795b0*/  @P0 STG.E desc[UR60][R16.64], R148 ;  /* 0x0000009410000986 */ /* 0x0003e2000c10193c */
[----:B------:R-:W-:-:S03]  /*795c0*/  LOP3.LUT P0, RZ, R13, 0x80000, RZ, 0xc0, !PT ;  /* 0x000800000dff7812 */ /* 0x000fc6000780c0ff */
[----:B------:R-:W3:Y:S04]  /*795d0*/  LDL.LU R149, [R1+0x6c0] ;  /* 0x0006c00001957983 */ /* 0x000ee80000300800 */
[----:B------:R-:W3:Y:S01]  /*795e0*/  LDL.LU R150, [R1+0x4c0] ;  /* 0x0004c00001967983 */ /* 0x000ee20000300800 */
[----:B-1----:R-:W-:-:S03]  /*795f0*/  IMAD.WIDE R16, R145, 0x4, R8 ;  /* 0x0000000491107825 */ /* 0x002fc600078e0208 */
[----:B------:R-:W3:Y:S04]  /*79600*/  LDL.LU R148, [R1+0x2c0] ;  /* 0x0002c00001947983 */ /* 0x000ee80000300800 */
[----:B------:R1:W-:Y:S01]  /*79610*/  @P0 STG.E desc[UR60][R16.64], R146 ;  /* 0x0000009210000986 */ /* 0x0003e2000c10193c */
[----:B------:R-:W-:-:S03]  /*79620*/  LOP3.LUT P0, RZ, R13, 0x40000, RZ, 0xc0, !PT ;  /* 0x000400000dff7812 */ /* 0x000fc6000780c0ff */
[----:B------:R-:W3:Y:S01]  /*79630*/  LDL.LU R145, [R1+0xc0] ;  /* 0x0000c00001917983 */ /* 0x000ee20000300800 */
[----:B-1----:R-:W-:-:S09]  /*79640*/  IMAD.WIDE R16, R252, 0x4, R2 ;  /* 0x00000004fc107825 */ /* 0x002fd200078e0202 */
        /* <DEDUP_REMOVED lines=18> */
[----:B------:R-:W2:Y:S10]  /*79770*/  LDL.LU R137, [R1+0x1184] ;  /* 0x0011840001897983 */ /* 0x000eb40000300800 */
[----:B------:R1:W-:Y:S01]  /*79780*/  @P0 STG.E desc[UR60][R16.64], R138 ;  /* 0x0000008a10000986 */ /* 0x0003e2000c10193c */
[----:B------:R-:W-:-:S02]  /*79790*/  LOP3.LUT P0, RZ, R13, 0x1000, RZ, 0xc0, !PT ;  /* 0x000010000dff7812 */ /* 0x000fc4000780c0ff */
[----:B------:R-:W-:Y:S01]  /*797a0*/  LOP3.LUT P5, RZ, R19, 0x400, RZ, 0xc0, !PT ;  /* 0x0000040013ff7812 */ /* 0x000fe200078ac0ff */
[----:B-1----:R-:W-:-:S10]  /*797b0*/  IMAD.WIDE R16, R156, 0x4, R6 ;  /* 0x000000049c107825 */ /* 0x002fd400078e0206 */
[----:B----4-:R1:W-:Y:S01]  /*797c0*/  @P0 STG.E desc[UR60][R16.64], R139 ;  /* 0x0000008b10000986 */ /* 0x0103e2000c10193c */
[----:B------:R-:W-:Y:S01]  /*797d0*/  LOP3.LUT P4, RZ, R19, 0x800, RZ, 0xc0, !PT ;  /* 0x0000080013ff7812 */ /* 0x000fe2000788c0ff */
[----:B-1----:R-:W-:-:S05]  /*797e0*/  IMAD.WIDE R16, R156, 0x4, R8 ;  /* 0x000000049c107825 */ /* 0x002fca00078e0208 */
[----:B---3--:R1:W-:Y:S01]  /*797f0*/  @P6 STG.E desc[UR60][R16.64], R151 ;  /* 0x0000009710006986 */ /* 0x0083e2000c10193c */
[----:B------:R-:W-:Y:S01]  /*79800*/  LOP3.LUT P3, RZ, R19, 0x1000, RZ, 0xc0, !PT ;  /* 0x0000100013ff7812 */ /* 0x000fe2000786c0ff */
[----:B-1----:R-:W-:-:S05]  /*79810*/  IMAD.WIDE R16, R147, 0x4, R2 ;  /* 0x0000000493107825 */ /* 0x002fca00078e0202 */
[----:B------:R1:W-:Y:S01]  /*79820*/  @P5 STG.E desc[UR60][R16.64], R149 ;  /* 0x0000009510005986 */ /* 0x0003e2000c10193c */
[----:B------:R-:W-:Y:S01]  /*79830*/  LOP3.LUT P2, RZ, R19, 0x2000, RZ, 0xc0, !PT ;  /* 0x0000200013ff7812 */ /* 0x000fe2000784c0ff */
[----:B-1----:R-:W-:-:S05]  /*79840*/  IMAD.WIDE R16, R147, 0x4, R4 ;  /* 0x0000000493107825 */ /* 0x002fca00078e0204 */
[----:B------:R1:W-:Y:S02]  /*79850*/  @P4 STG.E desc[UR60][R16.64], R150 ;  /* 0x0000009610004986 */ /* 0x0003e4000c10193c */
[----:B-1----:R-:W-:-:S05]  /*79860*/  IMAD.WIDE R16, R147, 0x4, R6 ;  /* 0x0000000493107825 */ /* 0x002fca00078e0206 */
[----:B------:R1:W-:Y:S01]  /*79870*/  @P3 STG.E desc[UR60][R16.64], R148 ;  /* 0x0000009410003986 */ /* 0x0003e2000c10193c */
[----:B------:R-:W-:Y:S01]  /*79880*/  LOP3.LUT P1, RZ, R19, 0x4000, RZ, 0xc0, !PT ;  /* 0x0000400013ff7812 */ /* 0x000fe2000782c0ff */
[----:B-1----:R-:W-:Y:S02]  /*79890*/  IMAD.WIDE R16, R147, 0x4, R8 ;  /* 0x0000000493107825 */ /* 0x002fe400078e0208 */
[----:B------:R-:W3:Y:S04]  /*798a0*/  LDL.LU R147, [R1+0xcb4] ;  /* 0x000cb40001937983 */ /* 0x000ee80000300800 */
[----:B------:R1:W-:Y:S04]  /*798b0*/  @P2 STG.E desc[UR60][R16.64], R145 ;  /* 0x0000009110002986 */ /* 0x0003e8000c10193c */
[----:B-1----:R-:W4:Y:S04]  /*798c0*/  LDL.LU R145, [R1+0xac4] ;  /* 0x000ac40001917983 */ /* 0x002f280000300800 */
[----:B------:R-:W4:Y:S04]  /*798d0*/  LDL.LU R25, [R1+0x8b4] ;  /* 0x0008b40001197983 */ /* 0x000f280000300800 */
[----:B------:R-:W4:Y:S04]  /*798e0*/  LDL.LU R15, [R1+0x6c4] ;  /* 0x0006c400010f7983 */ /* 0x000f280000300800 */
[----:B------:R-:W4:Y:S01]  /*798f0*/  LDL.LU R10, [R1+0x4c4] ;  /* 0x0004c400010a7983 */ /* 0x000f220000300800 */
[----:B--2---:R-:W-:-:S05]  /*79900*/  IMAD.WIDE R16, R146, 0x4, R2 ;  /* 0x0000000492107825 */ /* 0x004fca00078e0202 */
[----:B------:R1:W-:Y:S04]  /*79910*/  @P1 STG.E desc[UR60][R16.64], R144 ;  /* 0x0000009010001986 */ /* 0x0003e8000c10193c */
[----:B-1----:R-:W2:Y:S04]  /*79920*/  LDL.LU R144, [R1+0x1180] ;  /* 0x0011800001907983 */ /* 0x002ea80000300800 */
[----:B------:R-:W2:Y:S01]  /*79930*/  LDL.LU R26, [R1+0x2c4] ;  /* 0x0002c400011a7983 */ /* 0x000ea20000300800 */
[----:B------:R-:W-:-:S03]  /*79940*/  LOP3.LUT P0, RZ, R19, 0x8000000, RZ, 0xc0, !PT ;  /* 0x0800000013ff7812 */ /* 0x000fc6000780c0ff */
[----:B------:R-:W2:Y:S01]  /*79950*/  LDL.LU R27, [R1+0xc4] ;  /* 0x0000c400011b7983 */ /* 0x000ea20000300800 */
[----:B------:R-:W-:-:S03]  /*79960*/  LOP3.LUT R13, R13, 0xffffffef, RZ, 0xc0, !PT ;  /* 0xffffffef0d0d7812 */ /* 0x000fc600078ec0ff */
[----:B------:R-:W2:Y:S04]  /*79970*/  LDL.LU R136, [R1+0xf28] ;  /* 0x000f280001887983 */ /* 0x000ea80000300800 */
[----:B------:R-:W2:Y:S02]  /*79980*/  LDL.LU R252, [R1+0xcb8] ;  /* 0x000cb80001fc7983 */ /* 0x000ea40000300800 */
[----:B------:R-:W-:Y:S02]  /*79990*/  @P0 LOP3.LUT R13, R13, 0x10, RZ, 0xfc, !PT ;  /* 0x000000100d0d0812 */ /* 0x000fe400078efcff */
        /* <DEDUP_REMOVED lines=9> */
[----:B------:R-:W2:Y:S04]  /*79a30*/  LDL.LU R151, [R1+0x2c8] ;  /* 0x0002c80001977983 */ /* 0x000ea80000300800 */
[----:B------:R-:W2:Y:S01]  /*79a40*/  LDL.LU R149, [R1+0x1188] ;  /* 0x0011880001957983 */ /* 0x000ea20000300800 */
[C---:B------:R-:W-:Y:S02]  /*79a50*/  LOP3.LUT P4, RZ, R19.reuse, 0x8000, RZ, 0xc0, !PT ;  /* 0x0000800013ff7812 */ /* 0x040fe4000788c0ff */
[----:B------:R-:W-:Y:S01]  /*79a60*/  LOP3.LUT P3, RZ, R19, 0x10000, RZ, 0xc0, !PT ;  /* 0x0001000013ff7812 */ /* 0x000fe2000786c0ff */
[----:B------:R-:W-:Y:S01]  /*79a70*/  IMAD.WIDE R16, R146, 0x4, R4 ;  /* 0x0000000492107825 */ /* 0x000fe200078e0204 */
[----:B------:R-:W2:Y:S01]  /*79a80*/  LDL.LU R150, [R1+0xc8] ;  /* 0x0000c80001967983 */ /* 0x000ea20000300800 */
[----:B------:R-:W-:-:S02]  /*79a90*/  @P0 LOP3.LUT R13, R13, 0x40, RZ, 0xfc, !PT ;  /* 0x000000400d0d0812 */ /* 0x000fc400078efcff */
        /* <DEDUP_REMOVED lines=19> */
[----:B---3--:R1:W-:Y:S02]  /*79bd0*/  @P4 STG.E desc[UR60][R16.64], R147 ;  /* 0x0000009310004986 */ /* 0x0083e4000c10193c */
[C---:B-1----:R-:W-:Y:S02]  /*79be0*/  IMAD.WIDE R16, R146.reuse, 0x4, R6 ;  /* 0x0000000492107825 */ /* 0x042fe400078e0206 */
[----:B------:R-:W3:Y:S04]  /*79bf0*/  LDL.LU R147, [R1+0xcbc] ;  /* 0x000cbc0001937983 */ /* 0x000ee80000300800 */
[----:B----4-:R1:W-:Y:S02]  /*79c00*/  @P3 STG.E desc[UR60][R16.64], R145 ;  /* 0x0000009110003986 */ /* 0x0103e4000c10193c */
[----:B-1----:R-:W-:-:S02]  /*79c10*/  IMAD.WIDE R16, R146, 0x4, R8 ;  /* 0x0000000492107825 */ /* 0x002fc400078e0208 */
[----:B------:R-:W4:Y:S04]  /*79c20*/  LDL.LU R145, [R1+0xacc] ;  /* 0x000acc0001917983 */ /* 0x000f280000300800 */
[----:B------:R-:W3:Y:S04]  /*79c30*/  LDL.LU R146, [R1+0x118c] ;  /* 0x00118c0001927983 */ /* 0x000ee80000300800 */
[----:B------:R2:W-:Y:S02]  /*79c40*/  @P2 STG.E desc[UR60][R16.64], R25 ;  /* 0x0000001910002986 */ /* 0x0005e4000c10193c */
[----:B--2---:R-:W-:-:S05]  /*79c50*/  IMAD.WIDE R16, R144, 0x4, R2 ;  /* 0x0000000490107825 */ /* 0x004fca00078e0202 */
        /* <DEDUP_REMOVED lines=37> */
[----:B---3--:R-:W-:-:S05]  /*79eb0*/  IMAD.WIDE R16, R146, 0x4, R2 ;  /* 0x0000000492107825 */ /* 0x008fca00078e0202 */
[----:B------:R1:W-:Y:S02]  /*79ec0*/  @P4 STG.E desc[UR60][R16.64], R148 ;  /* 0x0000009410004986 */ /* 0x0003e4000c10193c */
[C---:B-1----:R-:W-:Y:S02]  /*79ed0*/  IMAD.WIDE R16, R146.reuse, 0x4, R4 ;  /* 0x0000000492107825 */ /* 0x042fe400078e0204 */
[----:B------:R-:W3:Y:S04]  /*79ee0*/  LDL.LU R148, [R1+0x6cc] ;  /* 0x0006cc0001947983 */ /* 0x000ee80000300800 */
[----:B------:R1:W-:Y:S02]  /*79ef0*/  @P3 STG.E desc[UR60][R16.64], R147 ;  /* 0x0000009310003986 */ /* 0x0003e4000c10193c */
[----:B-1----:R-:W-:-:S02]  /*79f00*/  IMAD.WIDE R16, R146, 0x4, R6 ;  /* 0x0000000492107825 */ /* 0x002fc400078e0206 */
[----:B------:R-:W3:Y:S04]  /*79f10*/  LDL.LU R147, [R1+0x4cc] ;  /* 0x0004cc0001937983 */ /* 0x000ee80000300800 */
[----:B----4-:R1:W-:Y:S01]  /*79f20*/  @P2 STG.E desc[UR60][R16.64], R145 ;  /* 0x0000009110002986 */ /* 0x0103e2000c10193c */
[----:B------:R-:W-:Y:S01]  /*79f30*/  LOP3.LUT P1, RZ, R20, 0x2, RZ, 0xc0, !PT ;  /* 0x0000000214ff7812 */ /* 0x000fe2000782c0ff */
[----:B-1----:R-:W-:Y:S02]  /*79f40*/  IMAD.WIDE R16, R146, 0x4, R8 ;  /* 0x0000000492107825 */ /* 0x002fe400078e0208 */
[----:B------:R-:W4:Y:S04]  /*79f50*/  LDL.LU R145, [R1+0x2cc] ;  /* 0x0002cc0001917983 */ /* 0x000f280000300800 */
[----:B------:R-:W3:Y:S06]  /*79f60*/  LDL.LU R146, [R1+0x1190] ;  /* 0x0011900001927983 */ /* 0x000eec0000300800 */
[----:B--2---:R1:W-:Y:S04]  /*79f70*/  @P1 STG.E desc[UR60][R16.64], R144 ;  /* 0x0000009010001986 */ /* 0x0043e8000c10193c */
        /* <DEDUP_REMOVED lines=10> */
[----:B------:R-:W-:-:S03]  /*7a020*/  LOP3.LUT P4, RZ, R20, 0x4, RZ, 0xc0, !PT ;  /* 0x0000000414ff7812 */ /* 0x000fc6000788c0ff */
[----:B------:R-:W2:Y:S01]  /*7a030*/  LDL.LU R139, [R1+0xd0] ;  /* 0x0000d000018b7983 */ /* 0x000ea20000300800 */
[----:B------:R-:W-:-:S03]  /*7a040*/  LOP3.LUT P3, RZ, R20, 0x8, RZ, 0xc0, !PT ;  /* 0x0000000814ff7812 */ /* 0x000fc6000786c0ff */
[----:B------:R-:W2:Y:S04]  /*7a050*/  LDL.LU R156, [R1+0xf34] ;  /* 0x000f3400019c7983 */ /* 0x000ea80000300800 */
[----:B------:R-:W2:Y:S04]  /*7a060*/  LDL.LU R151, [R1+0xcc4] ;  /* 0x000cc40001977983 */ /* 0x000ea80000300800 */
[----:B------:R-:W2:Y:S01]  /*7a070*/  LDL.LU R149, [R1+0xad4] ;  /* 0x000ad40001957983 */ /* 0x000ea20000300800 */
[----:B------:R-:W-:-:S03]  /*7a080*/  LOP3.LUT P2, RZ, R20, 0x10, RZ, 0xc0, !PT ;  /* 0x0000001014ff7812 */ /* 0x000fc6000784c0ff */
[----:B------:R-:W2:Y:S01]  /*7a090*/  LDL.LU R150, [R1+0x119c] ;  /* 0x00119c0001967983 */ /* 0x000ea20000300800 */
        /* <DEDUP_REMOVED lines=9> */
[----:B---3--:R-:W-:-:S05]  /*7a130*/  IMAD.WIDE R16, R146, 0x4, R2 ;  /* 0x0000000492107825 */ /* 0x008fca00078e0202 */
[----:B------:R1:W-:Y:S02]  /*7a140*/  @P4 STG.E desc[UR60][R16.64], R148 ;  /* 0x0000009410004986 */ /* 0x0003e4000c10193c */
[----:B-1----:R-:W-:-:S05]  /*7a150*/  IMAD.WIDE R16, R146, 0x4, R4 ;  /* 0x0000000492107825 */ /* 0x002fca00078e0204 */
[----:B------:R1:W-:Y:S02]  /*7a160*/  @P3 STG.E desc[UR60][R16.64], R147 ;  /* 0x0000009310003986 */ /* 0x0003e4000c10193c */
[C---:B-1----:R-:W-:Y:S02]  /*7a170*/  IMAD.WIDE R16, R146.reuse, 0x4, R6 ;  /* 0x0000000492107825 */ /* 0x042fe400078e0206 */
[----:B------:R-:W3:Y:S04]  /*7a180*/  LDL.LU R147, [R1+0x8c4] ;  /* 0x0008c40001937983 */ /* 0x000ee80000300800 */
[----:B----4-:R1:W-:Y:S02]  /*7a190*/  @P2 STG.E desc[UR60][R16.64], R145 ;  /* 0x0000009110002986 */ /* 0x0103e4000c10193c */
[----:B-1----:R-:W-:-:S02]  /*7a1a0*/  IMAD.WIDE R16, R146, 0x4, R8 ;  /* 0x0000000492107825 */ /* 0x002fc400078e0208 */
[----:B------:R-:W4:Y:S04]  /*7a1b0*/  LDL.LU R145, [R1+0x6d4] ;  /* 0x0006d40001917983 */ /* 0x000f280000300800 */
[----:B------:R-:W4:Y:S04]  /*7a1c0*/  LDL.LU R146, [R1+0x4d4] ;  /* 0x0004d40001927983 */ /* 0x000f280000300800 */
[----:B--2---:R1:W-:Y:S04]  /*7a1d0*/  @P1 STG.E desc[UR60][R16.64], R144 ;  /* 0x0000009010001986 */ /* 0x0043e8000c10193c */
[----:B-1----:R-:W2:Y:S04]  /*7a1e0*/  LDL.LU R144, [R1+0x2d4] ;  /* 0x0002d40001907983 */ /* 0x002ea80000300800 */
[----:B------:R-:W4:Y:S01]  /*7a1f0*/  LDL.LU R148, [R1+0x11a0] ;  /* 0x0011a00001947983 */ /* 0x000f220000300800 */
        /* <DEDUP_REMOVED lines=54> */
[----:B------:R-:W2:Y:S04]  /*7a560*/  LDL.LU R150, [R1+0xd4] ;  /* 0x0000d40001967983 */ /* 0x000ea80000300800 */
[----:B---3--:R1:W-:Y:S04]  /*7a570*/  @P4 STG.E desc[UR60][R12.64], R147 ;  /* 0x000000930c004986 */ /* 0x0083e8000c10193c */
[----:B-1----:R-:W3:Y:S01]  /*7a580*/  LDL.LU R147, [R1+0xf38] ;  /* 0x000f380001937983 */ /* 0x002ee20000300800 */
[----:B----4-:R-:W-:-:S05]  /*7a590*/  IMAD.WIDE R12, R148, 0x4, R2 ;  /* 0x00000004940c7825 */ /* 0x010fca00078e0202 */
        /* <DEDUP_REMOVED lines=24> */
[C---:B------:R-:W-:Y:S02]  /*7a720*/  LOP3.LUT P3, RZ, R20.reuse, 0x400000, RZ, 0xc0, !PT ;  /* 0x0040000014ff7812 */ /* 0x040fe4000786c0ff */
[C---:B------:R-:W-:Y:S02]  /*7a730*/  LOP3.LUT P2, RZ, R20.reuse, 0x800000, RZ, 0xc0, !PT ;  /* 0x0080000014ff7812 */ /* 0x040fe4000784c0ff */
[----:B------:R-:W-:Y:S02]  /*7a740*/  LOP3.LUT P1, RZ, R20, 0x1000000, RZ, 0xc0, !PT ;  /* 0x0100000014ff7812 */ /* 0x000fe4000782c0ff */
        /* <DEDUP_REMOVED lines=14> */
[----:B------:R1:W-:Y:S04]  /*7a830*/  @P4 STG.E desc[UR60][R12.64], R150 ;  /* 0x000000960c004986 */ /* 0x0003e8000c10193c */
[----:B-1----:R-:W4:Y:S01]  /*7a840*/  LDL.LU R150, [R1+0x2dc] ;  /* 0x0002dc0001967983 */ /* 0x002f220000300800 */
[----:B--2---:R-:W-:-:S05]  /*7a850*/  IMAD.WIDE R12, R144, 0x4, R2 ;  /* 0x00000004900c7825 */ /* 0x004fca00078e0202 */
[----:B---3--:R1:W-:Y:S02]  /*7a860*/  @P3 STG.E desc[UR60][R12.64], R147 ;  /* 0x000000930c003986 */ /* 0x0083e4000c10193c */
[C---:B-1----:R-:W-:Y:S02]  /*7a870*/  IMAD.WIDE R12, R144.reuse, 0x4, R4 ;  /* 0x00000004900c7825 */ /* 0x042fe400078e0204 */
[----:B------:R-:W2:Y:S04]  /*7a880*/  LDL.LU R147, [R1+0xdc] ;  /* 0x0000dc0001937983 */ /* 0x000ea80000300800 */
[----:B----4-:R1:W-:Y:S02]  /*7a890*/  @P2 STG.E desc[UR60][R12.64], R145 ;  /* 0x000000910c002986 */ /* 0x0103e4000c10193c */
[----:B-1----:R-:W-:-:S05]  /*7a8a0*/  IMAD.WIDE R12, R144, 0x4, R6 ;  /* 0x00000004900c7825 */ /* 0x002fca00078e0206 */
[----:B------:R1:W-:Y:S02]  /*7a8b0*/  @P1 STG.E desc[UR60][R12.64], R146 ;  /* 0x000000920c001986 */ /* 0x0003e4000c10193c */
[----:B-1----:R-:W-:Y:S02]  /*7a8c0*/  IMAD.WIDE R12, R144, 0x4, R8 ;  /* 0x00000004900c7825 */ /* 0x002fe400078e0208 */
[----:B------:R-:W3:Y:S04]  /*7a8d0*/  LDL.LU R146, [R1+0xf50] ;  /* 0x000f500001927983 */ /* 0x000ee80000300800 */
[----:B------:R-:W4:Y:S04]  /*7a8e0*/  LDL.LU R144, [R1+0xf40] ;  /* 0x000f400001907983 */ /* 0x000f280000300800 */
        /* <DEDUP_REMOVED lines=39> */
[----:B------:R1:W-:Y:S02]  /*7ab60*/  @P0 STG.E desc[UR60][R12.64], R156 ;  /* 0x0000009c0c000986 */ /* 0x0003e4000c10193c */
[----:B-1----:R-:W-:-:S05]  /*7ab70*/  IMAD.WIDE R12, R148, 0x4, R2 ;  /* 0x00000004940c7825 */ /* 0x002fca00078e0202 */
[----:B------:R1:W-:Y:S02]  /*7ab80*/  @P6 STG.E desc[UR60][R12.64], R151 ;  /* 0x000000970c006986 */ /* 0x0003e4000c10193c */
[----:B-1----:R-:W-:-:S05]  /*7ab90*/  IMAD.WIDE R12, R148, 0x4, R4 ;  /* 0x00000004940c7825 */ /* 0x002fca00078e0204 */
[----:B------:R1:W-:Y:S04]  /*7aba0*/  @P5 STG.E desc[UR60][R12.64], R149 ;  /* 0x000000950c005986 */ /* 0x0003e8000c10193c */
[----:B-1----:R-:W4:Y:S01]  /*7abb0*/  LDL.LU R149, [R1+0xcd0] ;  /* 0x000cd00001957983 */ /* 0x002f220000300800 */
[C---:B------:R-:W-:Y:S02]  /*7abc0*/  LOP3.LUT P4, RZ, R21.reuse, 0x10, RZ, 0xc0, !PT ;  /* 0x0000001015ff7812 */ /* 0x040fe4000788c0ff */
[C---:B------:R-:W-:Y:S01]  /*7abd0*/  LOP3.LUT P3, RZ, R21.reuse, 0x20, RZ, 0xc0, !PT ;  /* 0x0000002015ff7812 */ /* 0x040fe2000786c0ff */
[----:B------:R-:W-:Y:S01]  /*7abe0*/  IMAD.WIDE R12, R148, 0x4, R6 ;  /* 0x00000004940c7825 */ /* 0x000fe200078e0206 */
[C---:B------:R-:W-:Y:S02]  /*7abf0*/  LOP3.LUT P2, RZ, R21.reuse, 0x40, RZ, 0xc0, !PT ;  /* 0x0000004015ff7812 */ /* 0x040fe4000784c0ff */
[----:B------:R-:W-:-:S07]  /*7ac00*/  LOP3.LUT P1, RZ, R21, 0x80, RZ, 0xc0, !PT ;  /* 0x0000008015ff7812 */ /* 0x000fce000782c0ff */
[----:B------:R1:W-:Y:S02]  /*7ac10*/  @P4 STG.E desc[UR60][R12.64], R150 ;  /* 0x000000960c004986 */ /* 0x0003e4000c10193c */
[----:B-1----:R-:W-:Y:S02]  /*7ac20*/  IMAD.WIDE R12, R148, 0x4, R8 ;  /* 0x00000004940c7825 */ /* 0x002fe400078e0208 */
[----:B------:R-:W4:Y:S04]  /*7ac30*/  LDL.LU R150, [R1+0xae0] ;  /* 0x000ae00001967983 */ /* 0x000f280000300800 */
[----:B--2---:R1:W-:Y:S04]  /*7ac40*/  @P3 STG.E desc[UR60][R12.64], R147 ;  /* 0x000000930c003986 */ /* 0x0043e8000c10193c */
[----:B------:R-:W2:Y:S04]  /*7ac50*/  LDL.LU R148, [R1+0x8d0] ;  /* 0x0008d00001947983 */ /* 0x000ea80000300800 */
[----:B-1----:R-:W2:Y:S01]  /*7ac60*/  LDL.LU R147, [R1+0x6e0] ;  /* 0x0006e00001937983 */ /* 0x002ea20000300800 */
[----:B---3--:R-:W-:-:S05]  /*7ac70*/  IMAD.WIDE R12, R145, 0x4, R2 ;  /* 0x00000004910c7825 */ /* 0x008fca00078e0202 */
[----:B------:R1:W-:Y:S02]  /*7ac80*/  @P2 STG.E desc[UR60][R12.64], R146 ;  /* 0x000000920c002986 */ /* 0x0003e4000c10193c */
[----:B-1----:R-:W-:Y:S02]  /*7ac90*/  IMAD.WIDE R12, R145, 0x4, R4 ;  /* 0x00000004910c7825 */ /* 0x002fe400078e0204 */
[----:B------:R-:W3:Y:S04]  /*7aca0*/  LDL.LU R146, [R1+0x4e0] ;  /* 0x0004e00001927983 */ /* 0x000ee80000300800 */
[----:B----4-:R1:W-:Y:S04]  /*7acb0*/  @P1 STG.E desc[UR60][R12.64], R144 ;  /* 0x000000900c001986 */ /* 0x0103e8000c10193c */
[----:B-1----:R-:W4:Y:S01]  /*7acc0*/  LDL.LU R144, [R1+0x11b8] ;  /* 0x0011b80001907983 */ /* 0x002f220000300800 */
        /* <DEDUP_REMOVED lines=31> */
[C---:B------:R-:W-:Y:S02]  /*7aec0*/  LOP3.LUT P3, RZ, R21.reuse, 0x200, RZ, 0xc0, !PT ;  /* 0x0000020015ff7812 */ /* 0x040fe4000786c0ff */
[----:B------:R-:W-:-:S07]  /*7aed0*/  LOP3.LUT P2, RZ, R21, 0x400, RZ, 0xc0, !PT ;  /* 0x0000040015ff7812 */ /* 0x000fce000784c0ff */
[----:B------:R-:W-:Y:S02]  /*7aee0*/  @P0 LOP3.LUT R14, R14, 0x40000, RZ, 0xfc, !PT ;  /* 0x000400000e0e0812 */ /* 0x000fe400078efcff */
[C---:B------:R-:W-:Y:S02]  /*7aef0*/  LOP3.LUT P0, RZ, R21.reuse, 0x2000, RZ, 0xc0, !PT ;  /* 0x0000200015ff7812 */ /* 0x040fe4000780c0ff */
[----:B------:R-:W-:Y:S02]  /*7af00*/  LOP3.LUT P1, RZ, R21, 0x800, RZ, 0xc0, !PT ;  /* 0x0000080015ff7812 */ /* 0x000fe4000782c0ff */
[----:B------:R-:W-:-:S09]  /*7af10*/  LOP3.LUT R14, R14, 0xfff7ffff, RZ, 0xc0, !PT ;  /* 0xfff7ffff0e0e7812 */ /* 0x000fd200078ec0ff */
[----:B------:R-:W-:Y:S02]  /*7af20*/  @P0 LOP3.LUT R14, R14, 0x80000, RZ, 0xfc, !PT ;  /* 0x000800000e0e0812 */ /* 0x000fe400078efcff */
[----:B------:R-:W-:Y:S01]  /*7af30*/  LOP3.LUT P0, RZ, R21, 0x1000, RZ, 0xc0, !PT ;  /* 0x0000100015ff7812 */ /* 0x000fe2000780c0ff */
[----:B------:R1:W-:Y:S02]  /*7af40*/  @P4 STG.E desc[UR60][R12.64], R149 ;  /* 0x000000950c004986 */ /* 0x0003e4000c10193c */
[----:B-1----:R-:W-:Y:S02]  /*7af50*/  IMAD.WIDE R12, R145, 0x4, R8 ;  /* 0x00000004910c7825 */ /* 0x002fe400078e0208 */
[----:B------:R-:W3:Y:S04]  /*7af60*/  LDL.LU R145, [R1+0x11c8] ;  /* 0x0011c80001917983 */ /* 0x000ee80000300800 */
[----:B------:R-:W3:Y:S04]  /*7af70*/  LDL.LU R159, [R1+0xae4] ;  /* 0x000ae400019f7983 */ /* 0x000ee80000300800 */
[----:B------:R-:W3:Y:S04]  /*7af80*/  LDL.LU R149, [R1+0xf58] ;  /* 0x000f580001957983 */ /* 0x000ee80000300800 */
[----:B------:R4:W-:Y:S02]  /*7af90*/  @P3 STG.E desc[UR60][R12.64], R150 ;  /* 0x000000960c003986 */ /* 0x0009e4000c10193c */
[----:B----4-:R-:W-:-:S05]  /*7afa0*/  IMAD.WIDE R12, R144, 0x4, R2 ;  /* 0x00000004900c7825 */ /* 0x010fca00078e0202 */
[----:B--2---:R1:W-:Y:S02]  /*7afb0*/  @P2 STG.E desc[UR60][R12.64], R148 ;  /* 0x000000940c002986 */ /* 0x0043e4000c10193c */
[C---:B-1----:R-:W-:Y:S02]  /*7afc0*/  IMAD.WIDE R12, R144.reuse, 0x4, R4 ;  /* 0x00000004900c7825 */ /* 0x042fe400078e0204 */
[----:B------:R-:W2:Y:S04]  /*7afd0*/  LDL.LU R148, [R1+0xf48] ;  /* 0x000f480001947983 */ /* 0x000ea80000300800 */
[----:B------:R1:W-:Y:S02]  /*7afe0*/  @P1 STG.E desc[UR60][R12.64], R147 ;  /* 0x000000930c001986 */ /* 0x0003e4000c10193c */
[----:B-1----:R-:W-:-:S02]  /*7aff0*/  IMAD.WIDE R12, R144, 0x4, R6 ;  /* 0x00000004900c7825 */ /* 0x002fc400078e0206 */
[----:B------:R-:W4:Y:S04]  /*7b000*/  LDL.LU R147, [R1+0xcd8] ;  /* 0x000cd80001937983 */ /* 0x000f280000300800 */
[----:B---3--:R1:W-:Y:S02]  /*7b010*/  @P0 STG.E desc[UR60][R12.64], R146 ;  /* 0x000000920c000986 */ /* 0x0083e4000c10193c */
        /* <DEDUP_REMOVED lines=17> */
[C---:B------:R-:W-:Y:S02]  /*7b130*/  LOP3.LUT P6, RZ, R21.reuse, 0x200000, RZ, 0xc0, !PT ;  /* 0x0020000015ff7812 */ /* 0x040fe400078cc0ff */
[C---:B------:R-:W-:Y:S02]  /*7b140*/  LOP3.LUT P5, RZ, R21.reuse, 0x400000, RZ, 0xc0, !PT ;  /* 0x0040000015ff7812 */ /* 0x040fe400078ac0ff */
[C---:B------:R-:W-:Y:S02]  /*7b150*/  LOP3.LUT P4, RZ, R21.reuse, 0x800000, RZ, 0xc0, !PT ;  /* 0x0080000015ff7812 */ /* 0x040fe4000788c0ff */
[C---:B------:R-:W-:Y:S02]  /*7b160*/  LOP3.LUT P3, RZ, R21.reuse, 0x1000000, RZ, 0xc0, !PT ;  /* 0x0100000015ff7812 */ /* 0x040fe4000786c0ff */
[----:B------:R-:W-:-:S02]  /*7b170*/  LOP3.LUT P2, RZ, R21, 0x2000000, RZ, 0xc0, !PT ;  /* 0x0200000015ff7812 */ /* 0x000fc4000784c0ff */
[----:B------:R-:W-:Y:S01]  /*7b180*/  LOP3.LUT P1, RZ, R21, 0x4000000, RZ, 0xc0, !PT ;  /* 0x0400000015ff7812 */ /* 0x000fe2000782c0ff */
[----:B------:R1:W-:Y:S01]  /*7b190*/  @P0 STG.E desc[UR60][R12.64], R159 ;  /* 0x0000009f0c000986 */ /* 0x0003e2000c10193c */
[----:B------:R-:W-:Y:S01]  /*7b1a0*/  LOP3.LUT P0, RZ, R14, 0x4000, RZ, 0xc0, !PT ;  /* 0x000040000eff7812 */ /* 0x000fe2000780c0ff */
[----:B-1----:R-:W-:-:S12]  /*7b1b0*/  IMAD.WIDE R12, R156, 0x4, R2 ;  /* 0x000000049c0c7825 */ /* 0x002fd800078e0202 */
[----:B------:R1:W-:Y:S01]  /*7b1c0*/  @P0 STG.E desc[UR60][R12.64], R137 ;  /* 0x000000890c000986 */ /* 0x0003e2000c10193c */
[----:B------:R-:W-:Y:S01]  /*7b1d0*/  LOP3.LUT P0, RZ, R14, 0x2000, RZ, 0xc0, !PT ;  /* 0x000020000eff7812 */ /* 0x000fe2000780c0ff */
[----:B-1----:R-:W-:Y:S02]  /*7b1e0*/  IMAD.WIDE R12, R156, 0x4, R4 ;  /* 0x000000049c0c7825 */ /* 0x002fe400078e0204 */
[----:B------:R-:W3:Y:S10]  /*7b1f0*/  LDL.LU R137, [R1+0x11d4] ;  /* 0x0011d40001897983 */ /* 0x000ef40000300800 */
[----:B------:R1:W-:Y:S01]  /*7b200*/  @P0 STG.E desc[UR60][R12.64], R138 ;  /* 0x0000008a0c000986 */ /* 0x0003e2000c10193c */
[----:B------:R-:W-:Y:S01]  /*7b210*/  LOP3.LUT P0, RZ, R14, 0x1000, RZ, 0xc0, !PT ;  /* 0x000010000eff7812 */ /* 0x000fe2000780c0ff */
[----:B-1----:R-:W-:-:S12]  /*7b220*/  IMAD.WIDE R12, R156, 0x4, R6 ;  /* 0x000000049c0c7825 */ /* 0x002fd800078e0206 */
[----:B------:R1:W-:Y:S02]  /*7b230*/  @P0 STG.E desc[UR60][R12.64], R139 ;  /* 0x0000008b0c000986 */ /* 0x0003e4000c10193c */
[----:B-1----:R-:W-:-:S05]  /*7b240*/  IMAD.WIDE R12, R156, 0x4, R8 ;  /* 0x000000049c0c7825 */ /* 0x002fca00078e0208 */
[----:B------:R1:W-:Y:S02]  /*7b250*/  @P6 STG.E desc[UR60][R12.64], R151 ;  /* 0x000000970c006986 */ /* 0x0003e4000c10193c */
[----:B-1----:R-:W-:-:S05]  /*7b260*/  IMAD.WIDE R12, R145, 0x4, R2 ;  /* 0x00000004910c7825 */ /* 0x002fca00078e0202 */
[----:B------:R1:W-:Y:S02]  /*7b270*/  @P5 STG.E desc[UR60][R12.64], R149 ;  /* 0x000000950c005986 */ /* 0x0003e4000c10193c */
[----:B-1----:R-:W-:-:S05]  /*7b280*/  IMAD.WIDE R12, R145, 0x4, R4 ;  /* 0x00000004910c7825 */ /* 0x002fca00078e0204 */
[----:B--2---:R1:W-:Y:S02]  /*7b290*/  @P4 STG.E desc[UR60][R12.64], R148 ;  /* 0x000000940c004986 */ /* 0x0043e4000c10193c */
[----:B-1----:R-:W-:-:S05]  /*7b2a0*/  IMAD.WIDE R12, R145, 0x4, R6 ;  /* 0x00000004910c7825 */ /* 0x002fca00078e0206 */
[----:B----4-:R1:W-:Y:S02]  /*7b2b0*/  @P3 STG.E desc[UR60][R12.64], R147 ;  /* 0x000000930c003986 */ /* 0x0103e4000c10193c */
[----:B-1----:R-:W-:-:S05]  /*7b2c0*/  IMAD.WIDE R12, R145, 0x4, R8 ;  /* 0x00000004910c7825 */ /* 0x002fca00078e0208 */
[----:B---3--:R1:W-:Y:S02]  /*7b2d0*/  @P2 STG.E desc[UR60][R12.64], R146 ;  /* 0x000000920c002986 */ /* 0x0083e4000c10193c */
[----:B-1----:R-:W-:-:S05]  /*7b2e0*/  IMAD.WIDE R12, R150, 0x4, R2 ;  /* 0x00000004960c7825 */ /* 0x002fca00078e0202 */
[----:B------:R1:W-:Y:S04]  /*7b2f0*/  @P1 STG.E desc[UR60][R12.64], R144 ;  /* 0x000000900c001986 */ /* 0x0003e8000c10193c */
[----:B-1----:R-:W2:Y:S04]  /*7b300*/  LDL.LU R144, [R1+0x6e8] ;  /* 0x0006e80001907983 */ /* 0x002ea80000300800 */
[----:B------:R-:W3:Y:S04]  /*7b310*/  LDL.LU R149, [R1+0x4e8] ;  /* 0x0004e80001957983 */ /* 0x000ee80000300800 */
[----:B------:R-:W4:Y:S04]  /*7b320*/  LDL.LU R148, [R1+0x2e8] ;  /* 0x0002e80001947983 */ /* 0x000f280000300800 */
[----:B------:R-:W4:Y:S04]  /*7b330*/  LDL.LU R146, [R1+0xf5c] ;  /* 0x000f5c0001927983 */ /* 0x000f280000300800 */
[----:B------:R-:W4:Y:S04]  /*7b340*/  LDL.LU R147, [R1+0xf4c] ;  /* 0x000f4c0001937983 */ /* 0x000f280000300800 */
[----:B------:R-:W4:Y:S04]  /*7b350*/  LDL.LU R145, [R1+0xcdc] ;  /* 0x000cdc0001917983 */ /* 0x000f280000300800 */
[----:B------:R-:W4:Y:S01]  /*7b360*/  LDL.LU R27, [R1+0x11d0] ;  /* 0x0011d000011b7983 */ /* 0x000f220000300800 */
[----:B------:R-:W-:Y:S01]  /*7b370*/  LOP3.LUT P4, RZ, R21, 0x8000000, RZ, 0xc0, !PT ;  /* 0x0800000015ff7812 */ /* 0x000fe2000788c0ff */
[----:B------:R-:W-:Y:S01]  /*7b380*/  IMAD.WIDE R12, R150, 0x4, R4 ;  /* 0x00000004960c7825 */ /* 0x000fe200078e0204 */
        /* <DEDUP_REMOVED lines=13> */
[----:B------:R-:W-:Y:S01]  /*7b460*/  LOP3.LUT P0, RZ, R22, 0x8, RZ, 0xc0, !PT ;  /* 0x0000000816ff7812 */ /* 0x000fe2000780c0ff */
[----:B--2---:R1:W-:Y:S04]  /*7b470*/  @P4 STG.E desc[UR60][R12.64], R144 ;  /* 0x000000900c004986 */ /* 0x0043e8000c10193c */
[----:B-1----:R-:W2:Y:S04]  /*7b480*/  LDL.LU R144, [R1+0xaec] ;  /* 0x000aec0001907983 */ /* 0x002ea80000300800 */
[----:B------:R-:W2:Y:S01]  /*7b490*/  LDL.LU R136, [R1+0x8dc] ;  /* 0x0008dc0001887983 */ /* 0x000ea20000300800 */
[----:B------:R-:W-:-:S03]  /*7b4a0*/  LOP3.LUT R14, R14, 0xfffffeff, RZ, 0xc0, !PT ;  /* 0xfffffeff0e0e7812 */ /* 0x000fc600078ec0ff */
[----:B------:R-:W2:Y:S01]  /*7b4b0*/  LDL.LU R252, [R1+0x6ec] ;  /* 0x0006ec0001fc7983 */ /* 0x000ea20000300800 */
[----:B------:R-:W-:Y:S01]  /*7b4c0*/  @P0 LOP3.LUT R14, R14, 0x100, RZ, 0xfc, !PT ;  /* 0x000001000e0e0812 */ /* 0x000fe200078efcff */
[----:B------:R-:W-:Y:S01]  /*7b4d0*/  IMAD.WIDE R12, R150, 0x4, R6 ;  /* 0x00000004960c7825 */ /* 0x000fe200078e0206 */
[----:B------:R-:W-:-:S04]  /*7b4e0*/  LOP3.LUT P0, RZ, R22, 0x4, RZ, 0xc0, !PT ;  /* 0x0000000416ff7812 */ /* 0x000fc8000780c0ff */
[----:B---3--:R1:W-:Y:S01]  /*7b4f0*/  @P3 STG.E desc[UR60][R12.64], R149 ;  /* 0x000000950c003986 */ /* 0x0083e2000c10193c */
[----:B------:R-:W-:-:S03]  /*7b500*/  LOP3.LUT R14, R14, 0xfffffdff, RZ, 0xc0, !PT ;  /* 0xfffffdff0e0e7812 */ /* 0x000fc600078ec0ff */
[----:B-1----:R-:W3:Y:S04]  /*7b510*/  LDL.LU R149, [R1+0x11d8] ;  /* 0x0011d80001957983 */ /* 0x002ee80000300800 */
[----:B------:R-:W3:Y:S01]  /*7b520*/  LDL.LU R159, [R1+0x4ec] ;  /* 0x0004ec00019f7983 */ /* 0x000ee20000300800 */
[----:B------:R-:W-:Y:S02]  /*7b530*/  @P0 LOP3.LUT R14, R14, 0x200, RZ, 0xfc, !PT ;  /* 0x000002000e0e0812 */ /* 0x000fe400078efcff */
[----:B------:R-:W-:Y:S01]  /*7b540*/  LOP3.LUT P0, RZ, R22, 0x2, RZ, 0xc0, !PT ;  /* 0x0000000216ff7812 */ /* 0x000fe2000780c0ff */
[----:B------:R-:W3:Y:S01]  /*7b550*/  LDL.LU R138, [R1+0x2ec] ;  /* 0x0002ec00018a7983 */ /* 0x000ee20000300800 */
[----:B------:R-:W-:Y:S02]  /*7b560*/  LOP3.LUT R14, R14, 0xfffffbff, RZ, 0xc0, !PT ;  /* 0xfffffbff0e0e7812 */ /* 0x000fe400078ec0ff */
[C---:B------:R-:W-:Y:S01]  /*7b570*/  LOP3.LUT P2, RZ, R21.reuse, 0x20000000, RZ, 0xc0, !PT ;  /* 0x2000000015ff7812 */ /* 0x040fe2000784c0ff */
[----:B------:R-:W3:Y:S01]  /*7b580*/  LDL.LU R139, [R1+0xf60] ;  /* 0x000f6000018b7983 */ /* 0x000ee20000300800 */
[----:B------:R-:W-:Y:S01]  /*7b590*/  LOP3.LUT P1, RZ, R21, 0x40000000, RZ, 0xc0, !PT ;  /* 0x4000000015ff7812 */ /* 0x000fe2000782c0ff */
[----:B------:R-:W-:-:S02]  /*7b5a0*/  IMAD.WIDE R12, R150, 0x4, R8 ;  /* 0x00000004960c7825 */ /* 0x000fc400078e0208 */
[----:B------:R-:W3:Y:S04]  /*7b5b0*/  LDL.LU R156, [R1+0xce0] ;  /* 0x000ce000019c7983 */ /* 0x000ee80000300800 */
[----:B------:R-:W-:Y:S02]  /*7b5c0*/  @P0 LOP3.LUT R14, R14, 0x400, RZ, 0xfc, !PT ;  /* 0x000004000e0e0812 */ /* 0x000fe400078efcff */
[----:B------:R-:W-:Y:S02]  /*7b5d0*/  LOP3.LUT P0, RZ, R22, 0x1, RZ, 0xc0, !PT ;  /* 0x0000000116ff7812 */ /* 0x000fe4000780c0ff */
[----:B------:R-:W-:Y:S01]  /*7b5e0*/  LOP3.LUT R14, R14, 0xfffff7ff, RZ, 0xc0, !PT ;  /* 0xfffff7ff0e0e7812 */ /* 0x000fe200078ec0ff */
[----:B----4-:R1:W-:Y:S10]  /*7b5f0*/  @P2 STG.E desc[UR60][R12.64], R148 ;  /* 0x000000940c002986 */ /* 0x0103f4000c10193c */
[----:B------:R-:W-:-:S02]  /*7b600*/  @P0 LOP3.LUT R14, R14, 0x800, RZ, 0xfc, !PT ;  /* 0x000008000e0e0812 */ /* 0x000fc400078efcff */
[----:B------:R-:W-:Y:S01]  /*7b610*/  LOP3.LUT P0, RZ, R21, 0x80000000, RZ, 0xc0, !PT ;  /* 0x8000000015ff7812 */ /* 0x000fe2000780c0ff */
[----:B-1----:R-:W-:-:S05]  /*7b620*/  IMAD.WIDE R12, R27, 0x4, R2 ;  /* 0x000000041b0c7825 */ /* 0x002fca00078e0202 */
[----:B------:R1:W-:Y:S02]  /*7b630*/  @P1 STG.E desc[UR60][R12.64], R146 ;  /* 0x000000920c001986 */ /* 0x0003e4000c10193c */
[----:B-1----:R-:W-:Y:S02]  /*7b640*/  IMAD.WIDE R12, R27, 0x4, R4 ;  /* 0x000000041b0c7825 */ /* 0x002fe400078e0204 */
[----:B------:R-:W4:Y:S04]  /*7b650*/  LDL.LU R146, [R1+0x11dc] ;  /* 0x0011dc0001927983 */ /* 0x000f280000300800 */
[----:B------:R-:W4:Y:S04]  /*7b660*/  LDL.LU R151, [R1+0xaf0] ;  /* 0x000af00001977983 */ /* 0x000f280000300800 */
[----:B------:R1:W-:Y:S01]  /*7b670*/  @P0 STG.E desc[UR60][R12.64], R147 ;  /* 0x000000930c000986 */ /* 0x0003e2000c10193c */
[----:B------:R-:W-:-:S03]  /*7b680*/  LOP3.LUT P0, RZ, R14, 0x800, RZ, 0xc0, !PT ;  /* 0x000008000eff7812 */ /* 0x000fc6000780c0ff */
[----:B------:R-:W4:Y:S04]  /*7b690*/  LDL.LU R150, [R1+0x8e0] ;  /* 0x0008e00001967983 */ /* 0x000f280000300800 */
[----:B------:R-:W4:Y:S01]  /*7b6a0*/  LDL.LU R148, [R1+0x4f0] ;  /* 0x0004f00001947983 */ /* 0x000f220000300800 */
[----:B-1----:R-:W-:-:S03]  /*7b6b0*/  IMAD.WIDE R12, R27, 0x4, R6 ;  /* 0x000000041b0c7825 */ /* 0x002fc600078e0206 */
[----:B------:R-:W4:Y:S04]  /*7b6c0*/  LDL.LU R147, [R1+0x2f0] ;  /* 0x0002f00001937983 */ /* 0x000f280000300800 */
        /* <DEDUP_REMOVED lines=39> */
[C---:B-1----:R-:W-:Y:S02]  /*7b940*/  IMAD.WIDE R12, R146.reuse, 0x4, R6 ;  /* 0x00000004920c7825 */ /* 0x042fe400078e0206 */
[----:B------:R-:W4:Y:S04]  /*7b950*/  LDL.LU R147, [R1+0xf64] ;  /* 0x000f640001937983 */ /* 0x000f280000300800 */
[----:B------:R1:W-:Y:S02]  /*7b960*/  @P2 STG.E desc[UR60][R12.64], R145 ;  /* 0x000000910c002986 */ /* 0x0003e4000c10193c */
[----:B-1----:R-:W-:-:S02]  /*7b970*/  IMAD.WIDE R12, R146, 0x4, R8 ;  /* 0x00000004920c7825 */ /* 0x002fc400078e0208 */
[----:B------:R-:W3:Y:S04]  /*7b980*/  LDL.LU R145, [R1+0xce4] ;  /* 0x000ce40001917983 */ /* 0x000ee80000300800 */
[----:B------:R-:W3:Y:S04]  /*7b990*/  LDL.LU R146, [R1+0xaf4] ;  /* 0x000af40001927983 */ /* 0x000ee80000300800 */
[----:B--2---:R1:W-:Y:S04]  /*7b9a0*/  @P1 STG.E desc[UR60][R12.64], R144 ;  /* 0x000000900c001986 */ /* 0x0043e8000c10193c */
[----:B-1----:R-:W2:Y:S04]  /*7b9b0*/  LDL.LU R144, [R1+0x11e0] ;  /* 0x0011e00001907983 */ /* 0x002ea80000300800 */
        /* <DEDUP_REMOVED lines=11> */
[----:B------:R-:W-:-:S03]  /*7ba70*/  LOP3.LUT P4, RZ, R22, 0x4000, RZ, 0xc0, !PT ;  /* 0x0000400016ff7812 */ /* 0x000fc6000788c0ff */
[----:B------:R-:W3:Y:S04]  /*7ba80*/  LDL.LU R149, [R1+0x2f8] ;  /* 0x0002f80001957983 */ /* 0x000ee80000300800 */
[----:B------:R-:W3:Y:S04]  /*7ba90*/  LDL.LU R150, [R1+0xf8] ;  /* 0x0000f80001967983 */ /* 0x000ee80000300800 */
[----:B------:R-:W3:Y:S01]  /*7baa0*/  LDL.LU R148, [R1+0x11ec] ;  /* 0x0011ec0001947983 */ /* 0x000ee20000300800 */
        /* <DEDUP_REMOVED lines=20> */
[----:B----4-:R1:W-:Y:S04]  /*7bbf0*/  @P4 STG.E desc[UR60][R12.64], R147 ;  /* 0x000000930c004986 */ /* 0x0103e8000c10193c */
[----:B-1----:R-:W2:Y:S01]  /*7bc00*/  LDL.LU R147, [R1+0xe8] ;  /* 0x0000e80001937983 */ /* 0x002ea20000300800 */
[----:B------:R-:W-:Y:S02]  /*7bc10*/  LOP3.LUT R14, R14, 0xfffffffb, RZ, 0xc0, !PT ;  /* 0xfffffffb0e0e7812 */ /* 0x000fe400078ec0ff */
[----:B------:R-:W-:Y:S02]  /*7bc20*/  LOP3.LUT P3, RZ, R22, 0x8000, RZ, 0xc0, !PT ;  /* 0x0000800016ff7812 */ /* 0x000fe4000786c0ff */
[----:B------:R-:W-:Y:S02]  /*7bc30*/  @P0 LOP3.LUT R14, R14, 0x4, RZ, 0xfc, !PT ;  /* 0x000000040e0e0812 */ /* 0x000fe400078efcff */
[----:B------:R-:W-:-:S02]  /*7bc40*/  LOP3.LUT P0, RZ, R22, 0x80000, RZ, 0xc0, !PT ;  /* 0x0008000016ff7812 */ /* 0x000fc4000780c0ff */
[----:B------:R-:W-:Y:S01]  /*7bc50*/  LOP3.LUT P2, RZ, R22, 0x10000, RZ, 0xc0, !PT ;  /* 0x0001000016ff7812 */ /* 0x000fe2000784c0ff */
[----:B------:R-:W-:Y:S01]  /*7bc60*/  IMAD.WIDE R12, R144, 0x4, R4 ;  /* 0x00000004900c7825 */ /* 0x000fe200078e0204 */
[----:B------:R-:W-:Y:S02]  /*7bc70*/  LOP3.LUT P1, RZ, R22, 0x20000, RZ, 0xc0, !PT ;  /* 0x0002000016ff7812 */ /* 0x000fe4000782c0ff */
[----:B------:R-:W-:-:S03]  /*7bc80*/  LOP3.LUT R14, R14, 0xfffffff7, RZ, 0xc0, !PT ;  /* 0xfffffff70e0e7812 */ /* 0x000fc600078ec0ff */
[----:B---3--:R1:W-:Y:S04]  /*7bc90*/  @P3 STG.E desc[UR60][R12.64], R145 ;  /* 0x000000910c003986 */ /* 0x0083e8000c10193c */
[----:B------:R-:W-:Y:S02]  /*7bca0*/  @P0 LOP3.LUT R14, R14, 0x8, RZ, 0xfc, !PT ;  /* 0x000000080e0e0812 */ /* 0x000fe400078efcff */
[----:B------:R-:W-:Y:S01]  /*7bcb0*/  LOP3.LUT P0, RZ, R22, 0x40000, RZ, 0xc0, !PT ;  /* 0x0004000016ff7812 */ /* 0x000fe2000780c0ff */
[C---:B-1----:R-:W-:Y:S01]  /*7bcc0*/  IMAD.WIDE R12, R144.reuse, 0x4, R6 ;  /* 0x00000004900c7825 */ /* 0x042fe200078e0206 */
[----:B------:R-:W3:Y:S04]  /*7bcd0*/  LDL.LU R145, [R1+0xf6c] ;  /* 0x000f6c0001917983 */ /* 0x000ee80000300800 */
[----:B------:R1:W-:Y:S02]  /*7bce0*/  @P2 STG.E desc[UR60][R12.64], R146 ;  /* 0x000000920c002986 */ /* 0x0003e4000c10193c */
[----:B-1----:R-:W-:-:S02]  /*7bcf0*/  IMAD.WIDE R12, R144, 0x4, R8 ;  /* 0x00000004900c7825 */ /* 0x002fc400078e0208 */
[----:B------:R-:W4:Y:S04]  /*7bd00*/  LDL.LU R146, [R1+0xcec] ;  /* 0x000cec0001927983 */ /* 0x000f280000300800 */
[----:B------:R1:W-:Y:S04]  /*7bd10*/  @P1 STG.E desc[UR60][R12.64], R25 ;  /* 0x000000190c001986 */ /* 0x0003e8000c10193c */
[----:B------:R-:W4:Y:S04]  /*7bd20*/  LDL.LU R144, [R1+0xafc] ;  /* 0x000afc0001907983 */ /* 0x000f280000300800 */
[----:B------:R-:W3:Y:S01]  /*7bd30*/  LDL.LU R151, [R1+0x11f0] ;  /* 0x0011f00001977983 */ /* 0x000ee20000300800 */
        /* <DEDUP_REMOVED lines=22> */
[----:B-1----:R-:W-:Y:S01]  /*7bea0*/  IMAD.WIDE R12, R138, 0x4, R8 ;  /* 0x000000048a0c7825 */ /* 0x002fe200078e0208 */
[----:B------:R-:W-:-:S09]  /*7beb0*/  LOP3.LUT P5, RZ, R22, 0x10000000, RZ, 0xc0, !PT ;  /* 0x1000000016ff7812 */ /* 0x000fd200078ac0ff */
[----:B------:R1:W-:Y:S01]  /*7bec0*/  @P0 STG.E desc[UR60][R12.64], R139 ;  /* 0x0000008b0c000986 */ /* 0x0003e2000c10193c */
[----:B------:R-:W-:Y:S01]  /*7bed0*/  LOP3.LUT P0, RZ, R23, 0x10000000, RZ, 0xc0, !PT ;  /* 0x1000000017ff7812 */ /* 0x000fe2000780c0ff */
[----:B------:R-:W-:Y:S01]  /*7bee0*/  IMAD.WIDE R14, R148, 0x4, R4 ;  /* 0x00000004940e7825 */ /* 0x000fe200078e0204 */
[----:B------:R-:W-:-:S03]  /*7bef0*/  LOP3.LUT P4, RZ, R22, 0x20000000, RZ, 0xc0, !PT ;  /* 0x2000000016ff7812 */ /* 0x000fc6000788c0ff */
[----:B------:R-:W-:-:S04]  /*7bf00*/  IMAD.WIDE R16, R148, 0x4, R6 ;  /* 0x0000000494107825 */ /* 0x000fc800078e0206 */
[----:B-1----:R-:W-:-:S05]  /*7bf10*/  IMAD.WIDE R12, R148, 0x4, R2 ;  /* 0x00000004940c7825 */ /* 0x002fca00078e0202 */
[----:B------:R1:W-:Y:S04]  /*7bf20*/  @P0 STG.E desc[UR60][R12.64], R156 ;  /* 0x0000009c0c000986 */ /* 0x0003e8000c10193c */
[----:B------:R-:W-:Y:S04]  /*7bf30*/  @P6 STG.E desc[UR60][R14.64], R149 ;  /* 0x000000950e006986 */ /* 0x000fe8000c10193c */
[----:B------:R1:W-:Y:S02]  /*7bf40*/  @P5 STG.E desc[UR60][R16.64], R150 ;  /* 0x0000009610005986 */ /* 0x0003e4000c10193c */
[----:B-1----:R-:W-:-:S02]  /*7bf50*/  IMAD.WIDE R12, R148, 0x4, R8 ;  /* 0x00000004940c7825 */ /* 0x002fc400078e0208 */
[----:B------:R-:W4:Y:S04]  /*7bf60*/  LDL.LU R150, [R1+0x8ec] ;  /* 0x0008ec0001967983 */ /* 0x000f280000300800 */
[----:B------:R-:W4:Y:S04]  /*7bf70*/  LDL.LU R148, [R1+0x4fc] ;  /* 0x0004fc0001947983 */ /* 0x000f280000300800 */
[----:B--2---:R1:W-:Y:S04]  /*7bf80*/  @P4 STG.E desc[UR60][R12.64], R147 ;  /* 0x000000930c004986 */ /* 0x0043e8000c10193c */
[----:B-1----:R-:W2:Y:S04]  /*7bf90*/  LDL.LU R147, [R1+0x2fc] ;  /* 0x0002fc0001937983 */ /* 0x002ea80000300800 */
[----:B------:R-:W2:Y:S04]  /*7bfa0*/  LDL.LU R139, [R1+0xfc] ;  /* 0x0000fc00018b7983 */ /* 0x000ea80000300800 */
[----:B------:R-:W2:Y:S01]  /*7bfb0*/  LDL.LU R149, [R1+0x11f4] ;  /* 0x0011f40001957983 */ /* 0x000ea20000300800 */
[----:B------:R-:W-:-:S02]  /*7bfc0*/  LOP3.LUT P3, RZ, R22, 0x40000000, RZ, 0xc0, !PT ;  /* 0x4000000016ff7812 */ /* 0x000fc4000786c0ff */
[----:B------:R-:W-:Y:S02]  /*7bfd0*/  LOP3.LUT P2, RZ, R22, 0x80000000, RZ, 0xc0, !PT ;  /* 0x8000000016ff7812 */ /* 0x000fe4000784c0ff */
[C---:B------:R-:W-:Y:S02]  /*7bfe0*/  LOP3.LUT P5, RZ, R23.reuse, 0x10, RZ, 0xc0, !PT ;  /* 0x0000001017ff7812 */ /* 0x040fe400078ac0ff */
[----:B------:R-:W-:Y:S01]  /*7bff0*/  LOP3.LUT P1, RZ, R23, 0x1, RZ, 0xc0, !PT ;  /* 0x0000000117ff7812 */ /* 0x000fe2000782c0ff */
[----:B---3--:R-:W-:-:S06]  /*7c000*/  IMAD.WIDE R12, R151, 0x4, R2 ;  /* 0x00000004970c7825 */ /* 0x008fcc00078e0202 */
[----:B------:R1:W-:Y:S01]  /*7c010*/  @P3 STG.E desc[UR60][R12.64], R145 ;  /* 0x000000910c003986 */ /* 0x0003e2000c10193c */
[----:B------:R-:W-:Y:S01]  /*7c020*/  LOP3.LUT P3, RZ, R23, 0x4, RZ, 0xc0, !PT ;  /* 0x0000000417ff7812 */ /* 0x000fe2000786c0ff */
[----:B-1----:R-:W-:-:S05]  /*7c030*/  IMAD.WIDE R12, R151, 0x4, R4 ;  /* 0x00000004970c7825 */ /* 0x002fca00078e0204 */
[----:B----4-:R1:W-:Y:S01]  /*7c040*/  @P2 STG.E desc[UR60][R12.64], R146 ;  /* 0x000000920c002986 */ /* 0x0103e2000c10193c */
[C---:B------:R-:W-:Y:S02]  /*7c050*/  LOP3.LUT P2, RZ, R23.reuse, 0x2, RZ, 0xc0, !PT ;  /* 0x0000000217ff7812 */ /* 0x040fe4000784c0ff */
[----:B------:R-:W-:-:S04]  /*7c060*/  LOP3.LUT R23, R23, 0xf7ffffff, RZ, 0xc0, !PT ;  /* 0xf7ffffff17177812 */ /* 0x000fc800078ec0ff */
[----:B------:R-:W-:-:S04]  /*7c070*/  @P5 LOP3.LUT R23, R23, 0x8000000, RZ, 0xfc, !PT ;  /* 0x0800000017175812 */ /* 0x000fc800078efcff */
[C---:B------:R-:W-:Y:S01]  /*7c080*/  LOP3.LUT P6, RZ, R23.reuse, 0x400, RZ, 0xc0, !PT ;  /* 0x0000040017ff7812 */ /* 0x040fe200078cc0ff */
[----:B-1----:R-:W3:Y:S01]  /*7c090*/  LDL.LU R146, [R1+0xec] ;  /* 0x0000ec0001927983 */ /* 0x002ee20000300800 */
[C---:B------:R-:W-:Y:S02]  /*7c0a0*/  LOP3.LUT P5, RZ, R23.reuse, 0x8, RZ, 0xc0, !PT ;  /* 0x0000000817ff7812 */ /* 0x040fe400078ac0ff */
[----:B------:R-:W-:Y:S01]  /*7c0b0*/  LOP3.LUT R23, R23, 0xffbfffff, RZ, 0xc0, !PT ;  /* 0xffbfffff17177812 */ /* 0x000fe200078ec0ff */
[----:B------:R-:W-:Y:S01]  /*7c0c0*/  IMAD.WIDE R12, R151, 0x4, R6 ;  /* 0x00000004970c7825 */ /* 0x000fe200078e0206 */
[----:B------:R-:W4:Y:S07]  /*7c0d0*/  LDL.LU R145, [R1+0xf70] ;  /* 0x000f700001917983 */ /* 0x000f2e0000300800 */
[----:B------:R-:W-:-:S04]  /*7c0e0*/  @P6 LOP3.LUT R23, R23, 0x400000, RZ, 0xfc, !PT ;  /* 0x0040000017176812 */ /* 0x000fc800078efcff */
[C---:B------:R-:W-:Y:S02]  /*7c0f0*/  LOP3.LUT P6, RZ, R23.reuse, 0x200, RZ, 0xc0, !PT ;  /* 0x0000020017ff7812 */ /* 0x040fe400078cc0ff */
[----:B------:R-:W-:Y:S01]  /*7c100*/  LOP3.LUT R23, R23, 0xff7fffff, RZ, 0xc0, !PT ;  /* 0xff7fffff17177812 */ /* 0x000fe200078ec0ff */
[----:B------:R1:W-:Y:S10]  /*7c110*/  @P1 STG.E desc[UR60][R12.64], R144 ;  /* 0x000000900c001986 */ /* 0x0003f4000c10193c */
[----:B------:R-:W-:Y:S01]  /*7c120*/  @P6 LOP3.LUT R23, R23, 0x800000, RZ, 0xfc, !PT ;  /* 0x0080000017176812 */ /* 0x000fe200078efcff */
[----:B-1----:R-:W4:Y:S04]  /*7c130*/  LDL.LU R144, [R1+0xcf0] ;  /* 0x000cf00001907983 */ /* 0x002f280000300800 */
[----:B------:R-:W4:Y:S01]  /*7c140*/  LDL.LU R156, [R1+0x11f8] ;  /* 0x0011f800019c7983 */ /* 0x000f220000300800 */
[----:B------:R-:W-:-:S02]  /*7c150*/  LOP3.LUT P6, RZ, R23, 0x100, RZ, 0xc0, !PT ;  /* 0x0000010017ff7812 */ /* 0x000fc400078cc0ff */
[----:B------:R-:W-:-:S11]  /*7c160*/  LOP3.LUT R23, R23, 0xfeffffff, RZ, 0xc0, !PT ;  /* 0xfeffffff17177812 */ /* 0x000fd600078ec0ff */
[----:B------:R-:W-:-:S04]  /*7c170*/  @P6 LOP3.LUT R23, R23, 0x1000000, RZ, 0xfc, !PT ;  /* 0x0100000017176812 */ /* 0x000fc800078efcff */
[C---:B------:R-:W-:Y:S02]  /*7c180*/  LOP3.LUT P6, RZ, R23.reuse, 0x80, RZ, 0xc0, !PT ;  /* 0x0000008017ff7812 */ /* 0x040fe400078cc0ff */
[----:B------:R-:W-:Y:S01]  /*7c190*/  LOP3.LUT R23, R23, 0xfdffffff, RZ, 0xc0, !PT ;  /* 0xfdffffff17177812 */ /* 0x000fe200078ec0ff */
[----:B------:R-:W-:Y:S02]  /*7c1a0*/  IMAD.WIDE R12, R151, 0x4, R8 ;  /* 0x00000004970c7825 */ /* 0x000fe400078e0208 */
[----:B------:R-:W4:Y:S08]  /*7c1b0*/  LDL.LU R151, [R1+0xb00] ;  /* 0x000b000001977983 */ /* 0x000f300000300800 */
[----:B------:R-:W-:-:S04]  /*7c1c0*/  @P6 LOP3.LUT R23, R23, 0x2000000, RZ, 0xfc, !PT ;  /* 0x0200000017176812 */ /* 0x000fc800078efcff */
[C---:B------:R-:W-:Y:S02]  /*7c1d0*/  LOP3.LUT P6, RZ, R23.reuse, 0x40, RZ, 0xc0, !PT ;  /* 0x0000004017ff7812 */ /* 0x040fe400078cc0ff */
[----:B------:R-:W-:-:S11]  /*7c1e0*/  LOP3.LUT R23, R23, 0xfbffffff, RZ, 0xc0, !PT ;  /* 0xfbffffff17177812 */ /* 0x000fd600078ec0ff */
[----:B------:R-:W-:-:S04]  /*7c1f0*/  @P6 LOP3.LUT R23, R23, 0x4000000, RZ, 0xfc, !PT ;  /* 0x0400000017176812 */ /* 0x000fc800078efcff */
[C---:B------:R-:W-:Y:S02]  /*7c200*/  LOP3.LUT P1, RZ, R23.reuse, 0x2000, RZ, 0xc0, !PT ;  /* 0x0000200017ff7812 */ /* 0x040fe4000782c0ff */
[C---:B------:R-:W-:Y:S02]  /*7c210*/  LOP3.LUT P6, RZ, R23.reuse, 0x20, RZ, 0xc0, !PT ;  /* 0x0000002017ff7812 */ /* 0x040fe400078cc0ff */
[----:B------:R-:W-:-:S09]  /*7c220*/  LOP3.LUT R23, R23, 0xffefffff, RZ, 0xc0, !PT ;  /* 0xffefffff17177812 */ /* 0x000fd200078ec0ff */
[----:B------:R-:W-:-:S04]  /*7c230*/  @P1 LOP3.LUT R23, R23, 0x100000, RZ, 0xfc, !PT ;  /* 0x0010000017171812 */ /* 0x000fc800078efcff */
[C---:B------:R-:W-:Y:S01]  /*7c240*/  LOP3.LUT P1, RZ, R23.reuse, 0x1000, RZ, 0xc0, !PT ;  /* 0x0000100017ff7812 */ /* 0x040fe2000782c0ff */
[----:B------:R1:W-:Y:S04]  /*7c250*/  @P2 STG.E desc[UR60][R12.64], R150 ;  /* 0x000000960c002986 */ /* 0x0003e8000c10193c */
[----:B-1----:R-:W4:Y:S04]  /*7c260*/  LDL.LU R150, [R1+0x11fc] ;  /* 0x0011fc0001967983 */ /* 0x002f280000300800 */
[----:B------:R-:W4:Y:S01]  /*7c270*/  LDL.LU R138, [R1+0x8f0] ;  /* 0x0008f000018a7983 */ /* 0x000f220000300800 */
[----:B------:R-:W-:-:S04]  /*7c280*/  LOP3.LUT R23, R23, 0xffdfffff, RZ, 0xc0, !PT ;  /* 0xffdfffff17177812 */ /* 0x000fc800078ec0ff */
[----:B------:R-:W-:Y:S01]  /*7c290*/  @P1 LOP3.LUT R23, R23, 0x200000, RZ, 0xfc, !PT ;  /* 0x0020000017171812 */ /* 0x000fe200078efcff */
[----:B--2---:R-:W-:-:S05]  /*7c2a0*/  IMAD.WIDE R12, R149, 0x4, R2 ;  /* 0x00000004950c7825 */ /* 0x004fca00078e0202 */
[----:B------:R1:W-:Y:S04]  /*7c2b0*/  @P3 STG.E desc[UR60][R12.64], R148 ;  /* 0x000000940c003986 */ /* 0x0003e8000c10193c */
[----:B-1----:R-:W2:Y:S01]  /*7c2c0*/  LDL.LU R148, [R1+0x700] ;  /* 0x0007000001947983 */ /* 0x002ea20000300800 */
[----:B------:R-:W-:-:S05]  /*7c2d0*/  IMAD.WIDE R12, R149, 0x4, R4 ;  /* 0x00000004950c7825 */ /* 0x000fca00078e0204 */
[----:B------:R1:W-:Y:S04]  /*7c2e0*/  @P5 STG.E desc[UR60][R12.64], R147 ;  /* 0x000000930c005986 */ /* 0x0003e8000c10193c */
[----:B-1----:R-:W2:Y:S01]  /*7c2f0*/  LDL.LU R147, [R1+0x6f0] ;  /* 0x0006f00001937983 */ /* 0x002ea20000300800 */
[----:B------:R-:W-:Y:S01]  /*7c300*/  LOP3.LUT P5, RZ, R23, 0x8000000, RZ, 0xc0, !PT ;  /* 0x0800000017ff7812 */ /* 0x000fe200078ac0ff */
[----:B------:R-:W-:-:S12]  /*7c310*/  IMAD.WIDE R12, R149, 0x4, R6 ;  /* 0x00000004950c7825 */ /* 0x000fd800078e0206 */
[----:B------:R1:W-:Y:S02]  /*7c320*/  @P5 STG.E desc[UR60][R12.64], R139 ;  /* 0x0000008b0c005986 */ /* 0x0003e4000c10193c */
[----:B-1----:R-:W-:Y:S02]  /*7c330*/  IMAD.WIDE R12, R149, 0x4, R8 ;  /* 0x00000004950c7825 */ /* 0x002fe400078e0208 */
[----:B------:R-:W2:Y:S04]  /*7c340*/  LDL.LU R149, [R1+0x500] ;  /* 0x0005000001957983 */ /* 0x000ea80000300800 */
[----:B------:R-:W2:Y:S04]  /*7c350*/  LDL.LU R139, [R1+0x300] ;  /* 0x00030000018b7983 */ /* 0x000ea80000300800 */
[----:B---3--:R1:W-:Y:S01]  /*7c360*/  @P6 STG.E desc[UR60][R12.64], R146 ;  /* 0x000000920c006986 */ /* 0x0083e2000c10193c */
[----:B------:R-:W-:-:S03]  /*7c370*/  LOP3.LUT P6, RZ, R23, 0x4000000, RZ, 0xc0, !PT ;  /* 0x0400000017ff7812 */ /* 0x000fc600078cc0ff */
[----:B-1----:R-:W3:Y:S01]  /*7c380*/  LDL.LU R146, [R1+0x1200] ;  /* 0x0012000001927983 */ /* 0x002ee20000300800 */
[----:B----4-:R-:W-:-:S09]  /*7c390*/  IMAD.WIDE R12, R156, 0x4, R2 ;  /* 0x000000049c0c7825 */ /* 0x010fd200078e0202 */
[----:B------:R1:W-:Y:S01]  /*7c3a0*/  @P6 STG.E desc[UR60][R12.64], R145 ;  /* 0x000000910c006986 */ /* 0x0003e2000c10193c */
[----:B------:R-:W-:-:S03]  /*7c3b0*/  LOP3.LUT P6, RZ, R23, 0x2000000, RZ, 0xc0, !PT ;  /* 0x0200000017ff7812 */ /* 0x000fc600078cc0ff */
[----:B-1----:R-:W4:Y:S01]  /*7c3c0*/  LDL.LU R145, [R1+0xf74] ;  /* 0x000f740001917983 */ /* 0x002f220000300800 */
[----:B------:R-:W-:-:S09]  /*7c3d0*/  IMAD.WIDE R12, R156, 0x4, R4 ;  /* 0x000000049c0c7825 */ /* 0x000fd200078e0204 */
[----:B------:R1:W-:Y:S01]  /*7c3e0*/  @P6 STG.E desc[UR60][R12.64], R144 ;  /* 0x000000900c006986 */ /* 0x0003e2000c10193c */
[----:B------:R-:W-:-:S03]  /*7c3f0*/  LOP3.LUT P6, RZ, R23, 0x1000000, RZ, 0xc0, !PT ;  /* 0x0100000017ff7812 */ /* 0x000fc600078cc0ff */
[----:B-1----:R-:W4:Y:S01]  /*7c400*/  LDL.LU R144, [R1+0xcf4] ;  /* 0x000cf40001907983 */ /* 0x002f220000300800 */
[----:B------:R-:W-:-:S09]  /*7c410*/  IMAD.WIDE R12, R156, 0x4, R6 ;  /* 0x000000049c0c7825 */ /* 0x000fd200078e0206 */
[----:B------:R1:W-:Y:S01]  /*7c420*/  @P6 STG.E desc[UR60][R12.64], R151 ;  /* 0x000000970c006986 */ /* 0x0003e2000c10193c */
[----:B------:R-:W-:-:S03]  /*7c430*/  LOP3.LUT P6, RZ, R23, 0x800000, RZ, 0xc0, !PT ;  /* 0x0080000017ff7812 */ /* 0x000fc600078cc0ff */
[----:B-1----:R-:W4:Y:S01]  /*7c440*/  LDL.LU R151, [R1+0xb04] ;  /* 0x000b040001977983 */ /* 0x002f220000300800 */
[----:B------:R-:W-:-:S03]  /*7c450*/  IMAD.WIDE R12, R156, 0x4, R8 ;  /* 0x000000049c0c7825 */ /* 0x000fc600078e0208 */
[----:B------:R-:W4:Y:S01]  /*7c460*/  LDL.LU R156, [R1+0x1204] ;  /* 0x00120400019c7983 */ /* 0x000f220000300800 */
[----:B------:R-:W-:-:S05]  /*7c470*/  LOP3.LUT P1, RZ, R23, 0x800, RZ, 0xc0, !PT ;  /* 0x0000080017ff7812 */ /* 0x000fca000782c0ff */
[----:B------:R1:W-:Y:S01]  /*7c480*/  @P6 STG.E desc[UR60][R12.64], R138 ;  /* 0x0000008a0c006986 */ /* 0x0003e2000c10193c */
[----:B------:R-:W-:-:S03]  /*7c490*/  LOP3.LUT P6, RZ, R23, 0x400000, RZ, 0xc0, !PT ;  /* 0x0040000017ff7812 */ /* 0x000fc600078cc0ff */
[----:B-1----:R-:W4:Y:S01]  /*7c4a0*/  LDL.LU R138, [R1+0x8f4] ;  /* 0x0008f400018a7983 */ /* 0x002f220000300800 */
[----:B------:R-:W-:-:S09]  /*7c4b0*/  IMAD.WIDE R12, R150, 0x4, R2 ;  /* 0x00000004960c7825 */ /* 0x000fd200078e0202 */
[----:B--2---:R1:W-:Y:S04]  /*7c4c0*/  @P6 STG.E desc[UR60][R12.64], R148 ;  /* 0x000000940c006986 */ /* 0x0043e8000c10193c */
[----:B-1----:R-:W2:Y:S01]  /*7c4d0*/  LDL.LU R148, [R1+0x704] ;  /* 0x0007040001947983 */ /* 0x002ea20000300800 */
[----:B------:R-:W-:-:S05]  /*7c4e0*/  IMAD.WIDE R12, R150, 0x4, R4 ;  /* 0x00000004960c7825 */ /* 0x000fca00078e0204 */
[----:B------:R1:W-:Y:S04]  /*7c4f0*/  @P1 STG.E desc[UR60][R12.64], R147 ;  /* 0x000000930c001986 */ /* 0x0003e8000c10193c */
[----:B-1----:R-:W2:Y:S01]  /*7c500*/  LDL.LU R147, [R1+0x6f4] ;  /* 0x0006f40001937983 */ /* 0x002ea20000300800 */
[----:B------:R-:W-:Y:S01]  /*7c510*/  LOP3.LUT P1, RZ, R23, 0x200000, RZ, 0xc0, !PT ;  /* 0x0020000017ff7812 */ /* 0x000fe2000782c0ff */
[----:B------:R-:W-:-:S12]  /*7c520*/  IMAD.WIDE R12, R150, 0x4, R6 ;  /* 0x00000004960c7825 */ /* 0x000fd800078e0206 */
[----:B------:R1:W-:Y:S04]  /*7c530*/  @P1 STG.E desc[UR60][R12.64], R149 ;  /* 0x000000950c001986 */ /* 0x0003e8000c10193c */
[----:B-1----:R-:W2:Y:S01]  /*7c540*/  LDL.LU R149, [R1+0x504] ;  /* 0x0005040001957983 */ /* 0x002ea20000300800 */
[----:B------:R-:W-:Y:S02]  /*7c550*/  LOP3.LUT P1, RZ, R23, 0x100000, RZ, 0xc0, !PT ;  /* 0x0010000017ff7812 */ /* 0x000fe4000782c0ff */
[C---:B------:R-:W-:Y:S01]  /*7c560*/  LOP3.LUT P2, RZ, R11.reuse, 0x4000, RZ, 0xc0, !PT ;  /* 0x000040000bff7812 */ /* 0x040fe2000784c0ff */
[----:B------:R-:W-:Y:S01]  /*7c570*/  IMAD.WIDE R12, R150, 0x4, R8 ;  /* 0x00000004960c7825 */ /* 0x000fe200078e0208 */
[----:B------:R-:W-:Y:S01]  /*7c580*/  LOP3.LUT P0, RZ, R11, 0x8000, RZ, 0xc0, !PT ;  /* 0x000080000bff7812 */ /* 0x000fe2000780c0ff */
[----:B------:R-:W2:Y:S08]  /*7c590*/  LDL.LU R150, [R1+0x1208] ;  /* 0x0012080001967983 */ /* 0x000eb00000300800 */
[----:B------:R3:W-:Y:S02]  /*7c5a0*/  @P1 STG.E desc[UR60][R12.64], R139 ;  /* 0x0000008b0c001986 */ /* 0x0007e4000c10193c */
[----:B---3--:R-:W-:-:S05]  /*7c5b0*/  IMAD.WIDE R12, R146, 0x4, R2 ;  /* 0x00000004920c7825 */ /* 0x008fca00078e0202 */
[----:B----4-:R1:W-:Y:S04]  /*7c5c0*/  @P2 STG.E desc[UR60][R12.64], R145 ;  /* 0x000000910c002986 */ /* 0x0103e8000c10193c */
[----:B-1----:R-:W3:Y:S01]  /*7c5d0*/  LDL.LU R145, [R1+0x304] ;  /* 0x0003040001917983 */ /* 0x002ee20000300800 */
[----:B------:R-:W-:-:S05]  /*7c5e0*/  IMAD.WIDE R12, R146, 0x4, R4 ;  /* 0x00000004920c7825 */ /* 0x000fca00078e0204 */
[----:B------:R1:W-:Y:S01]  /*7c5f0*/  @P0 STG.E desc[UR60][R12.64], R144 ;  /* 0x000000900c000986 */ /* 0x0003e2000c10193c */
[----:B------:R-:W-:-:S03]  /*7c600*/  LOP3.LUT P4, RZ, R11, 0x10000, RZ, 0xc0, !PT ;  /* 0x000100000bff7812 */ /* 0x000fc6000788c0ff */
[----:B-1----:R-:W4:Y:S01]  /*7c610*/  LDL.LU R144, [R1+0xf78] ;  /* 0x000f780001907983 */ /* 0x002f220000300800 */
[----:B------:R-:W-:Y:S01]  /*7c620*/  LOP3.LUT P3, RZ, R0, 0x2, RZ, 0xc0, !PT ;  /* 0x0000000200ff7812 */ /* 0x000fe2000786c0ff */
[----:B------:R-:W-:Y:S02]  /*7c630*/  IMAD.WIDE R12, R146, 0x4, R6 ;  /* 0x00000004920c7825 */ /* 0x000fe400078e0206 */
[----:B------:R-:W4:Y:S01]  /*7c640*/  LDL.LU R139, [R1+0xcf8] ;  /* 0x000cf800018b7983 */ /* 0x000f220000300800 */
[----:B------:R-:W-:-:S05]  /*7c650*/  ISETP.LT.AND P0, PT, R158, UR4, !P3 ;  /* 0x000000049e007c0c */ /* 0x000fca000df01270 */
[----:B------:R1:W-:Y:S01]  /*7c660*/  @P4 STG.E desc[UR60][R12.64], R151 ;  /* 0x000000970c004986 */ /* 0x0003e2000c10193c */
[----:B------:R-:W-:Y:S01]  /*7c670*/  LOP3.LUT P5, RZ, R0, 0x4, RZ, 0xc0, !PT ;  /* 0x0000000400ff7812 */ /* 0x000fe200078ac0ff */
[----:B-1----:R-:W-:Y:S02]  /*7c680*/  IMAD.WIDE R12, R146, 0x4, R8 ;  /* 0x00000004920c7825 */ /* 0x002fe400078e0208 */
[----:B------:R-:W4:Y:S04]  /*7c690*/  LDL.LU R151, [R1+0xb08] ;  /* 0x000b080001977983 */ /* 0x000f280000300800 */
[----:B------:R-:W4:Y:S04]  /*7c6a0*/  LDL.LU R146, [R1+0x120c] ;  /* 0x00120c0001927983 */ /* 0x000f280000300800 */
[----:B------:R1:W-:Y:S01]  /*7c6b0*/  @P0 STG.E desc[UR60][R12.64], R138 ;  /* 0x0000008a0c000986 */ /* 0x0003e2000c10193c */
[----:B------:R-:W-:Y:S01]  /*7c6c0*/  ISETP.LT.AND P0, PT, R153, UR4, !P5 ;  /* 0x0000000499007c0c */ /* 0x000fe2000ef01270 */
[----:B-1----:R-:W-:-:S12]  /*7c6d0*/  IMAD.WIDE R12, R156, 0x4, R2 ;  /* 0x000000049c0c7825 */ /* 0x002fd800078e0202 */
[----:B--2---:R1:W-:Y:S01]  /*7c6e0*/  @P0 STG.E desc[UR60][R12.64], R148 ;  /* 0x000000940c000986 */ /* 0x0043e2000c10193c */
[----:B------:R-:W-:-:S03]  /*7c6f0*/  ISETP.LT.AND P0, PT, R155, UR4, !P5 ;  /* 0x000000049b007c0c */ /* 0x000fc6000ef01270 */
[----:B-1----:R-:W2:Y:S01]  /*7c700*/  LDL.LU R148, [R1+0x8f8] ;  /* 0x0008f80001947983 */ /* 0x002ea20000300800 */
[----:B------:R-:W-:-:S09]  /*7c710*/  IMAD.WIDE R12, R156, 0x4, R4 ;  /* 0x000000049c0c7825 */ /* 0x000fd200078e0204 */
[----:B------:R1:W-:Y:S04]  /*7c720*/  @P0 STG.E desc[UR60][R12.64], R147 ;  /* 0x000000930c000986 */ /* 0x0003e8000c10193c */
[----:B-1----:R-:W2:Y:S01]  /*7c730*/  LDL.LU R147, [R1+0x708] ;  /* 0x0007080001937983 */ /* 0x002ea20000300800 */
[----:B------:R-:W-:-:S03]  /*7c740*/  ISETP.LT.AND P0, PT, R157, UR4, !P5 ;  /* 0x000000049d007c0c */ /* 0x000fc6000ef01270 */
[----:B------:R-:W2:Y:S01]  /*7c750*/  LDL.LU R138, [R1+0x6f8] ;  /* 0x0006f800018a7983 */ /* 0x000ea20000300800 */
[----:B------:R-:W-:-:S09]  /*7c760*/  IMAD.WIDE R12, R156, 0x4, R6 ;  /* 0x000000049c0c7825 */ /* 0x000fd200078e0206 */
[----:B------:R1:W-:Y:S04]  /*7c770*/  @P0 STG.E desc[UR60][R12.64], R149 ;  /* 0x000000950c000986 */ /* 0x0003e8000c10193c */
[----:B-1----:R-:W2:Y:S01]  /*7c780*/  LDL.LU R149, [R1+0x508] ;  /* 0x0005080001957983 */ /* 0x002ea20000300800 */
[----:B------:R-:W-:Y:S01]  /*7c790*/  ISETP.LT.AND P0, PT, R158, UR4, !P5 ;  /* 0x000000049e007c0c */ /* 0x000fe2000ef01270 */
[----:B------:R-:W-:Y:S01]  /*7c7a0*/  IMAD.WIDE R12, R156, 0x4, R8 ;  /* 0x000000049c0c7825 */ /* 0x000fe200078e0208 */
[----:B------:R-:W-:Y:S01]  /*7c7b0*/  LOP3.LUT P6, RZ, R0, 0x8, RZ, 0xc0, !PT ;  /* 0x0000000800ff7812 */ /* 0x000fe200078cc0ff */
[----:B------:R-:W2:Y:S10]  /*7c7c0*/  LDL.LU R156, [R1+0x1210] ;  /* 0x00121000019c7983 */ /* 0x000eb40000300800 */
[----:B---3--:R1:W-:Y:S01]  /*7c7d0*/  @P0 STG.E desc[UR60][R12.64], R145 ;  /* 0x000000910c000986 */ /* 0x0083e2000c10193c */
[----:B------:R-:W-:-:S03]  /*7c7e0*/  ISETP.LT.AND P0, PT, R153, UR4, !P6 ;  /* 0x0000000499007c0c */ /* 0x000fc6000f701270 */
[----:B-1----:R-:W3:Y:S01]  /*7c7f0*/  LDL.LU R145, [R1+0x308] ;  /* 0x0003080001917983 */ /* 0x002ee20000300800 */
[----:B------:R-:W-:-:S09]  /*7c800*/  IMAD.WIDE R12, R150, 0x4, R2 ;  /* 0x00000004960c7825 */ /* 0x000fd200078e0202 */
[----:B----4-:R1:W-:Y:S01]  /*7c810*/  @P0 STG.E desc[UR60][R12.64], R144 ;  /* 0x000000900c000986 */ /* 0x0103e2000c10193c */
[----:B------:R-:W-:-:S03]  /*7c820*/  ISETP.LT.AND P0, PT, R155, UR4, !P6 ;  /* 0x000000049b007c0c */ /* 0x000fc6000f701270 */
[----:B-1----:R-:W4:Y:S01]  /*7c830*/  LDL.LU R144, [R1+0xf7c] ;  /* 0x000f7c0001907983 */ /* 0x002f220000300800 */
[----:B------:R-:W-:-:S09]  /*7c840*/  IMAD.WIDE R12, R150, 0x4, R4 ;  /* 0x00000004960c7825 */ /* 0x000fd200078e0204 */
[----:B------:R1:W-:Y:S01]  /*7c850*/  @P0 STG.E desc[UR60][R12.64], R139 ;  /* 0x0000008b0c000986 */ /* 0x0003e2000c10193c */
[----:B------:R-:W-:-:S03]  /*7c860*/  ISETP.LT.AND P0, PT, R157, UR4, !P6 ;  /* 0x000000049d007c0c */ /* 0x000fc6000f701270 */
[----:B-1----:R-:W4:Y:S01]  /*7c870*/  LDL.LU R139, [R1+0xcfc] ;  /* 0x000cfc00018b7983 */ /* 0x002f220000300800 */
[----:B------:R-:W-:-:S09]  /*7c880*/  IMAD.WIDE R12, R150, 0x4, R6 ;  /* 0x00000004960c7825 */ /* 0x000fd200078e0206 */
[----:B------:R1:W-:Y:S01]  /*7c890*/  @P0 STG.E desc[UR60][R12.64], R151 ;  /* 0x000000970c000986 */ /* 0x0003e2000c10193c */
[----:B------:R-:W-:-:S03]  /*7c8a0*/  ISETP.LT.AND P0, PT, R158, UR4, !P6 ;  /* 0x000000049e007c0c */ /* 0x000fc6000f701270 */
[----:B-1----:R-:W4:Y:S01]  /*7c8b0*/  LDL.LU R151, [R1+0xb0c] ;  /* 0x000b0c0001977983 */ /* 0x002f220000300800 */
[----:B------:R-:W-:Y:S01]  /*7c8c0*/  IMAD.WIDE R12, R150, 0x4, R8 ;  /* 0x00000004960c7825 */ /* 0x000fe200078e0208 */
[----:B------:R-:W-:Y:S02]  /*7c8d0*/  LOP3.LUT P4, RZ, R0, 0x10, RZ, 0xc0, !PT ;  /* 0x0000001000ff7812 */ /* 0x000fe4000788c0ff */
[----:B------:R-:W4:Y:S06]  /*7c8e0*/  LDL.LU R150, [R1+0x1214] ;  /* 0x0012140001967983 */ /* 0x000f2c0000300800 */
[----:B--2---:R1:W-:Y:S01]  /*7c8f0*/  @P0 STG.E desc[UR60][R12.64], R148 ;  /* 0x000000940c000986 */ /* 0x0043e2000c10193c */
[----:B------:R-:W-:-:S03]  /*7c900*/  ISETP.LT.AND P0, PT, R153, UR4, !P4 ;  /* 0x0000000499007c0c */ /* 0x000fc6000e701270 */
[----:B-1----:R-:W2:Y:S01]  /*7c910*/  LDL.LU R148, [R1+0x8fc] ;  /* 0x0008fc0001947983 */ /* 0x002ea20000300800 */
[----:B------:R-:W-:-:S09]  /*7c920*/  IMAD.WIDE R12, R146, 0x4, R2 ;  /* 0x00000004920c7825 */ /* 0x000fd200078e0202 */
[----:B------:R1:W-:Y:S01]  /*7c930*/  @P0 STG.E desc[UR60][R12.64], R147 ;  /* 0x000000930c000986 */ /* 0x0003e2000c10193c */
[----:B------:R-:W-:Y:S01]  /*7c940*/  ISETP.LT.AND P0, PT, R155, UR4, !P4 ;  /* 0x000000049b007c0c */ /* 0x000fe2000e701270 */
[C---:B-1----:R-:W-:Y:S02]  /*7c950*/  IMAD.WIDE R12, R146.reuse, 0x4, R4 ;  /* 0x00000004920c7825 */ /* 0x042fe400078e0204 */
[----:B------:R-:W2:Y:S10]  /*7c960*/  LDL.LU R147, [R1+0x70c] ;  /* 0x00070c0001937983 */ /* 0x000eb40000300800 */
[----:B------:R1:W-:Y:S01]  /*7c970*/  @P0 STG.E desc[UR60][R12.64], R138 ;  /* 0x0000008a0c000986 */ /* 0x0003e2000c10193c */
[----:B------:R-:W-:Y:S01]  /*7c980*/  ISETP.LT.AND P0, PT, R157, UR4, !P4 ;  /* 0x000000049d007c0c */ /* 0x000fe2000e701270 */
[----:B-1----:R-:W-:-:S12]  /*7c990*/  IMAD.WIDE R12, R146, 0x4, R6 ;  /* 0x00000004920c7825 */ /* 0x002fd800078e0206 */
[----:B------:R1:W-:Y:S04]  /*7c9a0*/  @P0 STG.E desc[UR60][R12.64], R149 ;  /* 0x000000950c000986 */ /* 0x0003e8000c10193c */
[----:B-1----:R-:W2:Y:S01]  /*7c9b0*/  LDL.LU R149, [R1+0x6fc] ;  /* 0x0006fc0001957983 */ /* 0x002ea20000300800 */
[----:B------:R-:W-:-:S03]  /*7c9c0*/  IMAD.WIDE R12, R146, 0x4, R8 ;  /* 0x00000004920c7825 */ /* 0x000fc600078e0208 */
[----:B------:R-:W2:Y:S01]  /*7c9d0*/  LDL.LU R146, [R1+0x50c] ;  /* 0x00050c0001927983 */ /* 0x000ea20000300800 */
[----:B------:R-:W-:Y:S02]  /*7c9e0*/  ISETP.LT.AND P0, PT, R158, UR4, !P4 ;  /* 0x000000049e007c0c */ /* 0x000fe4000e701270 */
[----:B------:R-:W-:-:S11]  /*7c9f0*/  LOP3.LUT P3, RZ, R0, 0x20, RZ, 0xc0, !PT ;  /* 0x0000002000ff7812 */ /* 0x000fd6000786c0ff */
[----:B---3--:R1:W-:Y:S01]  /*7ca00*/  @P0 STG.E desc[UR60][R12.64], R145 ;  /* 0x000000910c000986 */ /* 0x0083e2000c10193c */
[----:B------:R-:W-:Y:S01]  /*7ca10*/  ISETP.LT.AND P0, PT, R153, UR4, !P3 ;  /* 0x0000000499007c0c */ /* 0x000fe2000df01270 */
[C---:B-1----:R-:W-:Y:S02]  /*7ca20*/  IMAD.WIDE R12, R156.reuse, 0x4, R2 ;  /* 0x000000049c0c7825 */ /* 0x042fe400078e0202 */
[----:B------:R-:W3:Y:S10]  /*7ca30*/  LDL.LU R145, [R1+0x30c] ;  /* 0x00030c0001917983 */ /* 0x000ef40000300800 */
[----:B----4-:R1:W-:Y:S01]  /*7ca40*/  @P0 STG.E desc[UR60][R12.64], R144 ;  /* 0x000000900c000986 */ /* 0x0103e2000c10193c */
[----:B------:R-:W-:Y:S01]  /*7ca50*/  ISETP.LT.AND P0, PT, R155, UR4, !P3 ;  /* 0x000000049b007c0c */ /* 0x000fe2000df01270 */
[----:B-1----:R-:W-:-:S02]  /*7ca60*/  IMAD.WIDE R12, R156, 0x4, R4 ;  /* 0x000000049c0c7825 */ /* 0x002fc400078e0204 */
[----:B------:R-:W4:Y:S10]  /*7ca70*/  LDL.LU R144, [R1+0x1218] ;  /* 0x0012180001907983 */ /* 0x000f340000300800 */
        /* <DEDUP_REMOVED lines=12> */
[C---:B------:R-:W-:Y:S02]  /*7cb40*/  IMAD.WIDE R12, R150.reuse, 0x4, R2 ;  /* 0x00000004960c7825 */ /* 0x040fe400078e0202 */
[----:B------:R-:W2:Y:S10]  /*7cb50*/  LDL.LU R156, [R1+0x900] ;  /* 0x00090000019c7983 */ /* 0x000eb40000300800 */
[----:B------:R1:W-:Y:S01]  /*7cb60*/  @P0 STG.E desc[UR60][R12.64], R147 ;  /* 0x000000930c000986 */ /* 0x0003e2000c10193c */
[----:B------:R-:W-:Y:S01]  /*7cb70*/  ISETP.LT.AND P0, PT, R155, UR4, !P5 ;  /* 0x000000049b007c0c */ /* 0x000fe2000ef01270 */
[----:B-1----:R-:W-:-:S02]  /*7cb80*/  IMAD.WIDE R12, R150, 0x4, R4 ;  /* 0x00000004960c7825 */ /* 0x002fc400078e0204 */
[----:B------:R-:W2:Y:S10]  /*7cb90*/  LDL.LU R147, [R1+0x121c] ;  /* 0x00121c0001937983 */ /* 0x000eb40000300800 */
[----:B------:R1:W-:Y:S01]  /*7cba0*/  @P0 STG.E desc[UR60][R12.64], R149 ;  /* 0x000000950c000986 */ /* 0x0003e2000c10193c */
[----:B------:R-:W-:-:S03]  /*7cbb0*/  ISETP.LT.AND P0, PT, R157, UR4, !P5 ;  /* 0x000000049d007c0c */ /* 0x000fc6000ef01270 */
[----:B-1----:R-:W2:Y:S01]  /*7cbc0*/  LDL.LU R149, [R1+0x710] ;  /* 0x0007100001957983 */ /* 0x002ea20000300800 */
[----:B------:R-:W-:-:S09]  /*7cbd0*/  IMAD.WIDE R12, R150, 0x4, R6 ;  /* 0x00000004960c7825 */ /* 0x000fd200078e0206 */
[----:B------:R1:W-:Y:S04]  /*7cbe0*/  @P0 STG.E desc[UR60][R12.64], R146 ;  /* 0x000000920c000986 */ /* 0x0003e8000c10193c */
[----:B-1----:R-:W2:Y:S01]  /*7cbf0*/  LDL.LU R146, [R1+0x510] ;  /* 0x0005100001927983 */ /* 0x002ea20000300800 */
[----:B------:R-:W-:-:S03]  /*7cc00*/  IMAD.WIDE R12, R150, 0x4, R8 ;  /* 0x00000004960c7825 */ /* 0x000fc600078e0208 */
[----:B------:R-:W2:Y:S01]  /*7cc10*/  LDL.LU R150, [R1+0x310] ;  /* 0x0003100001967983 */ /* 0x000ea20000300800 */
[----:B------:R-:W-:Y:S02]  /*7cc20*/  ISETP.LT.AND P0, PT, R158, UR4, !P5 ;  /* 0x000000049e007c0c */ /* 0x000fe4000ef01270 */
[----:B------:R-:W-:-:S11]  /*7cc30*/  LOP3.LUT P4, RZ, R0, 0x80, RZ, 0xc0, !PT ;  /* 0x0000008000ff7812 */ /* 0x000fd6000788c0ff */
[----:B---3--:R1:W-:Y:S01]  /*7cc40*/  @P0 STG.E desc[UR60][R12.64], R145 ;  /* 0x000000910c000986 */ /* 0x0083e2000c10193c */
[----:B------:R-:W-:-:S03]  /*7cc50*/  ISETP.LT.AND P0, PT, R153, UR4, !P4 ;  /* 0x0000000499007c0c */ /* 0x000fc6000e701270 */
[----:B-1----:R-:W3:Y:S04]  /*7cc60*/  LDL.LU R145, [R1+0x1220] ;  /* 0x0012200001917983 */ /* 0x002ee80000300800 */
[----:B------:R-:W3:Y:S01]  /*7cc70*/  LDL.LU R138, [R1+0x110] ;  /* 0x00011000018a7983 */ /* 0x000ee20000300800 */
[----:B----4-:R-:W-:-:S05]  /*7cc80*/  IMAD.WIDE R12, R144, 0x4, R2 ;  /* 0x00000004900c7825 */ /* 0x010fca00078e0202 */
[----:B------:R1:W-:Y:S01]  /*7cc90*/  @P0 STG.E desc[UR60][R12.64], R139 ;  /* 0x0000008b0c000986 */ /* 0x0003e2000c10193c */
[----:B------:R-:W-:Y:S01]  /*7cca0*/  ISETP.LT.AND P0, PT, R155, UR4, !P4 ;  /* 0x000000049b007c0c */ /* 0x000fe2000e701270 */
[C---:B-1----:R-:W-:Y:S02]  /*7ccb0*/  IMAD.WIDE R12, R144.reuse, 0x4, R4 ;  /* 0x00000004900c7825 */ /* 0x042fe400078e0204 */
[----:B------:R-:W4:Y:S10]  /*7ccc0*/  LDL.LU R139, [R1+0xf84] ;  /* 0x000f8400018b7983 */ /* 0x000f340000300800 */
[----:B------:R1:W-:Y:S01]  /*7ccd0*/  @P0 STG.E desc[UR60][R12.64], R151 ;  /* 0x000000970c000986 */ /* 0x0003e2000c10193c */
[----:B------:R-:W-:Y:S01]  /*7cce0*/  ISETP.LT.AND P0, PT, R157, UR4, !P4 ;  /* 0x000000049d007c0c */ /* 0x000fe2000e701270 */
[----:B-1----:R-:W-:Y:S01]  /*7ccf0*/  IMAD.WIDE R12, R144, 0x4, R6 ;  /* 0x00000004900c7825 */ /* 0x002fe200078e0206 */
[----:B------:R-:W-:-:S11]  /*7cd00*/  LOP3.LUT P3, RZ, R0, 0x100, RZ, 0xc0, !PT ;  /* 0x0000010000ff7812 */ /* 0x000fd6000786c0ff */
[----:B--2---:R1:W-:Y:S04]  /*7cd10*/  @P0 STG.E desc[UR60][R12.64], R148 ;  /* 0x000000940c000986 */ /* 0x0043e8000c10193c */
[----:B-1----:R-:W2:Y:S01]  /*7cd20*/  LDL.LU R148, [R1+0xd04] ;  /* 0x000d040001947983 */ /* 0x002ea20000300800 */
[----:B------:R-:W-:-:S03]  /*7cd30*/  ISETP.LT.AND P0, PT, R158, UR4, !P4 ;  /* 0x000000049e007c0c */ /* 0x000fc6000e701270 */
[----:B------:R-:W2:Y:S01]  /*7cd40*/  LDL.LU R151, [R1+0xb14] ;  /* 0x000b140001977983 */ /* 0x000ea20000300800 */
[----:B------:R-:W-:-:S03]  /*7cd50*/  IMAD.WIDE R12, R144, 0x4, R8 ;  /* 0x00000004900c7825 */ /* 0x000fc600078e0208 */
[----:B------:R-:W2:Y:S06]  /*7cd60*/  LDL.LU R144, [R1+0x1224] ;  /* 0x0012240001907983 */ /* 0x000eac0000300800 */
[----:B------:R1:W-:Y:S01]  /*7cd70*/  @P0 STG.E desc[UR60][R12.64], R156 ;  /* 0x0000009c0c000986 */ /* 0x0003e2000c10193c */
[----:B------:R-:W-:-:S03]  /*7cd80*/  ISETP.LT.AND P0, PT, R153, UR4, !P3 ;  /* 0x0000000499007c0c */ /* 0x000fc6000df01270 */
[----:B-1----:R-:W2:Y:S01]  /*7cd90*/  LDL.LU R156, [R1+0x904] ;  /* 0x00090400019c7983 */ /* 0x002ea20000300800 */
[----:B------:R-:W-:-:S09]  /*7cda0*/  IMAD.WIDE R12, R147, 0x4, R2 ;  /* 0x00000004930c7825 */ /* 0x000fd200078e0202 */
        /* <DEDUP_REMOVED lines=21> */
[----:B------:R-:W-:Y:S01]  /*7cf00*/  IMAD.WIDE R12, R145, 0x4, R4 ;  /* 0x00000004910c7825 */ /* 0x000fe200078e0204 */
[----:B------:R-:W-:-:S08]  /*7cf10*/  LOP3.LUT P5, RZ, R0, 0x400, RZ, 0xc0, !PT ;  /* 0x0000040000ff7812 */ /* 0x000fd000078ac0ff */
[----:B--2---:R1:W-:Y:S01]  /*7cf20*/  @P0 STG.E desc[UR60][R12.64], R148 ;  /* 0x000000940c000986 */ /* 0x0043e2000c10193c */
[----:B------:R-:W-:-:S03]  /*7cf30*/  ISETP.LT.AND P0, PT, R157, UR4, !P6 ;  /* 0x000000049d007c0c */ /* 0x000fc6000f701270 */
[----:B-1----:R-:W2:Y:S01]  /*7cf40*/  LDL.LU R148, [R1+0xd08] ;  /* 0x000d080001947983 */ /* 0x002ea20000300800 */
[----:B------:R-:W-:-:S09]  /*7cf50*/  IMAD.WIDE R12, R145, 0x4, R6 ;  /* 0x00000004910c7825 */ /* 0x000fd200078e0206 */
[----:B------:R1:W-:Y:S01]  /*7cf60*/  @P0 STG.E desc[UR60][R12.64], R151 ;  /* 0x000000970c000986 */ /* 0x0003e2000c10193c */
[----:B------:R-:W-:-:S03]  /*7cf70*/  ISETP.LT.AND P0, PT, R158, UR4, !P6 ;  /* 0x000000049e007c0c */ /* 0x000fc6000f701270 */
[----:B-1----:R-:W2:Y:S01]  /*7cf80*/  LDL.LU R151, [R1+0xb18] ;  /* 0x000b180001977983 */ /* 0x002ea20000300800 */
[----:B------:R-:W-:-:S03]  /*7cf90*/  IMAD.WIDE R12, R145, 0x4, R8 ;  /* 0x00000004910c7825 */ /* 0x000fc600078e0208 */
[----:B------:R-:W2:Y:S06]  /*7cfa0*/  LDL.LU R145, [R1+0x122c] ;  /* 0x00122c0001917983 */ /* 0x000eac0000300800 */
[----:B------:R1:W-:Y:S01]  /*7cfb0*/  @P0 STG.E desc[UR60][R12.64], R156 ;  /* 0x0000009c0c000986 */ /* 0x0003e2000c10193c */
[----:B------:R-:W-:Y:S01]  /*7cfc0*/  ISETP.LT.AND P0, PT, R153, UR4, !P5 ;  /* 0x0000000499007c0c */ /* 0x000fe2000ef01270 */
[C---:B-1----:R-:W-:Y:S02]  /*7cfd0*/  IMAD.WIDE R12, R144.reuse, 0x4, R2 ;  /* 0x00000004900c7825 */ /* 0x042fe400078e0202 */
[----:B------:R-:W2:Y:S10]  /*7cfe0*/  LDL.LU R156, [R1+0x908] ;  /* 0x00090800019c7983 */ /* 0x000eb40000300800 */
[----:B------:R1:W-:Y:S01]  /*7cff0*/  @P0 STG.E desc[UR60][R12.64], R149 ;  /* 0x000000950c000986 */ /* 0x0003e2000c10193c */
[----:B------:R-:W-:Y:S01]  /*7d000*/  ISETP.LT.AND P0, PT, R155, UR4, !P5 ;  /* 0x000000049b007c0c */ /* 0x000fe2000ef01270 */
[----:B-1----:R-:W-:-:S12]  /*7d010*/  IMAD.WIDE R12, R144, 0x4, R4 ;  /* 0x00000004900c7825 */ /* 0x002fd800078e0204 */
        /* <DEDUP_REMOVED lines=9> */
[----:B------:R-:W-:Y:S01]  /*7d0b0*/  LOP3.LUT P4, RZ, R0, 0x800, RZ, 0xc0, !PT ;  /* 0x0000080000ff7812 */ /* 0x000fe2000788c0ff */
[----:B------:R-:W2:Y:S10]  /*7d0c0*/  LDL.LU R149, [R1+0x1230] ;  /* 0x0012300001957983 */ /* 0x000eb40000300800 */
[----:B---3--:R1:W-:Y:S01]  /*7d0d0*/  @P0 STG.E desc[UR60][R12.64], R138 ;  /* 0x0000008a0c000986 */ /* 0x0083e2000c10193c */
[----:B------:R-:W-:Y:S01]  /*7d0e0*/  ISETP.LT.AND P0, PT, R153, UR4, !P4 ;  /* 0x0000000499007c0c */ /* 0x000fe2000e701270 */
[----:B-1----:R-:W-:-:S12]  /*7d0f0*/  IMAD.WIDE R12, R147, 0x4, R2 ;  /* 0x00000004930c7825 */ /* 0x002fd800078e0202 */
[----:B----4-:R1:W-:Y:S01]  /*7d100*/  @P0 STG.E desc[UR60][R12.64], R139 ;  /* 0x0000008b0c000986 */ /* 0x0103e2000c10193c */
[----:B------:R-:W-:-:S03]  /*7d110*/  ISETP.LT.AND P0, PT, R155, UR4, !P4 ;  /* 0x000000049b007c0c */ /* 0x000fc6000e701270 */
[----:B-1----:R-:W3:Y:S01]  /*7d120*/  LDL.LU R139, [R1+0x118] ;  /* 0x00011800018b7983 */ /* 0x002ee20000300800 */
[----:B------:R-:W-:Y:S01]  /*7d130*/  IMAD.WIDE R12, R147, 0x4, R4 ;  /* 0x00000004930c7825 */ /* 0x000fe200078e0204 */
[----:B------:R-:W-:-:S08]  /*7d140*/  LOP3.LUT P3, RZ, R0, 0x1000, RZ, 0xc0, !PT ;  /* 0x0000100000ff7812 */ /* 0x000fd0000786c0ff */
[----:B--2---:R1:W-:Y:S01]  /*7d150*/  @P0 STG.E desc[UR60][R12.64], R148 ;  /* 0x000000940c000986 */ /* 0x0043e2000c10193c */
[----:B------:R-:W-:-:S03]  /*7d160*/  ISETP.LT.AND P0, PT, R157, UR4, !P4 ;  /* 0x000000049d007c0c */ /* 0x000fc6000e701270 */
[----:B-1----:R-:W2:Y:S01]  /*7d170*/  LDL.LU R148, [R1+0xf8c] ;  /* 0x000f8c0001947983 */ /* 0x002ea20000300800 */
[----:B------:R-:W-:-:S09]  /*7d180*/  IMAD.WIDE R12, R147, 0x4, R6 ;  /* 0x00000004930c7825 */ /* 0x000fd200078e0206 */
[----:B------:R1:W-:Y:S04]  /*7d190*/  @P0 STG.E desc[UR60][R12.64], R151 ;  /* 0x000000970c000986 */ /* 0x0003e8000c10193c */
[----:B-1----:R-:W4:Y:S01]  /*7d1a0*/  LDL.LU R151, [R1+0xd0c] ;  /* 0x000d0c0001977983 */ /* 0x002f220000300800 */
[----:B------:R-:W-:Y:S01]  /*7d1b0*/  ISETP.LT.AND P0, PT, R158, UR4, !P4 ;  /* 0x000000049e007c0c */ /* 0x000fe2000e701270 */
[----:B------:R-:W-:Y:S02]  /*7d1c0*/  IMAD.WIDE R12, R147, 0x4, R8 ;  /* 0x00000004930c7825 */ /* 0x000fe400078e0208 */
[----:B------:R-:W4:Y:S04]  /*7d1d0*/  LDL.LU R147, [R1+0xb1c] ;  /* 0x000b1c0001937983 */ /* 0x000f280000300800 */
[----:B------:R-:W4:Y:S06]  /*7d1e0*/  LDL.LU R138, [R1+0x1234] ;  /* 0x00123400018a7983 */ /* 0x000f2c0000300800 */
[----:B------:R1:W-:Y:S01]  /*7d1f0*/  @P0 STG.E desc[UR60][R12.64], R156 ;  /* 0x0000009c0c000986 */ /* 0x0003e2000c10193c */
[----:B------:R-:W-:Y:S01]  /*7d200*/  ISETP.LT.AND P0, PT, R153, UR4, !P3 ;  /* 0x0000000499007c0c */ /* 0x000fe2000df01270 */
[----:B-1----:R-:W-:-:S12]  /*7d210*/  IMAD.WIDE R12, R145, 0x4, R2 ;  /* 0x00000004910c7825 */ /* 0x002fd800078e0202 */
[----:B------:R1:W-:Y:S01]  /*7d220*/  @P0 STG.E desc[UR60][R12.64], R146 ;  /* 0x000000920c000986 */ /* 0x0003e2000c10193c */
[----:B------:R-:W-:-:S03]  /*7d230*/  ISETP.LT.AND P0, PT, R155, UR4, !P3 ;  /* 0x000000049b007c0c */ /* 0x000fc6000df01270 */
[----:B-1----:R-:W4:Y:S01]  /*7d240*/  LDL.LU R146, [R1+0x90c] ;  /* 0x00090c0001927983 */ /* 0x002f220000300800 */
[----:B------:R-:W-:-:S03]  /*7d250*/  IMAD.WIDE R12, R145, 0x4, R4 ;  /* 0x00000004910c7825 */ /* 0x000fc600078e0204 */
[----:B------:R-:W4:Y:S06]  /*7d260*/  LDL.LU R156, [R1+0x71c] ;  /* 0x00071c00019c7983 */ /* 0x000f2c0000300800 */
[----:B------:R1:W-:Y:S01]  /*7d270*/  @P0 STG.E desc[UR60][R12.64], R150 ;  /* 0x000000960c000986 */ /* 0x0003e2000c10193c */
[----:B------:R-:W-:Y:S01]  /*7d280*/  ISETP.LT.AND P0, PT, R157, UR4, !P3 ;  /* 0x000000049d007c0c */ /* 0x000fe2000df01270 */
[----:B-1----:R-:W-:-:S12]  /*7d290*/  IMAD.WIDE R12, R145, 0x4, R6 ;  /* 0x00000004910c7825 */ /* 0x002fd800078e0206 */
[----:B------:R1:W-:Y:S04]  /*7d2a0*/  @P0 STG.E desc[UR60][R12.64], R144 ;  /* 0x000000900c000986 */ /* 0x0003e8000c10193c */
[----:B-1----:R-:W4:Y:S04]  /*7d2b0*/  LDL.LU R144, [R1+0x51c] ;  /* 0x00051c0001907983 */ /* 0x002f280000300800 */
[----:B------:R-:W4:Y:S01]  /*7d2c0*/  LDL.LU R150, [R1+0x31c] ;  /* 0x00031c0001967983 */ /* 0x000f220000300800 */
[----:B------:R-:W-:Y:S01]  /*7d2d0*/  ISETP.LT.AND P0, PT, R158, UR4, !P3 ;  /* 0x000000049e007c0c */ /* 0x000fe2000df01270 */
[----:B------:R-:W-:Y:S01]  /*7d2e0*/  IMAD.WIDE R12, R145, 0x4, R8 ;  /* 0x00000004910c7825 */ /* 0x000fe200078e0208 */
[C---:B------:R-:W-:Y:S01]  /*7d2f0*/  LOP3.LUT P5, RZ, R0.reuse, 0x2000, RZ, 0xc0, !PT ;  /* 0x0000200000ff7812 */ /* 0x040fe200078ac0ff */
[----:B------:R-:W4:Y:S10]  /*7d300*/  LDL.LU R145, [R1+0x1238] ;  /* 0x0012380001917983 */ /* 0x000f340000300800 */
[----:B---3--:R1:W-:Y:S01]  /*7d310*/  @P0 STG.E desc[UR60][R12.64], R139 ;  /* 0x0000008b0c000986 */ /* 0x0083e2000c10193c */
[----:B------:R-:W-:Y:S01]  /*7d320*/  ISETP.LT.AND P0, PT, R153, UR4, !P5 ;  /* 0x0000000499007c0c */ /* 0x000fe2000ef01270 */
[----:B-1----:R-:W-:Y:S01]  /*7d330*/  IMAD.WIDE R12, R149, 0x4, R2 ;  /* 0x00000004950c7825 */ /* 0x002fe200078e0202 */
[----:B------:R-:W-:-:S11]  /*7d340*/  LOP3.LUT P4, RZ, R0, 0x4000, RZ, 0xc0, !PT ;  /* 0x0000400000ff7812 */ /* 0x000fd6000788c0ff */
[----:B--2---:R1:W-:Y:S01]  /*7d350*/  @P0 STG.E desc[UR60][R12.64], R148 ;  /* 0x000000940c000986 */ /* 0x0043e2000c10193c */
[----:B------:R-:W-:-:S03]  /*7d360*/  ISETP.LT.AND P0, PT, R155, UR4, !P5 ;  /* 0x000000049b007c0c */ /* 0x000fc6000ef01270 */
[----:B-1----:R-:W2:Y:S01]  /*7d370*/  LDL.LU R148, [R1+0x11c] ;  /* 0x00011c0001947983 */ /* 0x002ea20000300800 */
[----:B------:R-:W-:-:S09]  /*7d380*/  IMAD.WIDE R12, R149, 0x4, R4 ;  /* 0x00000004950c7825 */ /* 0x000fd200078e0204 */
[----:B----4-:R1:W-:Y:S01]  /*7d390*/  @P0 STG.E desc[UR60][R12.64], R151 ;  /* 0x000000970c000986 */ /* 0x0103e2000c10193c */
[----:B------:R-:W-:-:S03]  /*7d3a0*/  ISETP.LT.AND P0, PT, R157, UR4, !P5 ;  /* 0x000000049d007c0c */ /* 0x000fc6000ef01270 */
[----:B-1----:R-:W3:Y:S01]  /*7d3b0*/  LDL.LU R151, [R1+0xfa0] ;  /* 0x000fa00001977983 */ /* 0x002ee20000300800 */
[----:B------:R-:W-:-:S09]  /*7d3c0*/  IMAD.WIDE R12, R149, 0x4, R6 ;  /* 0x00000004950c7825 */ /* 0x000fd200078e0206 */
[----:B------:R1:W-:Y:S04]  /*7d3d0*/  @P0 STG.E desc[UR60][R12.64], R147 ;  /* 0x000000930c000986 */ /* 0x0003e8000c10193c */
[----:B-1----:R-:W4:Y:S01]  /*7d3e0*/  LDL.LU R147, [R1+0xf90] ;  /* 0x000f900001937983 */ /* 0x002f220000300800 */
[----:B------:R-:W-:Y:S01]  /*7d3f0*/  ISETP.LT.AND P0, PT, R158, UR4, !P5 ;  /* 0x000000049e007c0c */ /* 0x000fe2000ef01270 */
[----:B------:R-:W-:Y:S02]  /*7d400*/  IMAD.WIDE R12, R149, 0x4, R8 ;  /* 0x00000004950c7825 */ /* 0x000fe400078e0208 */
[----:B------:R-:W4:Y:S10]  /*7d410*/  LDL.LU R149, [R1+0xd10] ;  /* 0x000d100001957983 */ /* 0x000f340000300800 */
[----:B------:R1:W-:Y:S01]  /*7d420*/  @P0 STG.E desc[UR60][R12.64], R146 ;  /* 0x000000920c000986 */ /* 0x0003e2000c10193c */
[----:B------:R-:W-:-:S03]  /*7d430*/  ISETP.LT.AND P0, PT, R153, UR4, !P4 ;  /* 0x0000000499007c0c */ /* 0x000fc6000e701270 */
[----:B-1----:R-:W4:Y:S04]  /*7d440*/  LDL.LU R146, [R1+0x123c] ;  /* 0x00123c0001927983 */ /* 0x002f280000300800 */
[----:B------:R-:W4:Y:S01]  /*7d450*/  LDL.LU R139, [R1+0x910] ;  /* 0x00091000018b7983 */ /* 0x000f220000300800 */
[----:B------:R-:W-:-:S05]  /*7d460*/  IMAD.WIDE R12, R138, 0x4, R2 ;  /* 0x000000048a0c7825 */ /* 0x000fca00078e0202 */
[----:B------:R1:W-:Y:S01]  /*7d470*/  @P0 STG.E desc[UR60][R12.64], R156 ;  /* 0x0000009c0c000986 */ /* 0x0003e2000c10193c */
[----:B------:R-:W-:-:S03]  /*7d480*/  ISETP.LT.AND P0, PT, R155, UR4, !P4 ;  /* 0x000000049b007c0c */ /* 0x000fc6000e701270 */
[----:B-1----:R-:W4:Y:S01]  /*7d490*/  LDL.LU R156, [R1+0x720] ;  /* 0x00072000019c7983 */ /* 0x002f220000300800 */
[----:B------:R-:W-:-:S09]  /*7d4a0*/  IMAD.WIDE R12, R138, 0x4, R4 ;  /* 0x000000048a0c7825 */ /* 0x000fd200078e0204 */
[----:B------:R1:W-:Y:S04]  /*7d4b0*/  @P0 STG.E desc[UR60][R12.64], R144 ;  /* 0x000000900c000986 */ /* 0x0003e8000c10193c */
[----:B-1----:R-:W4:Y:S01]  /*7d4c0*/  LDL.LU R144, [R1+0x520] ;  /* 0x0005200001907983 */ /* 0x002f220000300800 */
[----:B------:R-:W-:Y:S01]  /*7d4d0*/  ISETP.LT.AND P0, PT, R157, UR4, !P4 ;  /* 0x000000049d007c0c */ /* 0x000fe2000e701270 */
[----:B------:R-:W-:-:S12]  /*7d4e0*/  IMAD.WIDE R12, R138, 0x4, R6 ;  /* 0x000000048a0c7825 */ /* 0x000fd800078e0206 */
[----:B------:R1:W-:Y:S04]  /*7d4f0*/  @P0 STG.E desc[UR60][R12.64], R150 ;  /* 0x000000960c000986 */ /* 0x0003e8000c10193c */
[----:B-1----:R-:W4:Y:S01]  /*7d500*/  LDL.LU R150, [R1+0x320] ;  /* 0x0003200001967983 */ /* 0x002f220000300800 */
[----:B------:R-:W-:Y:S01]  /*7d510*/  ISETP.LT.AND P0, PT, R158, UR4, !P4 ;  /* 0x000000049e007c0c */ /* 0x000fe2000e701270 */
[----:B------:R-:W-:Y:S01]  /*7d520*/  IMAD.WIDE R12, R138, 0x4, R8 ;  /* 0x000000048a0c7825 */ /* 0x000fe200078e0208 */
[C---:B------:R-:W-:Y:S02]  /*7d530*/  LOP3.LUT P6, RZ, R0.reuse, 0x8000, RZ, 0xc0, !PT ;  /* 0x0000800000ff7812 */ /* 0x040fe400078cc0ff */
[----:B------:R-:W-:-:S09]  /*7d540*/  LOP3.LUT P3, RZ, R0, 0x10000, RZ, 0xc0, !PT ;  /* 0x0001000000ff7812 */ /* 0x000fd2000786c0ff */
[----:B--2---:R1:W-:Y:S01]  /*7d550*/  @P0 STG.E desc[UR60][R12.64], R148 ;  /* 0x000000940c000986 */ /* 0x0043e2000c10193c */
[----:B------:R-:W-:-:S03]  /*7d560*/  ISETP.LT.AND P0, PT, R153, UR4, !P6 ;  /* 0x0000000499007c0c */ /* 0x000fc6000f701270 */
[----:B-1----:R-:W2:Y:S04]  /*7d570*/  LDL.LU R148, [R1+0x1240] ;  /* 0x0012400001947983 */ /* 0x002ea80000300800 */
[----:B------:R-:W2:Y:S01]  /*7d580*/  LDL.LU R138, [R1+0x120] ;  /* 0x00012000018a7983 */ /* 0x000ea20000300800 */
[----:B------:R-:W-:-:S05]  /*7d590*/  IMAD.WIDE R12, R145, 0x4, R2 ;  /* 0x00000004910c7825 */ /* 0x000fca00078e0202 */
        /* <DEDUP_REMOVED lines=9> */
[----:B------:R-:W-:Y:S01]  /*7d630*/  ISETP.LT.AND P0, PT, R158, UR4, !P6 ;  /* 0x000000049e007c0c */ /* 0x000fe2000f701270 */
[----:B-1----:R-:W-:Y:S02]  /*7d640*/  IMAD.WIDE R12, R145, 0x4, R8 ;  /* 0x00000004910c7825 */ /* 0x002fe400078e0208 */
[----:B------:R-:W4:Y:S04]  /*7d650*/  LDL.LU R149, [R1+0xd14] ;  /* 0x000d140001957983 */ /* 0x000f280000300800 */
[----:B------:R-:W4:Y:S06]  /*7d660*/  LDL.LU R145, [R1+0x1244] ;  /* 0x0012440001917983 */ /* 0x000f2c0000300800 */
[----:B------:R1:W-:Y:S01]  /*7d670*/  @P0 STG.E desc[UR60][R12.64], R139 ;  /* 0x0000008b0c000986 */ /* 0x0003e2000c10193c */
[----:B------:R-:W-:Y:S01]  /*7d680*/  ISETP.LT.AND P0, PT, R153, UR4, !P3 ;  /* 0x0000000499007c0c */ /* 0x000fe2000df01270 */
[----:B-1----:R-:W-:-:S02]  /*7d690*/  IMAD.WIDE R12, R146, 0x4, R2 ;  /* 0x00000004920c7825 */ /* 0x002fc400078e0202 */
[----:B------:R-:W4:Y:S10]  /*7d6a0*/  LDL.LU R139, [R1+0x914] ;  /* 0x00091400018b7983 */ /* 0x000f340000300800 */
[----:B------:R1:W-:Y:S01]  /*7d6b0*/  @P0 STG.E desc[UR60][R12.64], R156 ;  /* 0x0000009c0c000986 */ /* 0x0003e2000c10193c */
[----:B------:R-:W-:Y:S01]  /*7d6c0*/  ISETP.LT.AND P0, PT, R155, UR4, !P3 ;  /* 0x000000049b007c0c */ /* 0x000fe2000df01270 */
[----:B-1----:R-:W-:-:S12]  /*7d6d0*/  IMAD.WIDE R12, R146, 0x4, R4 ;  /* 0x00000004920c7825 */ /* 0x002fd800078e0204 */
[----:B------:R1:W-:Y:S04]  /*7d6e0*/  @P0 STG.E desc[UR60][R12.64], R144 ;  /* 0x000000900c000986 */ /* 0x0003e8000c10193c */
[----:B-1----:R-:W4:Y:S01]  /*7d6f0*/  LDL.LU R144, [R1+0x724] ;  /* 0x0007240001907983 */ /* 0x002f220000300800 */
[----:B------:R-:W-:-:S03]  /*7d700*/  ISETP.LT.AND P0, PT, R157, UR4, !P3 ;  /* 0x000000049d007c0c */ /* 0x000fc6000df01270 */
[----:B------:R-:W4:Y:S01]  /*7d710*/  LDL.LU R156, [R1+0x524] ;  /* 0x00052400019c7983 */ /* 0x000f220000300800 */
[----:B------:R-:W-:-:S09]  /*7d720*/  IMAD.WIDE R12, R146, 0x4, R6 ;  /* 0x00000004920c7825 */ /* 0x000fd200078e0206 */
[----:B------:R1:W-:Y:S04]  /*7d730*/  @P0 STG.E desc[UR60][R12.64], R150 ;  /* 0x000000960c000986 */ /* 0x0003e8000c10193c */
[----:B-1----:R-:W4:Y:S01]  /*7d740*/  LDL.LU R150, [R1+0x324] ;  /* 0x0003240001967983 */ /* 0x002f220000300800 */
[----:B------:R-:W-:Y:S01]  /*7d750*/  ISETP.LT.AND P0, PT, R158, UR4, !P3 ;  /* 0x000000049e007c0c */ /* 0x000fe2000df01270 */
[----:B------:R-:W-:Y:S01]  /*7d760*/  IMAD.WIDE R12, R146, 0x4, R8 ;  /* 0x00000004920c7825 */ /* 0x000fe200078e0208 */
[C---:B------:R-:W-:Y:S01]  /*7d770*/  LOP3.LUT P5, RZ, R0.reuse, 0x20000, RZ, 0xc0, !PT ;  /* 0x0002000000ff7812 */ /* 0x040fe200078ac0ff */
[----:B------:R-:W4:Y:S01]  /*7d780*/  LDL.LU R146, [R1+0x1248] ;  /* 0x0012480001927983 */ /* 0x000f220000300800 */
[----:B------:R-:W-:-:S09]  /*7d790*/  LOP3.LUT P4, RZ, R0, 0x40000, RZ, 0xc0, !PT ;  /* 0x0004000000ff7812 */ /* 0x000fd2000788c0ff */
[----:B--2---:R1:W-:Y:S01]  /*7d7a0*/  @P0 STG.E desc[UR60][R12.64], R138 ;  /* 0x0000008a0c000986 */ /* 0x0043e2000c10193c */
[----:B------:R-:W-:Y:S01]  /*7d7b0*/  ISETP.LT.AND P0, PT, R153, UR4, !P5 ;  /* 0x0000000499007c0c */ /* 0x000fe2000ef01270 */
[C---:B-1----:R-:W-:Y:S02]  /*7d7c0*/  IMAD.WIDE R12, R148.reuse, 0x4, R2 ;  /* 0x00000004940c7825 */ /* 0x042fe400078e0202 */
[----:B------:R-:W2:Y:S10]  /*7d7d0*/  LDL.LU R138, [R1+0x124] ;  /* 0x00012400018a7983 */ /* 0x000eb40000300800 */
[----:B---3--:R1:W-:Y:S01]  /*7d7e0*/  @P0 STG.E desc[UR60][R12.64], R151 ;  /* 0x000000970c000986 */ /* 0x0083e2000c10193c */
[----:B------:R-:W-:Y:S01]  /*7d7f0*/  ISETP.LT.AND P0, PT, R155, UR4, !P5 ;  /* 0x000000049b007c0c */ /* 0x000fe2000ef01270 */
[----:B-1----:R-:W-:-:S12]  /*7d800*/  IMAD.WIDE R12, R148, 0x4, R4 ;  /* 0x00000004940c7825 */ /* 0x002fd800078e0204 */
[----:B----4-:R1:W-:Y:S04]  /*7d810*/  @P0 STG.E desc[UR60][R12.64], R147 ;  /* 0x000000930c000986 */ /* 0x0103e8000c10193c */
[----:B-1----:R-:W3:Y:S01]  /*7d820*/  LDL.LU R147, [R1+0xfa8] ;  /* 0x000fa80001937983 */ /* 0x002ee20000300800 */
[----:B------:R-:W-:-:S03]  /*7d830*/  ISETP.LT.AND P0, PT, R157, UR4, !P5 ;  /* 0x000000049d007c0c */ /* 0x000fc6000ef01270 */
[----:B------:R-:W4:Y:S01]  /*7d840*/  LDL.LU R151, [R1+0xf98] ;  /* 0x000f980001977983 */ /* 0x000f220000300800 */
[----:B------:R-:W-:-:S09]  /*7d850*/  IMAD.WIDE R12, R148, 0x4, R6 ;  /* 0x00000004940c7825 */ /* 0x000fd200078e0206 */
[----:B------:R1:W-:Y:S01]  /*7d860*/  @P0 STG.E desc[UR60][R12.64], R149 ;  /* 0x000000950c000986 */ /* 0x0003e2000c10193c */
[----:B------:R-:W-:Y:S01]  /*7d870*/  ISETP.LT.AND P0, PT, R158, UR4, !P5 ;  /* 0x000000049e007c0c */ /* 0x000fe2000ef01270 */
[----:B-1----:R-:W-:Y:S02]  /*7d880*/  IMAD.WIDE R12, R148, 0x4, R8 ;  /* 0x00000004940c7825 */ /* 0x002fe400078e0208 */
[----:B------:R-:W4:Y:S10]  /*7d890*/  LDL.LU R148, [R1+0xd18] ;  /* 0x000d180001947983 */ /* 0x000f340000300800 */
[----:B------:R1:W-:Y:S01]  /*7d8a0*/  @P0 STG.E desc[UR60][R12.64], R139 ;  /* 0x0000008b0c000986 */ /* 0x0003e2000c10193c */
[----:B------:R-:W-:-:S03]  /*7d8b0*/  ISETP.LT.AND P0, PT, R153, UR4, !P4 ;  /* 0x0000000499007c0c */ /* 0x000fc6000e701270 */
[----:B------:R-:W4:Y:S01]  /*7d8c0*/  LDL.LU R149, [R1+0x124c] ;  /* 0x00124c0001957983 */ /* 0x000f220000300800 */
[----:B-1----:R-:W-:-:S09]  /*7d8d0*/  IMAD.WIDE R12, R145, 0x4, R2 ;  /* 0x00000004910c7825 */ /* 0x002fd200078e0202 */
[----:B------:R1:W-:Y:S04]  /*7d8e0*/  @P0 STG.E desc[UR60][R12.64], R144 ;  /* 0x000000900c000986 */ /* 0x0003e8000c10193c */
[----:B-1----:R-:W4:Y:S01]  /*7d8f0*/  LDL.LU R144, [R1+0x918] ;  /* 0x0009180001907983 */ /* 0x002f220000300800 */
[----:B------:R-:W-:-:S03]  /*7d900*/  ISETP.LT.AND P0, PT, R155, UR4, !P4 ;  /* 0x000000049b007c0c */ /* 0x000fc6000e701270 */
[----:B------:R-:W4:Y:S01]  /*7d910*/  LDL.LU R139, [R1+0x728] ;  /* 0x00072800018b7983 */ /* 0x000f220000300800 */
[----:B------:R-:W-:-:S09]  /*7d920*/  IMAD.WIDE R12, R145, 0x4, R4 ;  /* 0x00000004910c7825 */ /* 0x000fd200078e0204 */
[----:B------:R1:W-:Y:S01]  /*7d930*/  @P0 STG.E desc[UR60][R12.64], R156 ;  /* 0x0000009c0c000986 */ /* 0x0003e2000c10193c */
[----:B------:R-:W-:-:S03]  /*7d940*/  ISETP.LT.AND P0, PT, R157, UR4, !P4 ;  /* 0x000000049d007c0c */ /* 0x000fc6000e701270 */
[----:B-1----:R-:W4:Y:S01]  /*7d950*/  LDL.LU R156, [R1+0x528] ;  /* 0x00052800019c7983 */ /* 0x002f220000300800 */
        /* <DEDUP_REMOVED lines=10> */
[----:B-1----:R-:W-:-:S12]  /*7da00*/  IMAD.WIDE R12, R146, 0x4, R2 ;  /* 0x00000004920c7825 */ /* 0x002fd800078e0202 */
[----:B---3--:R1:W-:Y:S01]  /*7da10*/  @P0 STG.E desc[UR60][R12.64], R147 ;  /* 0x000000930c000986 */ /* 0x0083e2000c10193c */
        /* <DEDUP_REMOVED lines=9> */
[----:B------:R-:W-:-:S03]  /*7dab0*/  ISETP.LT.AND P0, PT, R158, UR4, !P3 ;  /* 0x000000049e007c0c */ /* 0x000fc6000df01270 */
[----:B------:R-:W4:Y:S01]  /*7dac0*/  LDL.LU R138, [R1+0xd1c] ;  /* 0x000d1c00018a7983 */ /* 0x000f220000300800 */
[----:B------:R-:W-:-:S03]  /*7dad0*/  IMAD.WIDE R12, R146, 0x4, R8 ;  /* 0x00000004920c7825 */ /* 0x000fc600078e0208 */
[----:B------:R-:W4:Y:S06]  /*7dae0*/  LDL.LU R146, [R1+0x1254] ;  /* 0x0012540001927983 */ /* 0x000f2c0000300800 */
[----:B------:R1:W-:Y:S01]  /*7daf0*/  @P0 STG.E desc[UR60][R12.64], R144 ;  /* 0x000000900c000986 */ /* 0x0003e2000c10193c */
        /* <DEDUP_REMOVED lines=20> */
[----:B-1----:R-:W-:Y:S02]  /*7dc40*/  IMAD.WIDE R12, R145, 0x4, R2 ;  /* 0x00000004910c7825 */ /* 0x002fe400078e0202 */
[----:B------:R-:W2:Y:S10]  /*7dc50*/  LDL.LU R147, [R1+0x12c] ;  /* 0x00012c0001937983 */ /* 0x000eb40000300800 */
[----:B---3--:R1:W-:Y:S01]  /*7dc60*/  @P0 STG.E desc[UR60][R12.64], R151 ;  /* 0x000000970c000986 */ /* 0x0083e2000c10193c */
[----:B------:R-:W-:Y:S01]  /*7dc70*/  ISETP.LT.AND P0, PT, R155, UR4, !P6 ;  /* 0x000000049b007c0c */ /* 0x000fe2000f701270 */
[----:B-1----:R-:W-:-:S02]  /*7dc80*/  IMAD.WIDE R12, R145, 0x4, R4 ;  /* 0x00000004910c7825 */ /* 0x002fc400078e0204 */
[----:B------:R-:W3:Y:S10]  /*7dc90*/  LDL.LU R151, [R1+0xfb0] ;  /* 0x000fb00001977983 */ /* 0x000ef40000300800 */
[----:B----4-:R1:W-:Y:S01]  /*7dca0*/  @P0 STG.E desc[UR60][R12.64], R148 ;  /* 0x000000940c000986 */ /* 0x0103e2000c10193c */
[----:B------:R-:W-:Y:S01]  /*7dcb0*/  ISETP.LT.AND P0, PT, R157, UR4, !P6 ;  /* 0x000000049d007c0c */ /* 0x000fe2000f701270 */
[----:B-1----:R-:W-:-:S02]  /*7dcc0*/  IMAD.WIDE R12, R145, 0x4, R6 ;  /* 0x00000004910c7825 */ /* 0x002fc400078e0206 */
[----:B------:R-:W4:Y:S10]  /*7dcd0*/  LDL.LU R148, [R1+0xd20] ;  /* 0x000d200001947983 */ /* 0x000f340000300800 */
[----:B------:R1:W-:Y:S01]  /*7dce0*/  @P0 STG.E desc[UR60][R12.64], R138 ;  /* 0x0000008a0c000986 */ /* 0x0003e2000c10193c */
[----:B------:R-:W-:Y:S01]  /*7dcf0*/  ISETP.LT.AND P0, PT, R158, UR4, !P6 ;  /* 0x000000049e007c0c */ /* 0x000fe2000f701270 */
[----:B-1----:R-:W-:-:S02]  /*7dd00*/  IMAD.WIDE R12, R145, 0x4, R8 ;  /* 0x00000004910c7825 */ /* 0x002fc400078e0208 */
[----:B------:R-:W4:Y:S10]  /*7dd10*/  LDL.LU R145, [R1+0xb20] ;  /* 0x000b200001917983 */ /* 0x000f340000300800 */
[----:B------:R1:W-:Y:S01]  /*7dd20*/  @P0 STG.E desc[UR60][R12.64], R144 ;  /* 0x000000900c000986 */ /* 0x0003e2000c10193c */
[----:B------:R-:W-:Y:S01]  /*7dd30*/  ISETP.LT.AND P0, PT, R153, UR4, !P4 ;  /* 0x0000000499007c0c */ /* 0x000fe2000e701270 */
[----:B-1----:R-:W-:-:S02]  /*7dd40*/  IMAD.WIDE R12, R146, 0x4, R2 ;  /* 0x00000004920c7825 */ /* 0x002fc400078e0202 */
        /* <DEDUP_REMOVED lines=8> */
[----:B------:R-:W-:-:S09]  /*7ddd0*/  IMAD.WIDE R12, R146, 0x4, R6 ;  /* 0x00000004920c7825 */ /* 0x000fd200078e0206 */
[----:B------:R1:W-:Y:S04]  /*7dde0*/  @P0 STG.E desc[UR60][R12.64], R150 ;  /* 0x000000960c000986 */ /* 0x0003e8000c10193c */
[----:B-1----:R-:W4:Y:S01]  /*7ddf0*/  LDL.LU R150, [R1+0x530] ;  /* 0x0005300001967983 */ /* 0x002f220000300800 */
[----:B------:R-:W-:Y:S01]  /*7de00*/  IMAD.WIDE R12, R146, 0x4, R8 ;  /* 0x00000004920c7825 */ /* 0x000fe200078e0208 */
[----:B------:R-:W-:Y:S02]  /*7de10*/  ISETP.LT.AND P0, PT, R158, UR4, !P4 ;  /* 0x000000049e007c0c */ /* 0x000fe4000e701270 */
[----:B------:R-:W4:Y:S01]  /*7de20*/  LDL.LU R146, [R1+0x330] ;  /* 0x0003300001927983 */ /* 0x000f220000300800 */
[C---:B------:R-:W-:Y:S02]  /*7de30*/  LOP3.LUT P3, RZ, R0.reuse, 0x800000, RZ, 0xc0, !PT ;  /* 0x0080000000ff7812 */ /* 0x040fe4000786c0ff */
[----:B------:R-:W-:-:S08]  /*7de40*/  LOP3.LUT P5, RZ, R0, 0x1000000, RZ, 0xc0, !PT ;  /* 0x0100000000ff7812 */ /* 0x000fd000078ac0ff */
[----:B--2---:R1:W-:Y:S01]  /*7de50*/  @P0 STG.E desc[UR60][R12.64], R147 ;  /* 0x000000930c000986 */ /* 0x0043e2000c10193c */
[----:B------:R-:W-:Y:S01]  /*7de60*/  ISETP.LT.AND P0, PT, R153, UR4, !P3 ;  /* 0x0000000499007c0c */ /* 0x000fe2000df01270 */
[----:B-1----:R-:W-:Y:S02]  /*7de70*/  IMAD.WIDE R12, R149, 0x4, R2 ;  /* 0x00000004950c7825 */ /* 0x002fe400078e0202 */
        /* <DEDUP_REMOVED lines=12> */
[----:B------:R-:W-:-:S03]  /*7df40*/  IMAD.WIDE R12, R149, 0x4, R8 ;  /* 0x00000004950c7825 */ /* 0x000fc600078e0208 */
[----:B------:R-:W4:Y:S04]  /*7df50*/  LDL.LU R149, [R1+0xb24] ;  /* 0x000b240001957983 */ /* 0x000f280000300800 */
[----:B------:R-:W4:Y:S04]  /*7df60*/  LDL.LU R139, [R1+0x1264] ;  /* 0x00126400018b7983 */ /* 0x000f280000300800 */
        /* <DEDUP_REMOVED lines=15> */
[C---:B------:R-:W-:Y:S01]  /*7e060*/  LOP3.LUT P4, RZ, R0.reuse, 0x2000000, RZ, 0xc0, !PT ;  /* 0x0200000000ff7812 */ /* 0x040fe2000788c0ff */
[----:B------:R-:W4:Y:S04]  /*7e070*/  LDL.LU R156, [R1+0x334] ;  /* 0x00033400019c7983 */ /* 0x000f280000300800 */
[----:B------:R-:W4:Y:S01]  /*7e080*/  LDL.LU R144, [R1+0x1268] ;  /* 0x0012680001907983 */ /* 0x000f220000300800 */
[----:B------:R-:W-:-:S05]  /*7e090*/  LOP3.LUT P3, RZ, R0, 0x4000000, RZ, 0xc0, !PT ;  /* 0x0400000000ff7812 */ /* 0x000fca000786c0ff */
[----:B---3--:R2:W-:Y:S01]  /*7e0a0*/  @P0 STG.E desc[UR60][R12.64], R151 ;  /* 0x000000970c000986 */ /* 0x0085e2000c10193c */
[----:B------:R-:W-:Y:S01]  /*7e0b0*/  ISETP.LT.AND P0, PT, R153, UR4, !P4 ;  /* 0x0000000499007c0c */ /* 0x000fe2000e701270 */
[----:B--2---:R-:W-:-:S12]  /*7e0c0*/  IMAD.WIDE R12, R147, 0x4, R2 ;  /* 0x00000004930c7825 */ /* 0x004fd800078e0202 */
[----:B----4-:R1:W-:Y:S01]  /*7e0d0*/  @P0 STG.E desc[UR60][R12.64], R148 ;  /* 0x000000940c000986 */ /* 0x0103e2000c10193c */
[----:B------:R-:W-:-:S03]  /*7e0e0*/  ISETP.LT.AND P0, PT, R155, UR4, !P4 ;  /* 0x000000049b007c0c */ /* 0x000fc6000e701270 */
[----:B-1----:R-:W2:Y:S01]  /*7e0f0*/  LDL.LU R148, [R1+0x134] ;  /* 0x0001340001947983 */ /* 0x002ea20000300800 */
[----:B------:R-:W-:-:S09]  /*7e100*/  IMAD.WIDE R12, R147, 0x4, R4 ;  /* 0x00000004930c7825 */ /* 0x000fd200078e0204 */
[----:B------:R1:W-:Y:S01]  /*7e110*/  @P0 STG.E desc[UR60][R12.64], R145 ;  /* 0x000000910c000986 */ /* 0x0003e2000c10193c */
[----:B------:R-:W-:-:S03]  /*7e120*/  ISETP.LT.AND P0, PT, R157, UR4, !P4 ;  /* 0x000000049d007c0c */ /* 0x000fc6000e701270 */
[----:B-1----:R-:W3:Y:S01]  /*7e130*/  LDL.LU R145, [R1+0xfb8] ;  /* 0x000fb80001917983 */ /* 0x002ee20000300800 */
[----:B------:R-:W-:-:S03]  /*7e140*/  IMAD.WIDE R12, R147, 0x4, R6 ;  /* 0x00000004930c7825 */ /* 0x000fc600078e0206 */
[----:B------:R-:W4:Y:S06]  /*7e150*/  LDL.LU R151, [R1+0xd28] ;  /* 0x000d280001977983 */ /* 0x000f2c0000300800 */
        /* <DEDUP_REMOVED lines=10> */
[----:B------:R-:W-:Y:S01]  /*7e200*/  ISETP.LT.AND P0, PT, R155, UR4, !P3 ;  /* 0x000000049b007c0c */ /* 0x000fe2000df01270 */
[----:B------:R-:W-:-:S12]  /*7e210*/  IMAD.WIDE R12, R139, 0x4, R4 ;  /* 0x000000048b0c7825 */ /* 0x000fd800078e0204 */
        /* <DEDUP_REMOVED lines=27> */
[----:B------:R-:W4:Y:S06]  /*7e3d0*/  LDL.LU R144, [R1+0x1274] ;  /* 0x0012740001907983 */ /* 0x000f2c0000300800 */
[----:B------:R1:W-:Y:S04]  /*7e3e0*/  @P0 STG.E desc[UR60][R12.64], R150 ;  /* 0x000000960c000986 */ /* 0x0003e8000c10193c */
[----:B-1----:R-:W4:Y:S01]  /*7e3f0*/  LDL.LU R150, [R1+0x92c] ;  /* 0x00092c0001967983 */ /* 0x002f220000300800 */
[----:B------:R-:W-:-:S04]  /*7e400*/  LOP3.LUT P5, RZ, R0, 0x10000000, RZ, 0xc0, !PT ;  /* 0x1000000000ff7812 */ /* 0x000fc800078ac0ff */
[----:B------:R-:W-:Y:S01]  /*7e410*/  ISETP.LT.AND P0, PT, R153, UR4, !P5 ;  /* 0x0000000499007c0c */ /* 0x000fe2000ef01270 */
[----:B------:R-:W-:-:S12]  /*7e420*/  IMAD.WIDE R12, R147, 0x4, R2 ;  /* 0x00000004930c7825 */ /* 0x000fd800078e0202 */
[----:B------:R1:W-:Y:S01]  /*7e430*/  @P0 STG.E desc[UR60][R12.64], R146 ;  /* 0x000000920c000986 */ /* 0x0003e2000c10193c */
[----:B------:R-:W-:Y:S01]  /*7e440*/  ISETP.LT.AND P0, PT, R155, UR4, !P5 ;  /* 0x000000049b007c0c */ /* 0x000fe2000ef01270 */
[----:B-1----:R-:W-:Y:S02]  /*7e450*/  IMAD.WIDE R12, R147, 0x4, R4 ;  /* 0x00000004930c7825 */ /* 0x002fe400078e0204 */
[----:B------:R-:W4:Y:S10]  /*7e460*/  LDL.LU R146, [R1+0x73c] ;  /* 0x00073c0001927983 */ /* 0x000f340000300800 */
[----:B------:R1:W-:Y:S01]  /*7e470*/  @P0 STG.E desc[UR60][R12.64], R138 ;  /* 0x0000008a0c000986 */ /* 0x0003e2000c10193c */
[----:B------:R-:W-:Y:S01]  /*7e480*/  ISETP.LT.AND P0, PT, R157, UR4, !P5 ;  /* 0x000000049d007c0c */ /* 0x000fe2000ef01270 */
[----:B-1----:R-:W-:-:S12]  /*7e490*/  IMAD.WIDE R12, R147, 0x4, R6 ;  /* 0x00000004930c7825 */ /* 0x002fd800078e0206 */
[----:B------:R1:W-:Y:S01]  /*7e4a0*/  @P0 STG.E desc[UR60][R12.64], R156 ;  /* 0x0000009c0c000986 */ /* 0x0003e2000c10193c */
[----:B------:R-:W-:-:S03]  /*7e4b0*/  ISETP.LT.AND P0, PT, R158, UR4, !P5 ;  /* 0x000000049e007c0c */ /* 0x000fc6000ef01270 */
[----:B-1----:R-:W4:Y:S01]  /*7e4c0*/  LDL.LU R156, [R1+0x53c] ;  /* 0x00053c00019c7983 */ /* 0x002f220000300800 */
[----:B------:R-:W-:Y:S01]  /*7e4d0*/  IMAD.WIDE R12, R147, 0x4, R8 ;  /* 0x00000004930c7825 */ /* 0x000fe200078e0208 */
[----:B------:R-:W-:Y:S02]  /*7e4e0*/  LOP3.LUT P4, RZ, R0, 0x20000000, RZ, 0xc0, !PT ;  /* 0x2000000000ff7812 */ /* 0x000fe4000788c0ff */
[----:B------:R-:W4:Y:S06]  /*7e4f0*/  LDL.LU R147, [R1+0x33c] ;  /* 0x00033c0001937983 */ /* 0x000f2c0000300800 */
[----:B--2---:R1:W-:Y:S01]  /*7e500*/  @P0 STG.E desc[UR60][R12.64], R148 ;  /* 0x000000940c000986 */ /* 0x0043e2000c10193c */
[----:B------:R-:W-:Y:S01]  /*7e510*/  ISETP.LT.AND P0, PT, R153, UR4, !P4 ;  /* 0x0000000499007c0c */ /* 0x000fe2000e701270 */
[----:B-1----:R-:W-:-:S02]  /*7e520*/  IMAD.WIDE R12, R139, 0x4, R2 ;  /* 0x000000048b0c7825 */ /* 0x002fc400078e0202 */
[----:B------:R-:W2:Y:S10]  /*7e530*/  LDL.LU R148, [R1+0x13c] ;  /* 0x00013c0001947983 */ /* 0x000eb40000300800 */
[----:B---3--:R1:W-:Y:S01]  /*7e540*/  @P0 STG.E desc[UR60][R12.64], R145 ;  /* 0x000000910c000986 */ /* 0x0083e2000c10193c */
[----:B------:R-:W-:Y:S01]  /*7e550*/  ISETP.LT.AND P0, PT, R155, UR4, !P4 ;  /* 0x000000049b007c0c */ /* 0x000fe2000e701270 */
[----:B-1----:R-:W-:-:S02]  /*7e560*/  IMAD.WIDE R12, R139, 0x4, R4 ;  /* 0x000000048b0c7825 */ /* 0x002fc400078e0204 */
[----:B------:R-:W3:Y:S10]  /*7e570*/  LDL.LU R145, [R1+0x1278] ;  /* 0x0012780001917983 */ /* 0x000ef40000300800 */
        /* <DEDUP_REMOVED lines=13> */
[----:B------:R-:W-:-:S13]  /*7e650*/  ISETP.LT.AND P0, PT, R153, UR4, !P3 ;  /* 0x0000000499007c0c */ /* 0x000fda000df01270 */
[----:B------:R1:W-:Y:S01]  /*7e660*/  @P0 STG.E desc[UR60][R12.64], R146 ;  /* 0x000000920c000986 */ /* 0x0003e2000c10193c */
[----:B------:R-:W-:Y:S01]  /*7e670*/  ISETP.LT.AND P0, PT, R155, UR4, !P3 ;  /* 0x000000049b007c0c */ /* 0x000fe2000df01270 */
[C---:B-1----:R-:W-:Y:S02]  /*7e680*/  IMAD.WIDE R12, R144.reuse, 0x4, R4 ;  /* 0x00000004900c7825 */ /* 0x042fe400078e0204 */
        /* <DEDUP_REMOVED lines=14> */
[----:B---3--:R-:W-:-:S09]  /*7e770*/  IMAD.WIDE R12, R145, 0x4, R2 ;  /* 0x00000004910c7825 */ /* 0x008fd200078e0202 */
[----:B----4-:R1:W-:Y:S01]  /*7e780*/  @P0 STG.E desc[UR60][R12.64], R151 ;  /* 0x000000970c000986 */ /* 0x0103e2000c10193c */
[----:B------:R-:W-:-:S03]  /*7e790*/  ISETP.LT.AND P0, PT, R155, UR4, !P5 ;  /* 0x000000049b007c0c */ /* 0x000fc6000ef01270 */
[----:B-1----:R-:W3:Y:S01]  /*7e7a0*/  LDL.LU R151, [R1+0x140] ;  /* 0x0001400001977983 */ /* 0x002ee20000300800 */
[----:B------:R-:W-:-:S09]  /*7e7b0*/  IMAD.WIDE R12, R145, 0x4, R4 ;  /* 0x00000004910c7825 */ /* 0x000fd200078e0204 */
[----:B------:R1:W-:Y:S01]  /*7e7c0*/  @P0 STG.E desc[UR60][R12.64], R149 ;  /* 0x000000950c000986 */ /* 0x0003e2000c10193c */
[----:B------:R-:W-:-:S03]  /*7e7d0*/  ISETP.LT.AND P0, PT, R157, UR4, !P5 ;  /* 0x000000049d007c0c */ /* 0x000fc6000ef01270 */
[----:B-1----:R-:W4:Y:S01]  /*7e7e0*/  LDL.LU R149, [R1+0xfc4] ;  /* 0x000fc40001957983 */ /* 0x002f220000300800 */
[----:B------:R-:W-:-:S09]  /*7e7f0*/  IMAD.WIDE R12, R145, 0x4, R6 ;  /* 0x00000004910c7825 */ /* 0x000fd200078e0206 */
[----:B------:R1:W-:Y:S04]  /*7e800*/  @P0 STG.E desc[UR60][R12.64], R150 ;  /* 0x000000960c000986 */ /* 0x0003e8000c10193c */
        /* <DEDUP_REMOVED lines=8> */
[----:B-1----:R-:W-:-:S02]  /*7e890*/  IMAD.WIDE R12, R146, 0x4, R2 ;  /* 0x00000004920c7825 */ /* 0x002fc400078e0202 */
[----:B------:R-:W4:Y:S10]  /*7e8a0*/  LDL.LU R138, [R1+0x934] ;  /* 0x00093400018a7983 */ /* 0x000f340000300800 */
[----:B------:R1:W-:Y:S01]  /*7e8b0*/  @P0 STG.E desc[UR60][R12.64], R139 ;  /* 0x0000008b0c000986 */ /* 0x0003e2000c10193c */
[----:B------:R-:W-:Y:S01]  /*7e8c0*/  ISETP.LT.AND P0, PT, R155, UR4, !P6 ;  /* 0x000000049b007c0c */ /* 0x000fe2000f701270 */
[----:B-1----:R-:W-:-:S12]  /*7e8d0*/  IMAD.WIDE R12, R146, 0x4, R4 ;  /* 0x00000004920c7825 */ /* 0x002fd800078e0204 */
[----:B------:R1:W-:Y:S01]  /*7e8e0*/  @P0 STG.E desc[UR60][R12.64], R147 ;  /* 0x000000930c000986 */ /* 0x0003e2000c10193c */
[----:B------:R-:W-:-:S03]  /*7e8f0*/  ISETP.LT.AND P0, PT, R157, UR4, !P6 ;  /* 0x000000049d007c0c */ /* 0x000fc6000f701270 */
[----:B-1----:R-:W4:Y:S01]  /*7e900*/  LDL.LU R147, [R1+0x744] ;  /* 0x0007440001937983 */ /* 0x002f220000300800 */
[----:B------:R-:W-:-:S09]  /*7e910*/  IMAD.WIDE R12, R146, 0x4, R6 ;  /* 0x00000004920c7825 */ /* 0x000fd200078e0206 */
[----:B------:R1:W-:Y:S01]  /*7e920*/  @P0 STG.E desc[UR60][R12.64], R144 ;  /* 0x000000900c000986 */ /* 0x0003e2000c10193c */
[----:B------:R-:W-:Y:S02]  /*7e930*/  ISETP.LT.AND P0, PT, R158, UR4, !P6 ;  /* 0x000000049e007c0c */ /* 0x000fe4000f701270 */
[C---:B------:R-:W-:Y:S02]  /*7e940*/  LOP3.LUT P3, RZ, R11.reuse, 0x2, RZ, 0xc0, !PT ;  /* 0x000000020bff7812 */ /* 0x040fe4000786c0ff */
[C---:B------:R-:W-:Y:S01]  /*7e950*/  LOP3.LUT P4, RZ, R11.reuse, 0x4, RZ, 0xc0, !PT ;  /* 0x000000040bff7812 */ /* 0x040fe2000788c0ff */
[----:B-1----:R-:W4:Y:S01]  /*7e960*/  LDL.LU R144, [R1+0x544] ;  /* 0x0005440001907983 */ /* 0x002f220000300800 */
[C---:B------:R-:W-:Y:S02]  /*7e970*/  LOP3.LUT P5, RZ, R11.reuse, 0x8, RZ, 0xc0, !PT ;  /* 0x000000080bff7812 */ /* 0x040fe400078ac0ff */
[----:B------:R-:W-:Y:S01]  /*7e980*/  LOP3.LUT P6, RZ, R11, 0x10, RZ, 0xc0, !PT ;  /* 0x000000100bff7812 */ /* 0x000fe200078cc0ff */
[----:B------:R-:W-:Y:S01]  /*7e990*/  IMAD.WIDE R10, R146, 0x4, R8 ;  /* 0x00000004920a7825 */ /* 0x000fe200078e0208 */
[----:B------:R-:W4:Y:S04]  /*7e9a0*/  LDL.LU R139, [R1+0x344] ;  /* 0x00034400018b7983 */ /* 0x000f280000300800 */
[----:B------:R-:W4:Y:S04]  /*7e9b0*/  LDL.LU R146, [R1+0x1288] ;  /* 0x0012880001927983 */ /* 0x000f280000300800 */
        /* <DEDUP_REMOVED lines=10> */
[----:B------:R-:W-:-:S09]  /*7ea60*/  IMAD.WIDE R10, R148, 0x4, R6 ;  /* 0x00000004940a7825 */ /* 0x000fd200078e0206 */
[----:B------:R1:W-:Y:S04]  /*7ea70*/  @P0 STG.E desc[UR60][R10.64], R145 ;  /* 0x000000910a000986 */ /* 0x0003e8000c10193c */
[----:B-1----:R-:W4:Y:S01]  /*7ea80*/  LDL.LU R145, [R1+0xd38] ;  /* 0x000d380001917983 */ /* 0x002f220000300800 */
[----:B------:R-:W-:-:S03]  /*7ea90*/  IMAD.WIDE R10, R148, 0x4, R8 ;  /* 0x00000004940a7825 */ /* 0x000fc600078e0208 */
[----:B------:R-:W4:Y:S01]  /*7eaa0*/  LDL.LU R148, [R1+0xb38] ;  /* 0x000b380001947983 */ /* 0x000f220000300800 */
[----:B------:R-:W-:-:S03]  /*7eab0*/  ISETP.LT.AND P0, PT, R158, UR4, !P3 ;  /* 0x000000049e007c0c */ /* 0x000fc6000df01270 */
        /* <DEDUP_REMOVED lines=18> */
[----:B--2---:R1:W-:Y:S01]  /*7ebe0*/  @P0 STG.E desc[UR60][R10.64], R149 ;  /* 0x000000950a000986 */ /* 0x0043e2000c10193c */
[----:B------:R-:W-:Y:S01]  /*7ebf0*/  ISETP.LT.AND P0, PT, R153, UR4, !P5 ;  /* 0x0000000499007c0c */ /* 0x000fe2000ef01270 */
[----:B-1----:R-:W-:-:S02]  /*7ec00*/  IMAD.WIDE R10, R146, 0x4, R2 ;  /* 0x00000004920a7825 */ /* 0x002fc400078e0202 */
        /* <DEDUP_REMOVED lines=24> */
[----:B-1----:R-:W-:Y:S01]  /*7ed90*/  IMAD.WIDE R10, R151, 0x4, R6 ;  /* 0x00000004970a7825 */ /* 0x002fe200078e0206 */
[----:B------:R-:W-:Y:S01]  /*7eda0*/  LOP3.LUT P1, RZ, R23, 0x80000, RZ, 0xc0, !PT ;  /* 0x0008000017ff7812 */ /* 0x000fe2000782c0ff */
[----:B------:R-:W4:Y:S10]  /*7edb0*/  LDL.LU R139, [R1+0x54c] ;  /* 0x00054c00018b7983 */ /* 0x000f340000300800 */
[----:B------:R1:W-:Y:S01]  /*7edc0*/  @P0 STG.E desc[UR60][R10.64], R156 ;  /* 0x0000009c0a000986 */ /* 0x0003e2000c10193c */
[----:B------:R-:W-:Y:S01]  /*7edd0*/  ISETP.LT.AND P0, PT, R158, UR4, !P6 ;  /* 0x000000049e007c0c */ /* 0x000fe2000f701270 */
[----:B-1----:R-:W-:-:S02]  /*7ede0*/  IMAD.WIDE R10, R151, 0x4, R8 ;  /* 0x00000004970a7825 */ /* 0x002fc400078e0208 */
[----:B------:R-:W4:Y:S10]  /*7edf0*/  LDL.LU R156, [R1+0x34c] ;  /* 0x00034c00019c7983 */ /* 0x000f340000300800 */
[----:B--2---:R1:W-:Y:S01]  /*7ee00*/  @P0 STG.E desc[UR60][R10.64], R149 ;  /* 0x000000950a000986 */ /* 0x0043e2000c10193c */
[----:B------:R-:W-:Y:S01]  /*7ee10*/  ISETP.LT.AND P0, PT, R153, UR4, !P1 ;  /* 0x0000000499007c0c */ /* 0x000fe2000cf01270 */
[----:B-1----:R-:W-:-:S02]  /*7ee20*/  IMAD.WIDE R10, R138, 0x4, R2 ;  /* 0x000000048a0a7825 */ /* 0x002fc400078e0202 */
[----:B------:R-:W2:Y:S10]  /*7ee30*/  LDL.LU R149, [R1+0x14c] ;  /* 0x00014c0001957983 */ /* 0x000eb40000300800 */
[----:B---3--:R1:W-:Y:S01]  /*7ee40*/  @P0 STG.E desc[UR60][R10.64], R145 ;  /* 0x000000910a000986 */ /* 0x0083e2000c10193c */
[----:B------:R-:W-:-:S03]  /*7ee50*/  ISETP.LT.AND P0, PT, R155, UR4, !P1 ;  /* 0x000000049b007c0c */ /* 0x000fc6000cf01270 */
[----:B-1----:R-:W3:Y:S01]  /*7ee60*/  LDL.LU R145, [R1+0x1298] ;  /* 0x0012980001917983 */ /* 0x002ee20000300800 */
[----:B------:R-:W-:-:S03]  /*7ee70*/  IMAD.WIDE R10, R138, 0x4, R4 ;  /* 0x000000048a0a7825 */ /* 0x000fc600078e0204 */
[----:B------:R-:W3:Y:S06]  /*7ee80*/  LDL.LU R151, [R1+0xd40] ;  /* 0x000d400001977983 */ /* 0x000eec0000300800 */
[----:B----4-:R1:W-:Y:S01]  /*7ee90*/  @P0 STG.E desc[UR60][R10.64], R150 ;  /* 0x000000960a000986 */ /* 0x0103e2000c10193c */
[----:B------:R-:W-:Y:S01]  /*7eea0*/  ISETP.LT.AND P0, PT, R157, UR4, !P1 ;  /* 0x000000049d007c0c */ /* 0x000fe2000cf01270 */
[----:B-1----:R-:W-:Y:S02]  /*7eeb0*/  IMAD.WIDE R10, R138, 0x4, R6 ;  /* 0x000000048a0a7825 */ /* 0x002fe400078e0206 */
[----:B------:R-:W4:Y:S10]  /*7eec0*/  LDL.LU R150, [R1+0xb40] ;  /* 0x000b400001967983 */ /* 0x000f340000300800 */
[----:B------:R1:W-:Y:S04]  /*7eed0*/  @P0 STG.E desc[UR60][R10.64], R148 ;  /* 0x000000940a000986 */ /* 0x0003e8000c10193c */
[----:B-1----:R-:W4:Y:S01]  /*7eee0*/  LDL.LU R148, [R1+0xfd0] ;  /* 0x000fd00001947983 */ /* 0x002f220000300800 */
[----:B------:R-:W-:-:S02]  /*7eef0*/  LOP3.LUT P2, RZ, R23, 0x40000, RZ, 0xc0, !PT ;  /* 0x0004000017ff7812 */ /* 0x000fc4000784c0ff */
[----:B------:R-:W-:Y:S02]  /*7ef00*/  ISETP.LT.AND P1, PT, R158, UR4, !P1 ;  /* 0x000000049e007c0c */ /* 0x000fe4000cf21270 */
[----:B------:R-:W-:Y:S01]  /*7ef10*/  ISETP.LT.AND P0, PT, R153, UR4, !P2 ;  /* 0x0000000499007c0c */ /* 0x000fe2000d701270 */
[----:B------:R-:W-:-:S04]  /*7ef20*/  IMAD.WIDE R10, R138, 0x4, R8 ;  /* 0x000000048a0a7825 */ /* 0x000fc800078e0208 */
[----:B------:R-:W-:-:S06]  /*7ef30*/  IMAD.WIDE R12, R146, 0x4, R2 ;  /* 0x00000004920c7825 */ /* 0x000fcc00078e0202 */
[----:B------:R1:W-:Y:S01]  /*7ef40*/  @P1 STG.E desc[UR60][R10.64], R147 ;  /* 0x000000930a001986 */ /* 0x0003e2000c10193c */
[----:B------:R-:W-:Y:S01]  /*7ef50*/  ISETP.LT.AND P1, PT, R155, UR4, !P2 ;  /* 0x000000049b007c0c */ /* 0x000fe2000d721270 */
[C---:B------:R-:W-:Y:S02]  /*7ef60*/  IMAD.WIDE R14, R146.reuse, 0x4, R8 ;  /* 0x00000004920e7825 */ /* 0x040fe400078e0208 */
[----:B-1----:R-:W4:Y:S04]  /*7ef70*/  LDL.LU R147, [R1+0x940] ;  /* 0x0009400001937983 */ /* 0x002f280000300800 */
[----:B------:R1:W-:Y:S01]  /*7ef80*/  @P0 STG.E desc[UR60][R12.64], R144 ;  /* 0x000000900c000986 */ /* 0x0003e2000c10193c */
[----:B------:R-:W-:Y:S01]  /*7ef90*/  ISETP.LT.AND P0, PT, R157, UR4, !P2 ;  /* 0x000000049d007c0c */ /* 0x000fe2000d701270 */
[----:B------:R-:W-:-:S02]  /*7efa0*/  IMAD.WIDE R10, R146, 0x4, R4 ;  /* 0x00000004920a7825 */ /* 0x000fc400078e0204 */
[----:B-1----:R-:W4:Y:S02]  /*7efb0*/  LDL.LU R144, [R1+0x129c] ;  /* 0x00129c0001907983 */ /* 0x002f240000300800 */
[----:B------:R-:W-:Y:S02]  /*7efc0*/  IMAD.WIDE R12, R146, 0x4, R6 ;  /* 0x00000004920c7825 */ /* 0x000fe400078e0206 */
[----:B------:R-:W4:Y:S01]  /*7efd0*/  LDL.LU R146, [R1+0x750] ;  /* 0x0007500001927983 */ /* 0x000f220000300800 */
[----:B------:R-:W-:Y:S02]  /*7efe0*/  ISETP.LT.AND P2, PT, R158, UR4, !P2 ;  /* 0x000000049e007c0c */ /* 0x000fe4000d741270 */
[----:B------:R-:W-:Y:S01]  /*7eff0*/  LOP3.LUT P3, RZ, R23, 0x20000, RZ, 0xc0, !PT ;  /* 0x0002000017ff7812 */ /* 0x000fe2000786c0ff */
[----:B------:R1:W-:Y:S04]  /*7f000*/  @P1 STG.E desc[UR60][R10.64], R139 ;  /* 0x0000008b0a001986 */ /* 0x0003e8000c10193c */
[----:B------:R-:W4:Y:S04]  /*7f010*/  LDL.LU R137, [R1+0x550] ;  /* 0x0005500001897983 */ /* 0x000f280000300800 */
[----:B------:R-:W4:Y:S04]  /*7f020*/  LDL.LU R138, [R1+0x150] ;  /* 0x00015000018a7983 */ /* 0x000f280000300800 */
[----:B-1----:R-:W4:Y:S04]  /*7f030*/  LDL.LU R139, [R1+0x350] ;  /* 0x00035000018b7983 */ /* 0x002f280000300800 */
[----:B------:R-:W-:Y:S01]  /*7f040*/  @P0 STG.E desc[UR60][R12.64], R156 ;  /* 0x0000009c0c000986 */ /* 0x000fe2000c10193c */
[----:B------:R-:W-:-:S02]  /*7f050*/  ISETP.LT.AND P0, PT, R153, UR4, !P3 ;  /* 0x0000000499007c0c */ /* 0x000fc4000df01270 */
[----:B------:R-:W-:Y:S01]  /*7f060*/  ISETP.LT.AND P1, PT, R155, UR4, !P3 ;  /* 0x000000049b007c0c */ /* 0x000fe2000df21270 */
[----:B--2---:R1:W-:Y:S04]  /*7f070*/  @P2 STG.E desc[UR60][R14.64], R149 ;  /* 0x000000950e002986 */ /* 0x0043e8000c10193c */
[----:B-1----:R-:W2:Y:S04]  /*7f080*/  LDL.LU R149, [R1+0x12a0] ;  /* 0x0012a00001957983 */ /* 0x002ea80000300800 */
[----:B------:R-:W2:Y:S01]  /*7f090*/  LDL.LU R156, [R1+0xd44] ;  /* 0x000d4400019c7983 */ /* 0x000ea20000300800 */
[----:B------:R-:W-:Y:S01]  /*7f0a0*/  ISETP.LT.AND P2, PT, R157, UR4, !P3 ;  /* 0x000000049d007c0c */ /* 0x000fe2000df41270 */
[----:B---3--:R-:W-:-:S05]  /*7f0b0*/  IMAD.WIDE R10, R145, 0x4, R2 ;  /* 0x00000004910a7825 */ /* 0x008fca00078e0202 */
[----:B------:R1:W-:Y:S04]  /*7f0c0*/  @P0 STG.E desc[UR60][R10.64], R151 ;  /* 0x000000970a000986 */ /* 0x0003e8000c10193c */
[----:B-1----:R-:W3:Y:S01]  /*7f0d0*/  LDL.LU R151, [R1+0xb44] ;  /* 0x000b440001977983 */ /* 0x002ee20000300800 */
[----:B------:R-:W-:-:S04]  /*7f0e0*/  IMAD.WIDE R12, R145, 0x4, R4 ;  /* 0x00000004910c7825 */ /* 0x000fc800078e0204 */
[C---:B------:R-:W-:Y:S01]  /*7f0f0*/  IMAD.WIDE R14, R145.reuse, 0x4, R6 ;  /* 0x00000004910e7825 */ /* 0x040fe200078e0206 */
[----:B----4-:R-:W-:Y:S03]  /*7f100*/  @P1 STG.E desc[UR60][R12.64], R150 ;  /* 0x000000960c001986 */ /* 0x010fe6000c10193c */
[----:B------:R-:W-:Y:S02]  /*7f110*/  IMAD.WIDE R10, R145, 0x4, R8 ;  /* 0x00000004910a7825 */ /* 0x000fe400078e0208 */
[----:B------:R-:W4:Y:S04]  /*7f120*/  LDL.LU R145, [R1+0x12a8] ;  /* 0x0012a80001917983 */ /* 0x000f280000300800 */
[----:B------:R1:W-:Y:S04]  /*7f130*/  @P2 STG.E desc[UR60][R14.64], R148 ;  /* 0x000000940e002986 */ /* 0x0003e8000c10193c */
[----:B-1----:R-:W4:Y:S01]  /*7f140*/  LDL.LU R148, [R1+0xfd4] ;  /* 0x000fd40001947983 */ /* 0x002f220000300800 */
[----:B------:R-:W-:-:S02]  /*7f150*/  LOP3.LUT P4, RZ, R23, 0x10000, RZ, 0xc0, !PT ;  /* 0x0001000017ff7812 */ /* 0x000fc4000788c0ff */
[----:B------:R-:W-:Y:S01]  /*7f160*/  ISETP.LT.AND P3, PT, R158, UR4, !P3 ;  /* 0x000000049e007c0c */ /* 0x000fe2000df61270 */
[----:B------:R-:W4:Y:S01]  /*7f170*/  LDL.LU R150, [R1+0x944] ;  /* 0x0009440001967983 */ /* 0x000f220000300800 */
[----:B------:R-:W-:Y:S02]  /*7f180*/  ISETP.LT.AND P0, PT, R153, UR4, !P4 ;  /* 0x0000000499007c0c */ /* 0x000fe4000e701270 */
[----:B------:R-:W-:Y:S02]  /*7f190*/  ISETP.LT.AND P1, PT, R155, UR4, !P4 ;  /* 0x000000049b007c0c */ /* 0x000fe4000e721270 */
[----:B------:R-:W-:-:S07]  /*7f1a0*/  ISETP.LT.AND P2, PT, R157, UR4, !P4 ;  /* 0x000000049d007c0c */ /* 0x000fce000e741270 */
[----:B------:R1:W-:Y:S01]  /*7f1b0*/  @P3 STG.E desc[UR60][R10.64], R147 ;  /* 0x000000930a003986 */ /* 0x0003e2000c10193c */
[----:B------:R-:W-:Y:S02]  /*7f1c0*/  LOP3.LUT P5, RZ, R23, 0x8000, RZ, 0xc0, !PT ;  /* 0x0000800017ff7812 */ /* 0x000fe400078ac0ff */
[----:B------:R-:W-:Y:S01]  /*7f1d0*/  ISETP.LT.AND P4, PT, R158, UR4, !P4 ;  /* 0x000000049e007c0c */ /* 0x000fe2000e781270 */
[----:B-1----:R-:W4:Y:S01]  /*7f1e0*/  LDL.LU R147, [R1+0x754] ;  /* 0x0007540001937983 */ /* 0x002f220000300800 */
[----:B------:R-:W-:-:S04]  /*7f1f0*/  IMAD.WIDE R14, R144, 0x4, R2 ;  /* 0x00000004900e7825 */ /* 0x000fc800078e0202 */
[C---:B------:R-:W-:Y:S01]  /*7f200*/  IMAD.WIDE R12, R144.reuse, 0x4, R4 ;  /* 0x00000004900c7825 */ /* 0x040fe200078e0204 */
[----:B------:R1:W-:Y:S03]  /*7f210*/  @P0 STG.E desc[UR60][R14.64], R146 ;  /* 0x000000920e000986 */ /* 0x0003e6000c10193c */
[----:B------:R-:W-:-:S04]  /*7f220*/  IMAD.WIDE R10, R144, 0x4, R6 ;  /* 0x00000004900a7825 */ /* 0x000fc800078e0206 */
[----:B-1----:R-:W-:Y:S02]  /*7f230*/  IMAD.WIDE R14, R144, 0x4, R8 ;  /* 0x00000004900e7825 */ /* 0x002fe400078e0208 */
[----:B------:R-:W4:Y:S01]  /*7f240*/  LDL.LU R144, [R1+0x554] ;  /* 0x0005540001907983 */ /* 0x000f220000300800 */
[----:B------:R-:W-:-:S03]  /*7f250*/  ISETP.LT.AND P0, PT, R153, UR4, !P5 ;  /* 0x0000000499007c0c */ /* 0x000fc6000ef01270 */
[----:B------:R-:W-:Y:S01]  /*7f260*/  @P1 STG.E desc[UR60][R12.64], R137 ;  /* 0x000000890c001986 */ /* 0x000fe2000c10193c */
[----:B------:R-:W-:-:S03]  /*7f270*/  ISETP.LT.AND P1, PT, R155, UR4, !P5 ;  /* 0x000000049b007c0c */ /* 0x000fc6000ef21270 */
[----:B------:R-:W-:Y:S04]  /*7f280*/  @P2 STG.E desc[UR60][R10.64], R138 ;  /* 0x0000008a0a002986 */ /* 0x000fe8000c10193c */
[----:B------:R-:W4:Y:S04]  /*7f290*/  LDL.LU R146, [R1+0x12ac] ;  /* 0x0012ac0001927983 */ /* 0x000f280000300800 */
[----:B------:R1:W-:Y:S04]  /*7f2a0*/  @P4 STG.E desc[UR60][R14.64], R139 ;  /* 0x0000008b0e004986 */ /* 0x0003e8000c10193c */
[----:B-1----:R-:W4:Y:S01]  /*7f2b0*/  LDL.LU R139, [R1+0x154] ;  /* 0x00015400018b7983 */ /* 0x002f220000300800 */
[----:B------:R-:W-:Y:S01]  /*7f2c0*/  ISETP.LT.AND P2, PT, R157, UR4, !P5 ;  /* 0x000000049d007c0c */ /* 0x000fe2000ef41270 */
[----:B--2---:R-:W-:-:S04]  /*7f2d0*/  IMAD.WIDE R10, R149, 0x4, R2 ;  /* 0x00000004950a7825 */ /* 0x004fc800078e0202 */
[C---:B------:R-:W-:Y:S01]  /*7f2e0*/  IMAD.WIDE R12, R149.reuse, 0x4, R4 ;  /* 0x00000004950c7825 */ /* 0x040fe200078e0204 */
[----:B------:R1:W-:Y:S04]  /*7f2f0*/  @P0 STG.E desc[UR60][R10.64], R156 ;  /* 0x0000009c0a000986 */ /* 0x0003e8000c10193c */
[----:B-1----:R-:W2:Y:S01]  /*7f300*/  LDL.LU R156, [R1+0x354] ;  /* 0x00035400019c7983 */ /* 0x002ea20000300800 */
[----:B------:R-:W-:-:S03]  /*7f310*/  IMAD.WIDE R10, R149, 0x4, R6 ;  /* 0x00000004950a7825 */ /* 0x000fc600078e0206 */
[----:B---3--:R1:W-:Y:S02]  /*7f320*/  @P1 STG.E desc[UR60][R12.64], R151 ;  /* 0x000000970c001986 */ /* 0x0083e4000c10193c */
[----:B-1----:R-:W-:Y:S02]  /*7f330*/  IMAD.WIDE R12, R149, 0x4, R8 ;  /* 0x00000004950c7825 */ /* 0x002fe400078e0208 */
[----:B------:R-:W3:Y:S04]  /*7f340*/  LDL.LU R151, [R1+0xd48] ;  /* 0x000d480001977983 */ /* 0x000ee80000300800 */
[----:B------:R-:W3:Y:S04]  /*7f350*/  LDL.LU R149, [R1+0xb48] ;  /* 0x000b480001957983 */ /* 0x000ee80000300800 */
[----:B----4-:R1:W-:Y:S04]  /*7f360*/  @P2 STG.E desc[UR60][R10.64], R148 ;  /* 0x000000940a002986 */ /* 0x0103e8000c10193c */
[----:B-1----:R-:W4:Y:S01]  /*7f370*/  LDL.LU R148, [R1+0xfd8] ;  /* 0x000fd80001947983 */ /* 0x002f220000300800 */
[----:B------:R-:W-:-:S02]  /*7f380*/  LOP3.LUT P6, RZ, R23, 0x4000, RZ, 0xc0, !PT ;  /* 0x0000400017ff7812 */ /* 0x000fc400078cc0ff */
[----:B------:R-:W-:Y:S02]  /*7f390*/  ISETP.LT.AND P5, PT, R158, UR4, !P5 ;  /* 0x000000049e007c0c */ /* 0x000fe4000efa1270 */
[----:B------:R-:W-:Y:S02]  /*7f3a0*/  ISETP.LT.AND P4, PT, R153, UR4, !P6 ;  /* 0x0000000499007c0c */ /* 0x000fe4000f781270 */
[----:B------:R-:W-:Y:S01]  /*7f3b0*/  ISETP.LT.AND P3, PT, R155, UR4, !P6 ;  /* 0x000000049b007c0c */ /* 0x000fe2000f761270 */
[----:B------:R-:W-:-:S04]  /*7f3c0*/  IMAD.WIDE R14, R145, 0x4, R2 ;  /* 0x00000004910e7825 */ /* 0x000fc800078e0202 */
[----:B------:R-:W-:-:S04]  /*7f3d0*/  IMAD.WIDE R16, R145, 0x4, R4 ;  /* 0x0000000491107825 */ /* 0x000fc800078e0204 */
[----:B------:R-:W-:Y:S04]  /*7f3e0*/  @P5 STG.E desc[UR60][R12.64], R150 ;  /* 0x000000960c005986 */ /* 0x000fe8000c10193c */
[----:B------:R1:W-:Y:S01]  /*7f3f0*/  @P4 STG.E desc[UR60][R14.64], R147 ;  /* 0x000000930e004986 */ /* 0x0003e2000c10193c */
[----:B------:R-:W-:Y:S01]  /*7f400*/  IADD3 R0, R152, 0xac, RZ ;  /* 0x000000ac98007810 */ /* 0x000fe20007ffe0ff */
[----:B------:R-:W-:Y:S01]  /*7f410*/  IMAD.WIDE R10, R145, 0x4, R6 ;  /* 0x00000004910a7825 */ /* 0x000fe200078e0206 */
[----:B------:R-:W-:Y:S02]  /*7f420*/  ISETP.LT.AND P2, PT, R157, UR4, !P6 ;  /* 0x000000049d007c0c */ /* 0x000fe4000f741270 */
[----:B------:R-:W-:Y:S01]  /*7f430*/  ISETP.GE.AND P0, PT, R0, UR5, PT ;  /* 0x0000000500007c0c */ /* 0x000fe2000bf06270 */
[----:B-1----:R-:W4:Y:S01]  /*7f440*/  LDL.LU R147, [R1+0x948] ;  /* 0x0009480001937983 */ /* 0x002f220000300800 */
[----:B------:R-:W-:-:S03]  /*7f450*/  IMAD.WIDE R14, R145, 0x4, R8 ;  /* 0x00000004910e7825 */ /* 0x000fc600078e0208 */
[----:B------:R1:W-:Y:S01]  /*7f460*/  @P3 STG.E desc[UR60][R16.64], R144 ;  /* 0x0000009010003986 */ /* 0x0003e2000c10193c */
[----:B------:R-:W-:Y:S01]  /*7f470*/  ISETP.LT.AND P6, PT, R158, UR4, !P6 ;  /* 0x000000049e007c0c */ /* 0x000fe2000f7c1270 */
[----:B------:R-:W-:Y:S01]  /*7f480*/  VIADD R12, R152, 0xaf ;  /* 0x000000af980c7836 */ /* 0x000fe20000000000 */
[----:B------:R-:W-:Y:S01]  /*7f490*/  ULDC UR5, c[0x0][0x22c] ;  /* 0x00008b0000057ab9 */ /* 0x000fe20000000800 */
[----:B-1----:R-:W4:Y:S04]  /*7f4a0*/  LDL.LU R144, [R1+0x12b0] ;  /* 0x0012b00001907983 */ /* 0x002f280000300800 */
[----:B------:R-:W4:Y:S01]  /*7f4b0*/  LDL.LU R145, [R1+0x758] ;  /* 0x0007580001917983 */ /* 0x000f220000300800 */
[----:B------:R-:W-:Y:S02]  /*7f4c0*/  ISETP.LT.AND P3, PT, R153, UR4, !P0 ;  /* 0x0000000499007c0c */ /* 0x000fe4000c761270 */
[----:B------:R-:W-:Y:S01]  /*7f4d0*/  ISETP.LT.AND P5, PT, R155, UR4, !P0 ;  /* 0x000000049b007c0c */ /* 0x000fe2000c7a1270 */
[----:B------:R-:W4:Y:S01]  /*7f4e0*/  LDL.LU R150, [R1+0x12b4] ;  /* 0x0012b40001967983 */ /* 0x000f220000300800 */
[----:B------:R-:W-:Y:S01]  /*7f4f0*/  ISETP.GE.AND P1, PT, R12, UR14, PT ;  /* 0x0000000e0c007c0c */ /* 0x000fe2000bf26270 */
[----:B------:R-:W-:-:S02]  /*7f500*/  IMAD.WIDE R12, R146, 0x4, R2 ;  /* 0x00000004920c7825 */ /* 0x000fc400078e0202 */
[----:B------:R-:W4:Y:S04]  /*7f510*/  LDL.LU R137, [R1+0x558] ;  /* 0x0005580001897983 */ /* 0x000f280000300800 */
[----:B------:R1:W-:Y:S04]  /*7f520*/  @P2 STG.E desc[UR60][R10.64], R139 ;  /* 0x0000008b0a002986 */ /* 0x0003e8000c10193c */
[----:B------:R-:W4:Y:S01]  /*7f530*/  LDL.LU R138, [R1+0x158] ;  /* 0x00015800018a7983 */ /* 0x000f220000300800 */
[----:B-1----:R-:W-:Y:S01]  /*7f540*/  IMAD.WIDE R10, R146, 0x4, R4 ;  /* 0x00000004920a7825 */ /* 0x002fe200078e0204 */
[----:B------:R-:W-:-:S02]  /*7f550*/  ISETP.LT.AND P4, PT, R157, UR4, !P0 ;  /* 0x000000049d007c0c */ /* 0x000fc4000c781270 */
[----:B--2---:R1:W-:Y:S04]  /*7f560*/  @P6 STG.E desc[UR60][R14.64], R156 ;  /* 0x0000009c0e006986 */ /* 0x0043e8000c10193c */
[----:B-1----:R-:W2:Y:S01]  /*7f570*/  LDL.LU R156, [R1+0x358] ;  /* 0x00035800019c7983 */ /* 0x002ea20000300800 */
[----:B------:R-:W-:-:S03]  /*7f580*/  IMAD.WIDE R14, R146, 0x4, R6 ;  /* 0x00000004920e7825 */ /* 0x000fc600078e0206 */
[----:B---3--:R-:W-:Y:S04]  /*7f590*/  @P3 STG.E desc[UR60][R12.64], R151 ;  /* 0x000000970c003986 */ /* 0x008fe8000c10193c */
[----:B------:R1:W-:Y:S04]  /*7f5a0*/  @P5 STG.E desc[UR60][R10.64], R149 ;  /* 0x000000950a005986 */ /* 0x0003e8000c10193c */
[----:B-1----:R-:W3:Y:S04]  /*7f5b0*/  LDL.LU R149, [R1+0xd4c] ;  /* 0x000d4c0001957983 */ /* 0x002ee80000300800 */
[----:B------:R-:W3:Y:S01]  /*7f5c0*/  LDL.LU R151, [R1+0xb4c] ;  /* 0x000b4c0001977983 */ /* 0x000ee20000300800 */
[----:B------:R-:W-:-:S03]  /*7f5d0*/  IMAD.WIDE R10, R146, 0x4, R8 ;  /* 0x00000004920a7825 */ /* 0x000fc600078e0208 */
[----:B------:R-:W3:Y:S04]  /*7f5e0*/  LDL.LU R146, [R1+0x12b8] ;  /* 0x0012b80001927983 */ /* 0x000ee80000300800 */
[----:B----4-:R1:W-:Y:S04]  /*7f5f0*/  @P4 STG.E desc[UR60][R14.64], R148 ;  /* 0x000000940e004986 */ /* 0x0103e8000c10193c */
[----:B-1----:R-:W4:Y:S01]  /*7f600*/  LDL.LU R148, [R1+0xfdc] ;  /* 0x000fdc0001947983 */ /* 0x002f220000300800 */
[----:B------:R-:W-:Y:S01]  /*7f610*/  VIADD R0, R152, 0xad ;  /* 0x000000ad98007836 */ /* 0x000fe20000000000 */
[----:B------:R-:W-:-:S02]  /*7f620*/  ISETP.LT.AND P0, PT, R158, UR4, !P0 ;  /* 0x000000049e007c0c */ /* 0x000fc4000c701270 */
[----:B------:R-:W4:Y:S02]  /*7f630*/  LDL.LU R139, [R1+0x94c] ;  /* 0x00094c00018b7983 */ /* 0x000f240000300800 */
[----:B------:R-:W-:-:S04]  /*7f640*/  ISETP.GE.AND P2, PT, R0, UR12, PT ;  /* 0x0000000c00007c0c */ /* 0x000fc8000bf46270 */
[----:B------:R-:W-:Y:S01]  /*7f650*/  ISETP.LT.AND P3, PT, R153, UR4, !P2 ;  /* 0x0000000499007c0c */ /* 0x000fe2000d761270 */
[----:B------:R-:W-:Y:S01]  /*7f660*/  VIADD R0, R152, 0xae ;  /* 0x000000ae98007836 */ /* 0x000fe20000000000 */
[----:B------:R-:W-:Y:S02]  /*7f670*/  ISETP.LT.AND P4, PT, R155, UR4, !P2 ;  /* 0x000000049b007c0c */ /* 0x000fe4000d781270 */
[----:B------:R-:W-:Y:S02]  /*7f680*/  ISETP.LT.AND P5, PT, R157, UR4, !P2 ;  /* 0x000000049d007c0c */ /* 0x000fe4000d7a1270 */
[----:B------:R-:W-:Y:S01]  /*7f690*/  ISETP.LT.AND P6, PT, R158, UR4, !P2 ;  /* 0x000000049e007c0c */ /* 0x000fe2000d7c1270 */
[----:B------:R1:W-:Y:S01]  /*7f6a0*/  @P0 STG.E desc[UR60][R10.64], R147 ;  /* 0x000000930a000986 */ /* 0x0003e2000c10193c */
[----:B------:R-:W-:-:S03]  /*7f6b0*/  ISETP.GE.AND P2, PT, R0, UR5, PT ;  /* 0x0000000500007c0c */ /* 0x000fc6000bf46270 */
[----:B-1----:R-:W4:Y:S01]  /*7f6c0*/  LDL.LU R147, [R1+0x75c] ;  /* 0x00075c0001937983 */ /* 0x002f220000300800 */
[----:B------:R-:W-:Y:S01]  /*7f6d0*/  IMAD.WIDE R14, R144, 0x4, R2 ;  /* 0x00000004900e7825 */ /* 0x000fe200078e0202 */
[----:B------:R-:W-:-:S03]  /*7f6e0*/  ULDC UR5, c[0x0][0x22c] ;  /* 0x00008b0000057ab9 */ /* 0x000fc60000000800 */
[C---:B------:R-:W-:Y:S01]  /*7f6f0*/  IMAD.WIDE R12, R144.reuse, 0x4, R4 ;  /* 0x00000004900c7825 */ /* 0x040fe200078e0204 */
[----:B------:R1:W-:Y:S03]  /*7f700*/  @P3 STG.E desc[UR60][R14.64], R145 ;  /* 0x000000910e003986 */ /* 0x0003e6000c10193c */
[----:B------:R-:W-:Y:S01]  /*7f710*/  IMAD.WIDE R10, R144, 0x4, R6 ;  /* 0x00000004900a7825 */ /* 0x000fe200078e0206 */
[----:B------:R-:W-:-:S03]  /*7f720*/  ISETP.LT.AND P0, PT, R153, UR4, !P2 ;  /* 0x0000000499007c0c */ /* 0x000fc6000d701270 */
[----:B-1----:R-:W-:Y:S02]  /*7f730*/  IMAD.WIDE R14, R144, 0x4, R8 ;  /* 0x00000004900e7825 */ /* 0x002fe400078e0208 */
[----:B------:R-:W4:Y:S01]  /*7f740*/  LDL.LU R144, [R1+0x55c] ;  /* 0x00055c0001907983 */ /* 0x000f220000300800 */
[----:B------:R-:W-:-:S03]  /*7f750*/  ISETP.LT.AND P3, PT, R155, UR4, !P2 ;  /* 0x000000049b007c0c */ /* 0x000fc6000d761270 */
[----:B------:R-:W-:Y:S04]  /*7f760*/  @P4 STG.E desc[UR60][R12.64], R137 ;  /* 0x000000890c004986 */ /* 0x000fe8000c10193c */
[----:B------:R1:W-:Y:S04]  /*7f770*/  @P5 STG.E desc[UR60][R10.64], R138 ;  /* 0x0000008a0a005986 */ /* 0x0003e8000c10193c */
[----:B------:R-:W4:Y:S01]  /*7f780*/  LDL.LU R145, [R1+0x12bc] ;  /* 0x0012bc0001917983 */ /* 0x000f220000300800 */
[----:B-1----:R-:W-:-:S04]  /*7f790*/  IMAD.WIDE R10, R150, 0x4, R2 ;  /* 0x00000004960a7825 */ /* 0x002fc800078e0202 */
[C---:B------:R-:W-:Y:S01]  /*7f7a0*/  IMAD.WIDE R12, R150.reuse, 0x4, R4 ;  /* 0x00000004960c7825 */ /* 0x040fe200078e0204 */
[----:B------:R-:W-:Y:S01]  /*7f7b0*/  ISETP.LT.AND P4, PT, R157, UR4, !P2 ;  /* 0x000000049d007c0c */ /* 0x000fe2000d781270 */
[----:B--2---:R1:W-:Y:S04]  /*7f7c0*/  @P6 STG.E desc[UR60][R14.64], R156 ;  /* 0x0000009c0e006986 */ /* 0x0043e8000c10193c */
[----:B-1----:R-:W2:Y:S04]  /*7f7d0*/  LDL.LU R156, [R1+0x15c] ;  /* 0x00015c00019c7983 */ /* 0x002ea80000300800 */
[----:B---3--:R1:W-:Y:S04]  /*7f7e0*/  @P0 STG.E desc[UR60][R10.64], R149 ;  /* 0x000000950a000986 */ /* 0x0083e8000c10193c */
[----:B------:R3:W-:Y:S04]  /*7f7f0*/  @P3 STG.E desc[UR60][R12.64], R151 ;  /* 0x000000970c003986 */ /* 0x0007e8000c10193c */
[----:B-1----:R-:W2:Y:S04]  /*7f800*/  LDL.LU R149, [R1+0x35c] ;  /* 0x00035c0001957983 */ /* 0x002ea80000300800 */
[----:B---3--:R-:W3:Y:S01]  /*7f810*/  LDL.LU R151, [R1+0xd50] ;  /* 0x000d500001977983 */ /* 0x008ee20000300800 */
[----:B------:R-:W-:-:S04]  /*7f820*/  IMAD.WIDE R10, R150, 0x4, R6 ;  /* 0x00000004960a7825 */ /* 0x000fc800078e0206 */
[----:B------:R-:W-:Y:S02]  /*7f830*/  IMAD.WIDE R12, R150, 0x4, R8 ;  /* 0x00000004960c7825 */ /* 0x000fe400078e0208 */
[----:B------:R-:W3:Y:S04]  /*7f840*/  LDL.LU R150, [R1+0xb50] ;  /* 0x000b500001967983 */ /* 0x000ee80000300800 */
[----:B----4-:R1:W-:Y:S04]  /*7f850*/  @P4 STG.E desc[UR60][R10.64], R148 ;  /* 0x000000940a004986 */ /* 0x0103e8000c10193c */
[----:B-1----:R-:W4:Y:S01]  /*7f860*/  LDL.LU R148, [R1+0xfe0] ;  /* 0x000fe00001947983 */ /* 0x002f220000300800 */
[----:B------:R-:W-:-:S02]  /*7f870*/  ISETP.LT.AND P2, PT, R158, UR4, !P2 ;  /* 0x000000049e007c0c */ /* 0x000fc4000d741270 */
[----:B------:R-:W-:Y:S02]  /*7f880*/  ISETP.LT.AND P6, PT, R153, UR4, !P1 ;  /* 0x0000000499007c0c */ /* 0x000fe4000cfc1270 */
[----:B------:R-:W-:Y:S01]  /*7f890*/  ISETP.LT.AND P5, PT, R155, UR4, !P1 ;  /* 0x000000049b007c0c */ /* 0x000fe2000cfa1270 */
[----:B------:R-:W-:-:S04]  /*7f8a0*/  IMAD.WIDE R14, R146, 0x4, R2 ;  /* 0x00000004920e7825 */ /* 0x000fc800078e0202 */
[----:B------:R-:W-:-:S04]  /*7f8b0*/  IMAD.WIDE R16, R146, 0x4, R4 ;  /* 0x0000000492107825 */ /* 0x000fc800078e0204 */
[----:B------:R-:W-:Y:S01]  /*7f8c0*/  @P2 STG.E desc[UR60][R12.64], R139 ;  /* 0x0000008b0c002986 */ /* 0x000fe2000c10193c */
[C---:B------:R-:W-:Y:S01]  /*7f8d0*/  VIADD R10, R152.reuse, 0xb3 ;  /* 0x000000b3980a7836 */ /* 0x040fe20000000000 */
[----:B------:R-:W-:Y:S02]  /*7f8e0*/  ISETP.LT.AND P3, PT, R157, UR4, !P1 ;  /* 0x000000049d007c0c */ /* 0x000fe4000cf61270 */
[----:B------:R1:W-:Y:S01]  /*7f8f0*/  @P6 STG.E desc[UR60][R14.64], R147 ;  /* 0x000000930e006986 */ /* 0x0003e2000c10193c */
[----:B------:R-:W-:Y:S01]  /*7f900*/  VIADD R0, R152, 0xb0 ;  /* 0x000000b098007836 */ /* 0x000fe20000000000 */
[----:B------:R-:W-:Y:S02]  /*7f910*/  ISETP.LT.AND P2, PT, R158, UR4, !P1 ;  /* 0x000000049e007c0c */ /* 0x000fe4000cf41270 */
[----:B------:R-:W-:Y:S01]  /*7f920*/  ISETP.GE.AND P1, PT, R10, UR10, PT ;  /* 0x0000000a0a007c0c */ /* 0x000fe2000bf26270 */
[C---:B------:R-:W-:Y:S01]  /*7f930*/  IMAD.WIDE R10, R146.reuse, 0x4, R8 ;  /* 0x00000004920a7825 */ /* 0x040fe200078e0208 */
[----:B-1----:R-:W4:Y:S03]  /*7f940*/  LDL.LU R147, [R1+0x950] ;  /* 0x0009500001937983 */ /* 0x002f260000300800 */
[----:B------:R-:W-:Y:S01]  /*7f950*/  IMAD.WIDE R12, R146, 0x4, R6 ;  /* 0x00000004920c7825 */ /* 0x000fe200078e0206 */
[----:B------:R-:W-:Y:S01]  /*7f960*/  ISETP.GE.AND P0, PT, R0, UR5, PT ;  /* 0x0000000500007c0c */ /* 0x000fe2000bf06270 */
[----:B------:R-:W-:Y:S01]  /*7f970*/  ULDC UR5, c[0x0][0x22c] ;  /* 0x00008b0000057ab9 */ /* 0x000fe20000000800 */
[----:B------:R1:W-:Y:S02]  /*7f980*/  @P5 STG.E desc[UR60][R16.64], R144 ;  /* 0x0000009010005986 */ /* 0x0003e4000c10193c */
[----:B------:R-:W-:-:S02]  /*7f990*/  ISETP.LT.AND P4, PT, R153, UR4, !P0 ;  /* 0x0000000499007c0c */ /* 0x000fc4000c781270 */
[----:B-1----:R-:W4:Y:S04]  /*7f9a0*/  LDL.LU R144, [R1+0x12c0] ;  /* 0x0012c00001907983 */ /* 0x002f280000300800 */
[----:B------:R-:W4:Y:S04]  /*7f9b0*/  LDL.LU R146, [R1+0x760] ;  /* 0x0007600001927983 */ /* 0x000f280000300800 */
[----:B------:R-:W4:Y:S04]  /*7f9c0*/  LDL.LU R137, [R1+0x560] ;  /* 0x0005600001897983 */ /* 0x000f280000300800 */
[----:B------:R-:W4:Y:S04]  /*7f9d0*/  LDL.LU R138, [R1+0x160] ;  /* 0x00016000018a7983 */ /* 0x000f280000300800 */
[----:B------:R-:W4:Y:S01]  /*7f9e0*/  LDL.LU R139, [R1+0x360] ;  /* 0x00036000018b7983 */ /* 0x000f220000300800 */
[----:B------:R-:W-:-:S02]  /*7f9f0*/  ISETP.LT.AND P6, PT, R155, UR4, !P0 ;  /* 0x000000049b007c0c */ /* 0x000fc4000c7c1270 */
[----:B------:R-:W-:Y:S01]  /*7fa00*/  ISETP.LT.AND P5, PT, R157, UR4, !P0 ;  /* 0x000000049d007c0c */ /* 0x000fe2000c7a1270 */
[C---:B------:R-:W-:Y:S01]  /*7fa10*/  IMAD.WIDE R14, R145.reuse, 0x4, R4 ;  /* 0x00000004910e7825 */ /* 0x040fe200078e0204 */
[----:B--2---:R1:W-:Y:S03]  /*7fa20*/  @P3 STG.E desc[UR60][R12.64], R156 ;  /* 0x0000009c0c003986 */ /* 0x0043e6000c10193c */
[C---:B-1----:R-:W-:Y:S01]  /*7fa30*/  IMAD.WIDE R12, R145.reuse, 0x4, R2 ;  /* 0x00000004910c7825 */ /* 0x042fe200078e0202 */
[----:B------:R1:W-:Y:S04]  /*7fa40*/  @P2 STG.E desc[UR60][R10.64], R149 ;  /* 0x000000950a002986 */ /* 0x0003e8000c10193c */
[----:B---3--:R2:W-:Y:S04]  /*7fa50*/  @P4 STG.E desc[UR60][R12.64], R151 ;  /* 0x000000970c004986 */ /* 0x0085e8000c10193c */
[----:B-1----:R-:W3:Y:S04]  /*7fa60*/  LDL.LU R149, [R1+0x12c4] ;  /* 0x0012c40001957983 */ /* 0x002ee80000300800 */
[----:B------:R-:W3:Y:S04]  /*7fa70*/  LDL.LU R156, [R1+0xd54] ;  /* 0x000d5400019c7983 */ /* 0x000ee80000300800 */
[----:B--2---:R-:W2:Y:S01]  /*7fa80*/  LDL.LU R151, [R1+0xb54] ;  /* 0x000b540001977983 */ /* 0x004ea20000300800 */
[----:B------:R-:W-:-:S03]  /*7fa90*/  IMAD.WIDE R10, R145, 0x4, R6 ;  /* 0x00000004910a7825 */ /* 0x000fc600078e0206 */
[----:B------:R-:W-:Y:S04]  /*7faa0*/  @P6 STG.E desc[UR60][R14.64], R150 ;  /* 0x000000960e006986 */ /* 0x000fe8000c10193c */
[----:B----4-:R1:W-:Y:S02]  /*7fab0*/  @P5 STG.E desc[UR60][R10.64], R148 ;  /* 0x000000940a005986 */ /* 0x0103e4000c10193c */
[----:B-1----:R-:W-:Y:S02]  /*7fac0*/  IMAD.WIDE R10, R145, 0x4, R8 ;  /* 0x00000004910a7825 */ /* 0x002fe400078e0208 */
[----:B------:R-:W4:Y:S04]  /*7fad0*/  LDL.LU R145, [R1+0x12c8] ;  /* 0x0012c80001917983 */ /* 0x000f280000300800 */
[----:B------:R-:W4:Y:S01]  /*7fae0*/  LDL.LU R148, [R1+0xfe4] ;  /* 0x000fe40001947983 */ /* 0x000f220000300800 */
[----:B------:R-:W-:-:S02]  /*7faf0*/  IADD3 R0, R152, 0xb1, RZ ;  /* 0x000000b198007810 */ /* 0x000fc40007ffe0ff */
[----:B------:R-:W-:Y:S01]  /*7fb00*/  ISETP.LT.AND P0, PT, R158, UR4, !P0 ;  /* 0x000000049e007c0c */ /* 0x000fe2000c701270 */
[----:B------:R-:W4:Y:S01]  /*7fb10*/  LDL.LU R150, [R1+0x954] ;  /* 0x0009540001967983 */ /* 0x000f220000300800 */
[----:B------:R-:W-:-:S04]  /*7fb20*/  ISETP.GE.AND P3, PT, R0, UR8, PT ;  /* 0x0000000800007c0c */ /* 0x000fc8000bf66270 */
[----:B------:R-:W-:Y:S01]  /*7fb30*/  ISETP.LT.AND P4, PT, R153, UR4, !P3 ;  /* 0x0000000499007c0c */ /* 0x000fe2000df81270 */
[----:B------:R-:W-:Y:S01]  /*7fb40*/  VIADD R0, R152, 0xb2 ;  /* 0x000000b298007836 */ /* 0x000fe20000000000 */
[----:B------:R-:W-:Y:S02]  /*7fb50*/  ISETP.LT.AND P5, PT, R155, UR4, !P3 ;  /* 0x000000049b007c0c */ /* 0x000fe4000dfa1270 */
[----:B------:R-:W-:-:S03]  /*7fb60*/  ISETP.LT.AND P6, PT, R157, UR4, !P3 ;  /* 0x000000049d007c0c */ /* 0x000fc6000dfc1270 */
[----:B------:R1:W-:Y:S01]  /*7fb70*/  @P0 STG.E desc[UR60][R10.64], R147 ;  /* 0x000000930a000986 */ /* 0x0003e2000c10193c */
[----:B------:R-:W-:Y:S02]  /*7fb80*/  ISETP.LT.AND P3, PT, R158, UR4, !P3 ;  /* 0x000000049e007c0c */ /* 0x000fe4000df61270 */
[----:B------:R-:W-:Y:S01]  /*7fb90*/  ISETP.GE.AND P2, PT, R0, UR5, PT ;  /* 0x0000000500007c0c */ /* 0x000fe2000bf46270 */
[----:B-1----:R-:W4:Y:S03]  /*7fba0*/  LDL.LU R147, [R1+0x764] ;  /* 0x0007640001937983 */ /* 0x002f260000300800 */
[----:B------:R-:W-:Y:S01]  /*7fbb0*/  ISETP.LT.AND P0, PT, R153, UR4, !P2 ;  /* 0x0000000499007c0c */ /* 0x000fe2000d701270 */
[----:B------:R-:W-:Y:S01]  /*7fbc0*/  IMAD.WIDE R14, R144, 0x4, R2 ;  /* 0x00000004900e7825 */ /* 0x000fe200078e0202 */
[----:B------:R-:W-:-:S03]  /*7fbd0*/  ULDC UR5, c[0x0][0x22c] ;  /* 0x00008b0000057ab9 */ /* 0x000fc60000000800 */
[C---:B------:R-:W-:Y:S01]  /*7fbe0*/  IMAD.WIDE R12, R144.reuse, 0x4, R4 ;  /* 0x00000004900c7825 */ /* 0x040fe200078e0204 */
[----:B------:R1:W-:Y:S03]  /*7fbf0*/  @P4 STG.E desc[UR60][R14.64], R146 ;  /* 0x000000920e004986 */ /* 0x0003e6000c10193c */
[----:B------:R-:W-:Y:S01]  /*7fc00*/  IMAD.WIDE R10, R144, 0x4, R6 ;  /* 0x00000004900a7825 */ /* 0x000fe200078e0206 */
[----:B------:R-:W-:-:S03]  /*7fc10*/  ISETP.LT.AND P4, PT, R155, UR4, !P2 ;  /* 0x000000049b007c0c */ /* 0x000fc6000d781270 */
[----:B-1----:R-:W-:Y:S02]  /*7fc20*/  IMAD.WIDE R14, R144, 0x4, R8 ;  /* 0x00000004900e7825 */ /* 0x002fe400078e0208 */
[----:B------:R-:W4:Y:S04]  /*7fc30*/  LDL.LU R144, [R1+0x564] ;  /* 0x0005640001907983 */ /* 0x000f280000300800 */
[----:B------:R-:W-:Y:S04]  /*7fc40*/  @P5 STG.E desc[UR60][R12.64], R137 ;  /* 0x000000890c005986 */ /* 0x000fe8000c10193c */
[----:B------:R-:W-:Y:S04]  /*7fc50*/  @P6 STG.E desc[UR60][R10.64], R138 ;  /* 0x0000008a0a006986 */ /* 0x000fe8000c10193c */
[----:B------:R-:W4:Y:S04]  /*7fc60*/  LDL.LU R146, [R1+0x12cc] ;  /* 0x0012cc0001927983 */ /* 0x000f280000300800 */
[----:B------:R1:W-:Y:S01]  /*7fc70*/  @P3 STG.E desc[UR60][R14.64], R139 ;  /* 0x0000008b0e003986 */ /* 0x0003e2000c10193c */
[----:B------:R-:W-:-:S03]  /*7fc80*/  ISETP.LT.AND P3, PT, R157, UR4, !P2 ;  /* 0x000000049d007c0c */ /* 0x000fc6000d761270 */
[----:B-1----:R-:W4:Y:S01]  /*7fc90*/  LDL.LU R139, [R1+0x164] ;  /* 0x00016400018b7983 */ /* 0x002f220000300800 */
[----:B---3--:R-:W-:-:S04]  /*7fca0*/  IMAD.WIDE R10, R149, 0x4, R2 ;  /* 0x00000004950a7825 */ /* 0x008fc800078e0202 */
[C---:B------:R-:W-:Y:S01]  /*7fcb0*/  IMAD.WIDE R12, R149.reuse, 0x4, R4 ;  /* 0x00000004950c7825 */ /* 0x040fe200078e0204 */
[----:B------:R1:W-:Y:S04]  /*7fcc0*/  @P0 STG.E desc[UR60][R10.64], R156 ;  /* 0x0000009c0a000986 */ /* 0x0003e8000c10193c */
[----:B--2---:R2:W-:Y:S04]  /*7fcd0*/  @P4 STG.E desc[UR60][R12.64], R151 ;  /* 0x000000970c004986 */ /* 0x0045e8000c10193c */
[----:B-1----:R-:W3:Y:S01]  /*7fce0*/  LDL.LU R156, [R1+0x364] ;  /* 0x00036400019c7983 */ /* 0x002ee20000300800 */
[----:B------:R-:W-:-:S03]  /*7fcf0*/  IMAD.WIDE R10, R149, 0x4, R6 ;  /* 0x00000004950a7825 */ /* 0x000fc600078e0206 */
[----:B--2---:R-:W2:Y:S01]  /*7fd00*/  LDL.LU R151, [R1+0xd58] ;  /* 0x000d580001977983 */ /* 0x004ea20000300800 */
[----:B------:R-:W-:-:S03]  /*7fd10*/  IMAD.WIDE R12, R149, 0x4, R8 ;  /* 0x00000004950c7825 */ /* 0x000fc600078e0208 */
[----:B------:R-:W2:Y:S04]  /*7fd20*/  LDL.LU R149, [R1+0xb58] ;  /* 0x000b580001957983 */ /* 0x000ea80000300800 */
[----:B----4-:R1:W-:Y:S04]  /*7fd30*/  @P3 STG.E desc[UR60][R10.64], R148 ;  /* 0x000000940a003986 */ /* 0x0103e8000c10193c */
[----:B-1----:R-:W4:Y:S01]  /*7fd40*/  LDL.LU R148, [R1+0xfe8] ;  /* 0x000fe80001947983 */ /* 0x002f220000300800 */
[----:B------:R-:W-:Y:S02]  /*7fd50*/  ISETP.LT.AND P2, PT, R158, UR4, !P2 ;  /* 0x000000049e007c0c */ /* 0x000fe4000d741270 */
[----:B------:R-:W-:-:S02]  /*7fd60*/  ISETP.LT.AND P6, PT, R153, UR4, !P1 ;  /* 0x0000000499007c0c */ /* 0x000fc4000cfc1270 */
[----:B------:R-:W-:Y:S01]  /*7fd70*/  ISETP.LT.AND P5, PT, R155, UR4, !P1 ;  /* 0x000000049b007c0c */ /* 0x000fe2000cfa1270 */
[----:B------:R-:W-:-:S04]  /*7fd80*/  IMAD.WIDE R14, R145, 0x4, R2 ;  /* 0x00000004910e7825 */ /* 0x000fc800078e0202 */
[----:B------:R-:W-:-:S04]  /*7fd90*/  IMAD.WIDE R16, R145, 0x4, R4 ;  /* 0x0000000491107825 */ /* 0x000fc800078e0204 */
[----:B------:R-:W-:Y:S01]  /*7fda0*/  VIADD R0, R152, 0xb4 ;  /* 0x000000b498007836 */ /* 0x000fe20000000000 */
[----:B------:R-:W-:Y:S01]  /*7fdb0*/  @P2 STG.E desc[UR60][R12.64], R150 ;  /* 0x000000960c002986 */ /* 0x000fe2000c10193c */
[----:B------:R-:W-:-:S03]  /*7fdc0*/  ISETP.LT.AND P3, PT, R157, UR4, !P1 ;  /* 0x000000049d007c0c */ /* 0x000fc6000cf61270 */
[----:B------:R1:W-:Y:S01]  /*7fdd0*/  @P6 STG.E desc[UR60][R14.64], R147 ;  /* 0x000000930e006986 */ /* 0x0003e2000c10193c */
[----:B------:R-:W-:Y:S01]  /*7fde0*/  ISETP.GE.AND P0, PT, R0, UR5, PT ;  /* 0x0000000500007c0c */ /* 0x000fe2000bf06270 */
[----:B------:R-:W-:Y:S01]  /*7fdf0*/  IMAD.WIDE R10, R145, 0x4, R6 ;  /* 0x00000004910a7825 */ /* 0x000fe200078e0206 */
[----:B------:R-:W-:Y:S01]  /*7fe00*/  ISETP.LT.AND P2, PT, R158, UR4, !P1 ;  /* 0x000000049e007c0c */ /* 0x000fe2000cf41270 */
[----:B------:R-:W-:Y:S01]  /*7fe10*/  ULDC UR5, c[0x0][0x22c] ;  /* 0x00008b0000057ab9 */ /* 0x000fe20000000800 */
[----:B------:R-:W-:Y:S01]  /*7fe20*/  ISETP.LT.AND P4, PT, R153, UR4, !P0 ;  /* 0x0000000499007c0c */ /* 0x000fe2000c781270 */
[----:B-1----:R-:W4:Y:S01]  /*7fe30*/  LDL.LU R147, [R1+0x958] ;  /* 0x0009580001937983 */ /* 0x002f220000300800 */
[----:B------:R-:W-:Y:S01]  /*7fe40*/  IMAD.WIDE R14, R145, 0x4, R8 ;  /* 0x00000004910e7825 */ /* 0x000fe200078e0208 */
[----:B------:R-:W-:-:S03]  /*7fe50*/  ISETP.LT.AND P6, PT, R155, UR4, !P0 ;  /* 0x000000049b007c0c */ /* 0x000fc6000c7c1270 */
[----:B------:R-:W-:Y:S01]  /*7fe60*/  VIADD R12, R152, 0xb7 ;  /* 0x000000b7980c7836 */ /* 0x000fe20000000000 */
[----:B------:R1:W-:Y:S04]  /*7fe70*/  @P5 STG.E desc[UR60][R16.64], R144 ;  /* 0x0000009010005986 */ /* 0x0003e8000c10193c */
[----:B-1----:R-:W4:Y:S04]  /*7fe80*/  LDL.LU R144, [R1+0x12d0] ;  /* 0x0012d00001907983 */ /* 0x002f280000300800 */
[----:B------:R-:W4:Y:S01]  /*7fe90*/  LDL.LU R145, [R1+0x768] ;  /* 0x0007680001917983 */ /* 0x000f220000300800 */
[----:B------:R-:W-:Y:S01]  /*7fea0*/  ISETP.GE.AND P1, PT, R12, UR59, PT ;  /* 0x0000003b0c007c0c */ /* 0x000fe2000bf26270 */
[----:B------:R-:W-:-:S02]  /*7feb0*/  IMAD.WIDE R12, R146, 0x4, R2 ;  /* 0x00000004920c7825 */ /* 0x000fc400078e0202 */
[----:B------:R-:W4:Y:S04]  /*7fec0*/  LDL.LU R150, [R1+0x12d4] ;  /* 0x0012d40001967983 */ /* 0x000f280000300800 */
[----:B------:R-:W4:Y:S04]  /*7fed0*/  LDL.LU R137, [R1+0x568] ;  /* 0x0005680001897983 */ /* 0x000f280000300800 */
[----:B------:R1:W-:Y:S04]  /*7fee0*/  @P3 STG.E desc[UR60][R10.64], R139 ;  /* 0x0000008b0a003986 */ /* 0x0003e8000c10193c */
[----:B------:R-:W4:Y:S01]  /*7fef0*/  LDL.LU R138, [R1+0x168] ;  /* 0x00016800018a7983 */ /* 0x000f220000300800 */
[----:B-1----:R-:W-:Y:S01]  /*7ff00*/  IMAD.WIDE R10, R146, 0x4, R4 ;  /* 0x00000004920a7825 */ /* 0x002fe200078e0204 */
[----:B------:R-:W-:-:S02]  /*7ff10*/  ISETP.LT.AND P5, PT, R157, UR4, !P0 ;  /* 0x000000049d007c0c */ /* 0x000fc4000c7a1270 */
[----:B---3--:R1:W-:Y:S04]  /*7ff20*/  @P2 STG.E desc[UR60][R14.64], R156 ;  /* 0x0000009c0e002986 */ /* 0x0083e8000c10193c */
[----:B--2---:R-:W-:Y:S04]  /*7ff30*/  @P4 STG.E desc[UR60][R12.64], R151 ;  /* 0x000000970c004986 */ /* 0x004fe8000c10193c */
[----:B------:R2:W-:Y:S04]  /*7ff40*/  @P6 STG.E desc[UR60][R10.64], R149 ;  /* 0x000000950a006986 */ /* 0x0005e8000c10193c */
[----:B-1----:R-:W3:Y:S04]  /*7ff50*/  LDL.LU R156, [R1+0x368] ;  /* 0x00036800019c7983 */ /* 0x002ee80000300800 */
[----:B--2---:R-:W2:Y:S01]  /*7ff60*/  LDL.LU R149, [R1+0xd5c] ;  /* 0x000d5c0001957983 */ /* 0x004ea20000300800 */
[----:B------:R-:W-:-:S03]  /*7ff70*/  IMAD.WIDE R14, R146, 0x4, R6 ;  /* 0x00000004920e7825 */ /* 0x000fc600078e0206 */
[----:B------:R-:W2:Y:S01]  /*7ff80*/  LDL.LU R151, [R1+0xb5c] ;  /* 0x000b5c0001977983 */ /* 0x000ea20000300800 */
[----:B------:R-:W-:-:S03]  /*7ff90*/  IMAD.WIDE R10, R146, 0x4, R8 ;  /* 0x00000004920a7825 */ /* 0x000fc600078e0208 */
[----:B------:R-:W2:Y:S04]  /*7ffa0*/  LDL.LU R146, [R1+0x12d8] ;  /* 0x0012d80001927983 */ /* 0x000ea80000300800 */
        /* <DEDUP_REMOVED lines=10> */
[----:B------:R-:W-:Y:S01]  /*80050*/  ISETP.GE.AND P2, PT, R0, UR5, PT ;  /* 0x0000000500007c0c */ /* 0x000fe2000bf46270 */
[----:B------:R1:W-:Y:S01]  /*80060*/  @P0 STG.E desc[UR60][R10.64], R147 ;  /* 0x000000930a000986 */ /* 0x0003e2000c10193c */
[----:B------:R-:W-:Y:S01]  /*80070*/  ISETP.LT.AND P3, PT, R158, UR4, !P3 ;  /* 0x000000049e007c0c */ /* 0x000fe2000df61270 */
[----:B------:R-:W-:Y:S01]  /*80080*/  ULDC UR5, c[0x0][0x22c] ;  /* 0x00008b0000057ab9 */ /* 0x000fe20000000800 */
[----:B------:R-:W-:Y:S01]  /*80090*/  ISETP.LT.AND P0, PT, R153, UR4, !P2 ;  /* 0x0000000499007c0c */ /* 0x000fe2000d701270 */
[----:B-1----:R-:W4:Y:S01]  /*800a0*/  LDL.LU R147, [R1+0x76c] ;  /* 0x00076c0001937983 */ /* 0x002f220000300800 */
[----:B------:R-:W-:-:S04]  /*800b0*/  IMAD.WIDE R14, R144, 0x4, R2 ;  /* 0x00000004900e7825 */ /* 0x000fc800078e0202 */
[C---:B------:R-:W-:Y:S01]  /*800c0*/  IMAD.WIDE R12, R144.reuse, 0x4, R4 ;  /* 0x00000004900c7825 */ /* 0x040fe200078e0204 */
[----:B------:R1:W-:Y:S03]  /*800d0*/  @P4 STG.E desc[UR60][R14.64], R145 ;  /* 0x000000910e004986 */ /* 0x0003e6000c10193c */
[----:B------:R-:W-:-:S04]  /*800e0*/  IMAD.WIDE R10, R144, 0x4, R6 ;  /* 0x00000004900a7825 */ /* 0x000fc800078e0206 */
[----:B-1----:R-:W-:Y:S02]  /*800f0*/  IMAD.WIDE R14, R144, 0x4, R8 ;  /* 0x00000004900e7825 */ /* 0x002fe400078e0208 */
[----:B------:R-:W4:Y:S04]  /*80100*/  LDL.LU R144, [R1+0x56c] ;  /* 0x00056c0001907983 */ /* 0x000f280000300800 */
[----:B------:R-:W-:Y:S04]  /*80110*/  @P5 STG.E desc[UR60][R12.64], R137 ;  /* 0x000000890c005986 */ /* 0x000fe8000c10193c */
[----:B------:R1:W-:Y:S01]  /*80120*/  @P6 STG.E desc[UR60][R10.64], R138 ;  /* 0x0000008a0a006986 */ /* 0x0003e2000c10193c */
[----:B------:R-:W-:-:S03]  /*80130*/  ISETP.LT.AND P4, PT, R155, UR4, !P2 ;  /* 0x000000049b007c0c */ /* 0x000fc6000d781270 */
[----:B------:R-:W4:Y:S01]  /*80140*/  LDL.LU R145, [R1+0x12dc] ;  /* 0x0012dc0001917983 */ /* 0x000f220000300800 */
[----:B-1----:R-:W-:-:S04]  /*80150*/  IMAD.WIDE R10, R150, 0x4, R2 ;  /* 0x00000004960a7825 */ /* 0x002fc800078e0202 */
[----:B------:R-:W-:Y:S01]  /*80160*/  IMAD.WIDE R12, R150, 0x4, R4 ;  /* 0x00000004960c7825 */ /* 0x000fe200078e0204 */
[----:B---3--:R1:W-:Y:S01]  /*80170*/  @P3 STG.E desc[UR60][R14.64], R156 ;  /* 0x0000009c0e003986 */ /* 0x0083e2000c10193c */
[----:B------:R-:W-:-:S03]  /*80180*/  ISETP.LT.AND P3, PT, R157, UR4, !P2 ;  /* 0x000000049d007c0c */ /* 0x000fc6000d761270 */
[----:B--2---:R2:W-:Y:S04]  /*80190*/  @P0 STG.E desc[UR60][R10.64], R149 ;  /* 0x000000950a000986 */ /* 0x0045e8000c10193c */
[----:B-1----:R-:W3:Y:S04]  /*801a0*/  LDL.LU R156, [R1+0x16c] ;  /* 0x00016c00019c7983 */ /* 0x002ee80000300800 */
[----:B--2---:R-:W2:Y:S01]  /*801b0*/  LDL.LU R149, [R1+0x36c] ;  /* 0x00036c0001957983 */ /* 0x004ea20000300800 */
[----:B------:R-:W-:-:S03]  /*801c0*/  IMAD.WIDE R10, R150, 0x4, R6 ;  /* 0x00000004960a7825 */ /* 0x000fc600078e0206 */
[----:B------:R1:W-:Y:S04]  /*801d0*/  @P4 STG.E desc[UR60][R12.64], R151 ;  /* 0x000000970c004986 */ /* 0x0003e8000c10193c */
[----:B----4-:R4:W-:Y:S04]  /*801e0*/  @P3 STG.E desc[UR60][R10.64], R148 ;  /* 0x000000940a003986 */ /* 0x0109e8000c10193c */
[----:B-1----:R-:W2:Y:S01]  /*801f0*/  LDL.LU R151, [R1+0xd60] ;  /* 0x000d600001977983 */ /* 0x002ea20000300800 */
[----:B------:R-:W-:-:S03]  /*80200*/  IMAD.WIDE R12, R150, 0x4, R8 ;  /* 0x00000004960c7825 */ /* 0x000fc600078e0208 */
[----:B------:R-:W2:Y:S04]  /*80210*/  LDL.LU R150, [R1+0xb60] ;  /* 0x000b600001967983 */ /* 0x000ea80000300800 */
[----:B----4-:R-:W4:Y:S01]  /*80220*/  LDL.LU R148, [R1+0xff0] ;  /* 0x000ff00001947983 */ /* 0x010f220000300800 */
[----:B------:R-:W-:Y:S02]  /*80230*/  ISETP.LT.AND P2, PT, R158, UR4, !P2 ;  /* 0x000000049e007c0c */ /* 0x000fe4000d741270 */
[----:B------:R-:W-:Y:S02]  /*80240*/  ISETP.LT.AND P6, PT, R153, UR4, !P1 ;  /* 0x0000000499007c0c */ /* 0x000fe4000cfc1270 */
[----:B------:R-:W-:Y:S01]  /*80250*/  ISETP.LT.AND P5, PT, R155, UR4, !P1 ;  /* 0x000000049b007c0c */ /* 0x000fe2000cfa1270 */
[----:B------:R-:W-:-:S04]  /*80260*/  IMAD.WIDE R14, R146, 0x4, R2 ;  /* 0x00000004920e7825 */ /* 0x000fc800078e0202 */
[----:B------:R-:W-:Y:S01]  /*80270*/  IMAD.WIDE R16, R146, 0x4, R4 ;  /* 0x0000000492107825 */ /* 0x000fe200078e0204 */
[----:B------:R-:W-:-:S03]  /*80280*/  ISETP.LT.AND P3, PT, R157, UR4, !P1 ;  /* 0x000000049d007c0c */ /* 0x000fc6000cf61270 */
[----:B------:R-:W-:Y:S01]  /*80290*/  @P2 STG.E desc[UR60][R12.64], R139 ;  /* 0x0000008b0c002986 */ /* 0x000fe2000c10193c */
[----:B------:R-:W-:Y:S01]  /*802a0*/  VIADD R10, R152, 0xbb ;  /* 0x000000bb980a7836 */ /* 0x000fe20000000000 */
[----:B------:R-:W-:Y:S02]  /*802b0*/  ISETP.LT.AND P2, PT, R158, UR4, !P1 ;  /* 0x000000049e007c0c */ /* 0x000fe4000cf41270 */
[----:B------:R1:W-:Y:S01]  /*802c0*/  @P6 STG.E desc[UR60][R14.64], R147 ;  /* 0x000000930e006986 */ /* 0x0003e2000c10193c */
[----:B------:R-:W-:Y:S02]  /*802d0*/  IADD3 R0, R152, 0xb8, RZ ;  /* 0x000000b898007810 */ /* 0x000fe40007ffe0ff */
[----:B------:R-:W-:Y:S01]  /*802e0*/  ISETP.GE.AND P1, PT, R10, UR57, PT ;  /* 0x000000390a007c0c */ /* 0x000fe2000bf26270 */
[C---:B------:R-:W-:Y:S01]  /*802f0*/  IMAD.WIDE R10, R146.reuse, 0x4, R8 ;  /* 0x00000004920a7825 */ /* 0x040fe200078e0208 */
[----:B-1----:R-:W4:Y:S03]  /*80300*/  LDL.LU R147, [R1+0x960] ;  /* 0x0009600001937983 */ /* 0x002f260000300800 */
[----:B------:R-:W-:Y:S01]  /*80310*/  IMAD.WIDE R12, R146, 0x4, R6 ;  /* 0x00000004920c7825 */ /* 0x000fe200078e0206 */
[----:B------:R-:W-:Y:S01]  /*80320*/  ISETP.GE.AND P0, PT, R0, UR5, PT ;  /* 0x0000000500007c0c */ /* 0x000fe2000bf06270 */
[----:B------:R-:W-:-:S03]  /*80330*/  ULDC UR5, c[0x0][0x22c] ;  /* 0x00008b0000057ab9 */ /* 0x000fc60000000800 */
[----:B------:R-:W-:Y:S01]  /*80340*/  ISETP.LT.AND P4, PT, R153, UR4, !P0 ;  /* 0x0000000499007c0c */ /* 0x000fe2000c781270 */
[----:B------:R1:W-:Y:S04]  /*80350*/  @P5 STG.E desc[UR60][R16.64], R144 ;  /* 0x0000009010005986 */ /* 0x0003e8000c10193c */
[----:B-1----:R-:W4:Y:S04]  /*80360*/  LDL.LU R144, [R1+0x12e0] ;  /* 0x0012e00001907983 */ /* 0x002f280000300800 */
[----:B------:R-:W4:Y:S04]  /*80370*/  LDL.LU R146, [R1+0x770] ;  /* 0x0007700001927983 */ /* 0x000f280000300800 */
[----:B------:R-:W4:Y:S04]  /*80380*/  LDL.LU R137, [R1+0x570] ;  /* 0x0005700001897983 */ /* 0x000f280000300800 */
[----:B------:R-:W4:Y:S01]  /*80390*/  LDL.LU R138, [R1+0x170] ;  /* 0x00017000018a7983 */ /* 0x000f220000300800 */
[----:B------:R-:W-:-:S03]  /*803a0*/  ISETP.LT.AND P6, PT, R155, UR4, !P0 ;  /* 0x000000049b007c0c */ /* 0x000fc6000c7c1270 */
[----:B------:R-:W4:Y:S01]  /*803b0*/  LDL.LU R139, [R1+0x370] ;  /* 0x00037000018b7983 */ /* 0x000f220000300800 */
[----:B------:R-:W-:Y:S01]  /*803c0*/  ISETP.LT.AND P5, PT, R157, UR4, !P0 ;  /* 0x000000049d007c0c */ /* 0x000fe2000c7a1270 */
[C---:B------:R-:W-:Y:S02]  /*803d0*/  IMAD.WIDE R14, R145.reuse, 0x4, R4 ;  /* 0x00000004910e7825 */ /* 0x040fe400078e0204 */
[----:B---3--:R1:W-:Y:S04]  /*803e0*/  @P3 STG.E desc[UR60][R12.64], R156 ;  /* 0x0000009c0c003986 */ /* 0x0083e8000c10193c */
[----:B--2---:R2:W-:Y:S01]  /*803f0*/  @P2 STG.E desc[UR60][R10.64], R149 ;  /* 0x000000950a002986 */ /* 0x0045e2000c10193c */
[----:B-1----:R-:W-:-:S03]  /*80400*/  IMAD.WIDE R12, R145, 0x4, R2 ;  /* 0x00000004910c7825 */ /* 0x002fc600078e0202 */
[----:B--2---:R-:W2:Y:S04]  /*80410*/  LDL.LU R149, [R1+0x12e4] ;  /* 0x0012e40001957983 */ /* 0x004ea80000300800 */
[----:B------:R-:W3:Y:S01]  /*80420*/  LDL.LU R156, [R1+0xd64] ;  /* 0x000d6400019c7983 */ /* 0x000ee20000300800 */
[----:B------:R-:W-:-:S03]  /*80430*/  IMAD.WIDE R10, R145, 0x4, R6 ;  /* 0x00000004910a7825 */ /* 0x000fc600078e0206 */
[----:B------:R1:W-:Y:S04]  /*80440*/  @P4 STG.E desc[UR60][R12.64], R151 ;  /* 0x000000970c004986 */ /* 0x0003e8000c10193c */
[----:B------:R-:W-:Y:S04]  /*80450*/  @P6 STG.E desc[UR60][R14.64], R150 ;  /* 0x000000960e006986 */ /* 0x000fe8000c10193c */
[----:B----4-:R4:W-:Y:S04]  /*80460*/  @P5 STG.E desc[UR60][R10.64], R148 ;  /* 0x000000940a005986 */ /* 0x0109e8000c10193c */
[----:B-1----:R-:W3:Y:S01]  /*80470*/  LDL.LU R151, [R1+0xb64] ;  /* 0x000b640001977983 */ /* 0x002ee20000300800 */
[----:B----4-:R-:W-:-:S03]  /*80480*/  IMAD.WIDE R10, R145, 0x4, R8 ;  /* 0x00000004910a7825 */ /* 0x010fc600078e0208 */
[----:B------:R-:W4:Y:S04]  /*80490*/  LDL.LU R145, [R1+0x12e8] ;  /* 0x0012e80001917983 */ /* 0x000f280000300800 */
[----:B------:R-:W4:Y:S01]  /*804a0*/  LDL.LU R148, [R1+0xff4] ;  /* 0x000ff40001947983 */ /* 0x000f220000300800 */
[----:B------:R-:W-:Y:S01]  /*804b0*/  VIADD R0, R152, 0xb9 ;  /* 0x000000b998007836 */ /* 0x000fe20000000000 */
[----:B------:R-:W-:Y:S02]  /*804c0*/  ISETP.LT.AND P0, PT, R158, UR4, !P0 ;  /* 0x000000049e007c0c */ /* 0x000fe4000c701270 */
        /* <DEDUP_REMOVED lines=9> */
[C---:B------:R-:W-:Y:S02]  /*80560*/  IMAD.WIDE R14, R144.reuse, 0x4, R2 ;  /* 0x00000004900e7825 */ /* 0x040fe400078e0202 */
[----:B-1----:R-:W4:Y:S01]  /*80570*/  LDL.LU R147, [R1+0x774] ;  /* 0x0007740001937983 */ /* 0x002f220000300800 */
[----:B------:R-:W-:Y:S01]  /*80580*/  ISETP.LT.AND P0, PT, R153, UR4, !P2 ;  /* 0x0000000499007c0c */ /* 0x000fe2000d701270 */
[----:B------:R-:W-:Y:S01]  /*80590*/  ULDC UR5, c[0x0][0x22c] ;  /* 0x00008b0000057ab9 */ /* 0x000fe20000000800 */
[C---:B------:R-:W-:Y:S01]  /*805a0*/  IMAD.WIDE R12, R144.reuse, 0x4, R4 ;  /* 0x00000004900c7825 */ /* 0x040fe200078e0204 */
[----:B------:R1:W-:Y:S03]  /*805b0*/  @P4 STG.E desc[UR60][R14.64], R146 ;  /* 0x000000920e004986 */ /* 0x0003e6000c10193c */
[----:B------:R-:W-:Y:S01]  /*805c0*/  IMAD.WIDE R10, R144, 0x4, R6 ;  /* 0x00000004900a7825 */ /* 0x000fe200078e0206 */
[----:B------:R-:W-:Y:S01]  /*805d0*/  @P5 STG.E desc[UR60][R12.64], R137 ;  /* 0x000000890c005986 */ /* 0x000fe2000c10193c */
[----:B------:R-:W-:-:S02]  /*805e0*/  ISETP.LT.AND P4, PT, R155, UR4, !P2 ;  /* 0x000000049b007c0c */ /* 0x000fc4000d781270 */
[----:B-1----:R-:W-:Y:S02]  /*805f0*/  IMAD.WIDE R14, R144, 0x4, R8 ;  /* 0x00000004900e7825 */ /* 0x002fe400078e0208 */
[----:B------:R-:W4:Y:S04]  /*80600*/  LDL.LU R144, [R1+0x574] ;  /* 0x0005740001907983 */ /* 0x000f280000300800 */
[----:B------:R-:W-:Y:S04]  /*80610*/  @P6 STG.E desc[UR60][R10.64], R138 ;  /* 0x0000008a0a006986 */ /* 0x000fe8000c10193c */
[----:B------:R-:W4:Y:S04]  /*80620*/  LDL.LU R146, [R1+0x12ec] ;  /* 0x0012ec0001927983 */ /* 0x000f280000300800 */
[----:B------:R1:W-:Y:S01]  /*80630*/  @P3 STG.E desc[UR60][R14.64], R139 ;  /* 0x0000008b0e003986 */ /* 0x0003e2000c10193c */
[----:B------:R-:W-:-:S03]  /*80640*/  ISETP.LT.AND P3, PT, R157, UR4, !P2 ;  /* 0x000000049d007c0c */ /* 0x000fc6000d761270 */
[----:B-1----:R-:W4:Y:S01]  /*80650*/  LDL.LU R139, [R1+0x174] ;  /* 0x00017400018b7983 */ /* 0x002f220000300800 */
[----:B--2---:R-:W-:-:S05]  /*80660*/  IMAD.WIDE R10, R149, 0x4, R2 ;  /* 0x00000004950a7825 */ /* 0x004fca00078e0202 */
[----:B---3--:R1:W-:Y:S01]  /*80670*/  @P0 STG.E desc[UR60][R10.64], R156 ;  /* 0x0000009c0a000986 */ /* 0x0083e2000c10193c */
[----:B------:R-:W-:-:S03]  /*80680*/  IMAD.WIDE R12, R149, 0x4, R4 ;  /* 0x00000004950c7825 */ /* 0x000fc600078e0204 */
[----:B-1----:R-:W2:Y:S01]  /*80690*/  LDL.LU R156, [R1+0x374] ;  /* 0x00037400019c7983 */ /* 0x002ea20000300800 */
[----:B------:R-:W-:-:S03]  /*806a0*/  IMAD.WIDE R10, R149, 0x4, R6 ;  /* 0x00000004950a7825 */ /* 0x000fc600078e0206 */
[----:B------:R1:W-:Y:S02]  /*806b0*/  @P4 STG.E desc[UR60][R12.64], R151 ;  /* 0x000000970c004986 */ /* 0x0003e4000c10193c */
[----:B-1----:R-:W-:Y:S02]  /*806c0*/  IMAD.WIDE R12, R149, 0x4, R8 ;  /* 0x00000004950c7825 */ /* 0x002fe400078e0208 */
[----:B------:R-:W3:Y:S04]  /*806d0*/  LDL.LU R151, [R1+0xd68] ;  /* 0x000d680001977983 */ /* 0x000ee80000300800 */
[----:B------:R-:W3:Y:S04]  /*806e0*/  LDL.LU R149, [R1+0xb68] ;  /* 0x000b680001957983 */ /* 0x000ee80000300800 */
[----:B----4-:R1:W-:Y:S04]  /*806f0*/  @P3 STG.E desc[UR60][R10.64], R148 ;  /* 0x000000940a003986 */ /* 0x0103e8000c10193c */
[----:B-1----:R-:W4:Y:S01]  /*80700*/  LDL.LU R148, [R1+0xff8] ;  /* 0x000ff80001947983 */ /* 0x002f220000300800 */
[----:B------:R-:W-:-:S02]  /*80710*/  ISETP.LT.AND P2, PT, R158, UR4, !P2 ;  /* 0x000000049e007c0c */ /* 0x000fc4000d741270 */
[----:B------:R-:W-:Y:S02]  /*80720*/  ISETP.LT.AND P6, PT, R153, UR4, !P1 ;  /* 0x0000000499007c0c */ /* 0x000fe4000cfc1270 */
[----:B------:R-:W-:Y:S01]  /*80730*/  ISETP.LT.AND P5, PT, R155, UR4, !P1 ;  /* 0x000000049b007c0c */ /* 0x000fe2000cfa1270 */
[----:B------:R-:W-:-:S04]  /*80740*/  IMAD.WIDE R14, R145, 0x4, R2 ;  /* 0x00000004910e7825 */ /* 0x000fc800078e0202 */
[----:B------:R-:W-:Y:S01]  /*80750*/  IMAD.WIDE R16, R145, 0x4, R4 ;  /* 0x0000000491107825 */ /* 0x000fe200078e0204 */
[----:B------:R-:W-:-:S03]  /*80760*/  ISETP.LT.AND P3, PT, R157, UR4, !P1 ;  /* 0x000000049d007c0c */ /* 0x000fc6000cf61270 */
[----:B------:R-:W-:Y:S01]  /*80770*/  VIADD R0, R152, 0xbc ;  /* 0x000000bc98007836 */ /* 0x000fe20000000000 */
[----:B------:R-:W-:Y:S01]  /*80780*/  @P2 STG.E desc[UR60][R12.64], R150 ;  /* 0x000000960c002986 */ /* 0x000fe2000c10193c */
[----:B------:R-:W-:-:S03]  /*80790*/  ISETP.LT.AND P2, PT, R158, UR4, !P1 ;  /* 0x000000049e007c0c */ /* 0x000fc6000cf41270 */
[----:B------:R1:W-:Y:S01]  /*807a0*/  @P6 STG.E desc[UR60][R14.64], R147 ;  /* 0x000000930e006986 */ /* 0x0003e2000c10193c */
[----:B------:R-:W-:Y:S01]  /*807b0*/  ISETP.GE.AND P0, PT, R0, UR5, PT ;  /* 0x0000000500007c0c */ /* 0x000fe2000bf06270 */
[C---:B------:R-:W-:Y:S02]  /*807c0*/  IMAD.WIDE R10, R145.reuse, 0x4, R6 ;  /* 0x00000004910a7825 */ /* 0x040fe400078e0206 */
[----:B-1----:R-:W4:Y:S02]  /*807d0*/  LDL.LU R147, [R1+0x968] ;  /* 0x0009680001937983 */ /* 0x002f240000300800 */
[----:B------:R-:W-:Y:S02]  /*807e0*/  IMAD.WIDE R14, R145, 0x4, R8 ;  /* 0x00000004910e7825 */ /* 0x000fe400078e0208 */
[----:B------:R1:W-:Y:S01]  /*807f0*/  @P5 STG.E desc[UR60][R16.64], R144 ;  /* 0x0000009010005986 */ /* 0x0003e2000c10193c */
[----:B------:R-:W-:Y:S01]  /*80800*/  ISETP.LT.AND P4, PT, R153, UR4, !P0 ;  /* 0x0000000499007c0c */ /* 0x000fe2000c781270 */
[----:B------:R-:W-:Y:S01]  /*80810*/  VIADD R12, R152, 0xbf ;  /* 0x000000bf980c7836 */ /* 0x000fe20000000000 */
[----:B------:R-:W-:Y:S01]  /*80820*/  ISETP.LT.AND P6, PT, R155, UR4, !P0 ;  /* 0x000000049b007c0c */ /* 0x000fe2000c7c1270 */
[----:B------:R-:W-:Y:S01]  /*80830*/  ULDC UR5, c[0x0][0x22c] ;  /* 0x00008b0000057ab9 */ /* 0x000fe20000000800 */
[----:B-1----:R-:W4:Y:S04]  /*80840*/  LDL.LU R144, [R1+0x12f0] ;  /* 0x0012f00001907983 */ /* 0x002f280000300800 */
[----:B------:R-:W4:Y:S01]  /*80850*/  LDL.LU R145, [R1+0x778] ;  /* 0x0007780001917983 */ /* 0x000f220000300800 */
[----:B------:R-:W-:-:S03]  /*80860*/  ISETP.LT.AND P5, PT, R157, UR4, !P0 ;  /* 0x000000049d007c0c */ /* 0x000fc6000c7a1270 */
[----:B------:R-:W4:Y:S01]  /*80870*/  LDL.LU R150, [R1+0x12f4] ;  /* 0x0012f40001967983 */ /* 0x000f220000300800 */
[----:B------:R-:W-:-:S03]  /*80880*/  ISETP.GE.AND P1, PT, R12, UR53, PT ;  /* 0x000000350c007c0c */ /* 0x000fc6000bf26270 */
[----:B------:R1:W-:Y:S01]  /*80890*/  @P3 STG.E desc[UR60][R10.64], R139 ;  /* 0x0000008b0a003986 */ /* 0x0003e2000c10193c */
[----:B------:R-:W-:-:S03]  /*808a0*/  IMAD.WIDE R12, R146, 0x4, R2 ;  /* 0x00000004920c7825 */ /* 0x000fc600078e0202 */
[----:B------:R-:W4:Y:S04]  /*808b0*/  LDL.LU R137, [R1+0x578] ;  /* 0x0005780001897983 */ /* 0x000f280000300800 */
[----:B------:R-:W4:Y:S01]  /*808c0*/  LDL.LU R138, [R1+0x178] ;  /* 0x00017800018a7983 */ /* 0x000f220000300800 */
[----:B-1----:R-:W-:-:S03]  /*808d0*/  IMAD.WIDE R10, R146, 0x4, R4 ;  /* 0x00000004920a7825 */ /* 0x002fc600078e0204 */
[----:B--2---:R1:W-:Y:S04]  /*808e0*/  @P2 STG.E desc[UR60][R14.64], R156 ;  /* 0x0000009c0e002986 */ /* 0x0043e8000c10193c */
[----:B-1----:R-:W2:Y:S01]  /*808f0*/  LDL.LU R156, [R1+0x378] ;  /* 0x00037800019c7983 */ /* 0x002ea20000300800 */
[----:B------:R-:W-:-:S03]  /*80900*/  IMAD.WIDE R14, R146, 0x4, R6 ;  /* 0x00000004920e7825 */ /* 0x000fc600078e0206 */
[----:B---3--:R-:W-:Y:S04]  /*80910*/  @P4 STG.E desc[UR60][R12.64], R151 ;  /* 0x000000970c004986 */ /* 0x008fe8000c10193c */
[----:B------:R1:W-:Y:S04]  /*80920*/  @P6 STG.E desc[UR60][R10.64], R149 ;  /* 0x000000950a006986 */ /* 0x0003e8000c10193c */
[----:B-1----:R-:W3:Y:S01]  /*80930*/  LDL.LU R149, [R1+0xd6c] ;  /* 0x000d6c0001957983 */ /* 0x002ee20000300800 */
[----:B------:R-:W-:-:S03]  /*80940*/  IMAD.WIDE R10, R146, 0x4, R8 ;  /* 0x00000004920a7825 */ /* 0x000fc600078e0208 */
[----:B------:R-:W3:Y:S04]  /*80950*/  LDL.LU R151, [R1+0xb6c] ;  /* 0x000b6c0001977983 */ /* 0x000ee80000300800 */
[----:B----4-:R1:W-:Y:S04]  /*80960*/  @P5 STG.E desc[UR60][R14.64], R148 ;  /* 0x000000940e005986 */ /* 0x0103e8000c10193c */
[----:B------:R-:W4:Y:S04]  /*80970*/  LDL.LU R146, [R1+0x12f8] ;  /* 0x0012f80001927983 */ /* 0x000f280000300800 */
[----:B-1----:R-:W4:Y:S01]  /*80980*/  LDL.LU R148, [R1+0xffc] ;  /* 0x000ffc0001947983 */ /* 0x002f220000300800 */
[----:B------:R-:W-:-:S02]  /*80990*/  IADD3 R0, R152, 0xbd, RZ ;  /* 0x000000bd98007810 */ /* 0x000fc40007ffe0ff */
[----:B------:R-:W-:Y:S01]  /*809a0*/  ISETP.LT.AND P0, PT, R158, UR4, !P0 ;  /* 0x000000049e007c0c */ /* 0x000fe2000c701270 */
[----:B------:R-:W4:Y:S01]  /*809b0*/  LDL.LU R139, [R1+0x96c] ;  /* 0x00096c00018b7983 */ /* 0x000f220000300800 */
[----:B------:R-:W-:-:S04]  /*809c0*/  ISETP.GE.AND P3, PT, R0, UR51, PT ;  /* 0x0000003300007c0c */ /* 0x000fc8000bf66270 */
[----:B------:R-:W-:Y:S01]  /*809d0*/  ISETP.LT.AND P4, PT, R153, UR4, !P3 ;  /* 0x0000000499007c0c */ /* 0x000fe2000df81270 */
[----:B------:R-:W-:Y:S01]  /*809e0*/  VIADD R0, R152, 0xbe ;  /* 0x000000be98007836 */ /* 0x000fe20000000000 */
[----:B------:R-:W-:Y:S02]  /*809f0*/  ISETP.LT.AND P5, PT, R155, UR4, !P3 ;  /* 0x000000049b007c0c */ /* 0x000fe4000dfa1270 */
[----:B------:R-:W-:Y:S02]  /*80a00*/  ISETP.LT.AND P6, PT, R157, UR4, !P3 ;  /* 0x000000049d007c0c */ /* 0x000fe4000dfc1270 */
[----:B------:R-:W-:Y:S02]  /*80a10*/  ISETP.LT.AND P3, PT, R158, UR4, !P3 ;  /* 0x000000049e007c0c */ /* 0x000fe4000df61270 */
[----:B------:R-:W-:Y:S01]  /*80a20*/  ISETP.GE.AND P2, PT, R0, UR5, PT ;  /* 0x0000000500007c0c */ /* 0x000fe2000bf46270 */
[----:B------:R1:W-:Y:S01]  /*80a30*/  @P0 STG.E desc[UR60][R10.64], R147 ;  /* 0x000000930a000986 */ /* 0x0003e2000c10193c */
[----:B------:R-:W-:-:S03]  /*80a40*/  IMAD.WIDE R14, R144, 0x4, R2 ;  /* 0x00000004900e7825 */ /* 0x000fc600078e0202 */
[----:B-1----:R-:W4:Y:S01]  /*80a50*/  LDL.LU R147, [R1+0x77c] ;  /* 0x00077c0001937983 */ /* 0x002f220000300800 */
[----:B------:R-:W-:Y:S01]  /*80a60*/  ISETP.LT.AND P0, PT, R153, UR4, !P2 ;  /* 0x0000000499007c0c */ /* 0x000fe2000d701270 */
[----:B------:R-:W-:Y:S01]  /*80a70*/  ULDC UR5, c[0x0][0x22c] ;  /* 0x00008b0000057ab9 */ /* 0x000fe20000000800 */
[C---:B------:R-:W-:Y:S01]  /*80a80*/  IMAD.WIDE R12, R144.reuse, 0x4, R4 ;  /* 0x00000004900c7825 */ /* 0x040fe200078e0204 */
[----:B------:R1:W-:Y:S03]  /*80a90*/  @P4 STG.E desc[UR60][R14.64], R145 ;  /* 0x000000910e004986 */ /* 0x0003e6000c10193c */
[----:B------:R-:W-:Y:S01]  /*80aa0*/  IMAD.WIDE R10, R144, 0x4, R6 ;  /* 0x00000004900a7825 */ /* 0x000fe200078e0206 */
[----:B------:R-:W-:-:S03]  /*80ab0*/  ISETP.LT.AND P4, PT, R155, UR4, !P2 ;  /* 0x000000049b007c0c */ /* 0x000fc6000d781270 */
[----:B-1----:R-:W-:Y:S02]  /*80ac0*/  IMAD.WIDE R14, R144, 0x4, R8 ;  /* 0x00000004900e7825 */ /* 0x002fe400078e0208 */
[----:B------:R-:W4:Y:S04]  /*80ad0*/  LDL.LU R144, [R1+0x57c] ;  /* 0x00057c0001907983 */ /* 0x000f280000300800 */
[----:B------:R1:W-:Y:S04]  /*80ae0*/  @P5 STG.E desc[UR60][R12.64], R137 ;  /* 0x000000890c005986 */ /* 0x0003e8000c10193c */
[----:B------:R1:W-:Y:S04]  /*80af0*/  @P6 STG.E desc[UR60][R10.64], R138 ;  /* 0x0000008a0a006986 */ /* 0x0003e8000c10193c */
[----:B------:R-:W4:Y:S01]  /*80b00*/  LDL.LU R145, [R1+0x12fc] ;  /* 0x0012fc0001917983 */ /* 0x000f220000300800 */
[----:B-1----:R-:W-:-:S04]  /*80b10*/  IMAD.WIDE R12, R150, 0x4, R4 ;  /* 0x00000004960c7825 */ /* 0x002fc800078e0204 */
[----:B------:R-:W-:Y:S01]  /*80b20*/  IMAD.WIDE R10, R150, 0x4, R2 ;  /* 0x00000004960a7825 */ /* 0x000fe200078e0202 */
[----:B--2---:R1:W-:Y:S01]  /*80b30*/  @P3 STG.E desc[UR60][R14.64], R156 ;  /* 0x0000009c0e003986 */ /* 0x0043e2000c10193c */
[----:B------:R-:W-:-:S03]  /*80b40*/  ISETP.LT.AND P3, PT, R157, UR4, !P2 ;  /* 0x000000049d007c0c */ /* 0x000fc6000d761270 */
[----:B-1----:R-:W2:Y:S04]  /*80b50*/  LDL.LU R156, [R1+0x17c] ;  /* 0x00017c00019c7983 */ /* 0x002ea80000300800 */
[----:B---3--:R1:W-:Y:S04]  /*80b60*/  @P0 STG.E desc[UR60][R10.64], R149 ;  /* 0x000000950a000986 */ /* 0x0083e8000c10193c */
[----:B------:R3:W-:Y:S04]  /*80b70*/  @P4 STG.E desc[UR60][R12.64], R151 ;  /* 0x000000970c004986 */ /* 0x0007e8000c10193c */
[----:B-1----:R-:W2:Y:S01]  /*80b80*/  LDL.LU R149, [R1+0x37c] ;  /* 0x00037c0001957983 */ /* 0x002ea20000300800 */
[----:B------:R-:W-:-:S03]  /*80b90*/  IMAD.WIDE R10, R150, 0x4, R6 ;  /* 0x00000004960a7825 */ /* 0x000fc600078e0206 */
[----:B---3--:R-:W3:Y:S01]  /*80ba0*/  LDL.LU R151, [R1+0xd70] ;  /* 0x000d700001977983 */ /* 0x008ee20000300800 */
[----:B------:R-:W-:-:S03]  /*80bb0*/  IMAD.WIDE R12, R150, 0x4, R8 ;  /* 0x00000004960c7825 */ /* 0x000fc600078e0208 */
[----:B------:R-:W3:Y:S04]  /*80bc0*/  LDL.LU R150, [R1+0xb70] ;  /* 0x000b700001967983 */ /* 0x000ee80000300800 */
[----:B----4-:R1:W-:Y:S04]  /*80bd0*/  @P3 STG.E desc[UR60][R10.64], R148 ;  /* 0x000000940a003986 */ /* 0x0103e8000c10193c */
[----:B-1----:R-:W4:Y:S01]  /*80be0*/  LDL.LU R148, [R1+0x1000] ;  /* 0x0010000001947983 */ /* 0x002f220000300800 */
[----:B------:R-:W-:Y:S02]  /*80bf0*/  ISETP.LT.AND P2, PT, R158, UR4, !P2 ;  /* 0x000000049e007c0c */ /* 0x000fe4000d741270 */
[----:B------:R-:W-:-:S02]  /*80c00*/  ISETP.LT.AND P6, PT, R153, UR4, !P1 ;  /* 0x0000000499007c0c */ /* 0x000fc4000cfc1270 */
[----:B------:R-:W-:Y:S01]  /*80c10*/  ISETP.LT.AND P5, PT, R155, UR4, !P1 ;  /* 0x000000049b007c0c */ /* 0x000fe2000cfa1270 */
[----:B------:R-:W-:-:S04]  /*80c20*/  IMAD.WIDE R14, R146, 0x4, R2 ;  /* 0x00000004920e7825 */ /* 0x000fc800078e0202 */
[----:B------:R-:W-:Y:S01]  /*80c30*/  IMAD.WIDE R16, R146, 0x4, R4 ;  /* 0x0000000492107825 */ /* 0x000fe200078e0204 */
[----:B------:R-:W-:-:S03]  /*80c40*/  ISETP.LT.AND P3, PT, R157, UR4, !P1 ;  /* 0x000000049d007c0c */ /* 0x000fc6000cf61270 */
[C---:B------:R-:W-:Y:S01]  /*80c50*/  VIADD R0, R152.reuse, 0xc0 ;  /* 0x000000c098007836 */ /* 0x040fe20000000000 */
[----:B------:R-:W-:Y:S01]  /*80c60*/  @P2 STG.E desc[UR60][R12.64], R139 ;  /* 0x0000008b0c002986 */ /* 0x000fe2000c10193c */
[----:B------:R-:W-:Y:S01]  /*80c70*/  VIADD R10, R152, 0xc3 ;  /* 0x000000c3980a7836 */ /* 0x000fe20000000000 */
[----:B------:R-:W-:Y:S02]  /*80c80*/  ISETP.LT.AND P2, PT, R158, UR4, !P1 ;  /* 0x000000049e007c0c */ /* 0x000fe4000cf41270 */
[----:B------:R1:W-:Y:S01]  /*80c90*/  @P6 STG.E desc[UR60][R14.64], R147 ;  /* 0x000000930e006986 */ /* 0x0003e2000c10193c */
[----:B------:R-:W-:Y:S02]  /*80ca0*/  ISETP.GE.AND P0, PT, R0, UR5, PT ;  /* 0x0000000500007c0c */ /* 0x000fe4000bf06270 */
[----:B------:R-:W-:Y:S01]  /*80cb0*/  ISETP.GE.AND P1, PT, R10, UR49, PT ;  /* 0x000000310a007c0c */ /* 0x000fe2000bf26270 */
[C---:B------:R-:W-:Y:S01]  /*80cc0*/  IMAD.WIDE R10, R146.reuse, 0x4, R8 ;  /* 0x00000004920a7825 */ /* 0x040fe200078e0208 */
[----:B------:R-:W-:Y:S01]  /*80cd0*/  ISETP.LT.AND P4, PT, R153, UR4, !P0 ;  /* 0x0000000499007c0c */ /* 0x000fe2000c781270 */
[----:B------:R-:W-:Y:S01]  /*80ce0*/  ULDC UR5, c[0x0][0x22c] ;  /* 0x00008b0000057ab9 */ /* 0x000fe20000000800 */
[----:B-1----:R-:W4:Y:S01]  /*80cf0*/  LDL.LU R147, [R1+0x970] ;  /* 0x0009700001937983 */ /* 0x002f220000300800 */
[----:B------:R-:W-:-:S03]  /*80d00*/  IMAD.WIDE R12, R146, 0x4, R6 ;  /* 0x00000004920c7825 */ /* 0x000fc600078e0206 */
[----:B------:R1:W-:Y:S01]  /*80d10*/  @P5 STG.E desc[UR60][R16.64], R144 ;  /* 0x0000009010005986 */ /* 0x0003e2000c10193c */
[----:B------:R-:W-:Y:S02]  /*80d20*/  ISETP.LT.AND P6, PT, R155, UR4, !P0 ;  /* 0x000000049b007c0c */ /* 0x000fe4000c7c1270 */
[----:B------:R-:W-:Y:S01]  /*80d30*/  ISETP.LT.AND P5, PT, R157, UR4, !P0 ;  /* 0x000000049d007c0c */ /* 0x000fe2000c7a1270 */
[----:B-1----:R-:W4:Y:S04]  /*80d40*/  LDL.LU R144, [R1+0x1300] ;  /* 0x0013000001907983 */ /* 0x002f280000300800 */
[----:B------:R-:W4:Y:S01]  /*80d50*/  LDL.LU R146, [R1+0x780] ;  /* 0x0007800001927983 */ /* 0x000f220000300800 */
[----:B------:R-:W-:-:S03]  /*80d60*/  IMAD.WIDE R14, R145, 0x4, R4 ;  /* 0x00000004910e7825 */ /* 0x000fc600078e0204 */
[----:B------:R-:W4:Y:S04]  /*80d70*/  LDL.LU R137, [R1+0x380] ;  /* 0x0003800001897983 */ /* 0x000f280000300800 */
[----:B------:R-:W4:Y:S04]  /*80d80*/  LDL.LU R138, [R1+0x180] ;  /* 0x00018000018a7983 */ /* 0x000f280000300800 */
[----:B--2---:R1:W-:Y:S02]  /*80d90*/  @P3 STG.E desc[UR60][R12.64], R156 ;  /* 0x0000009c0c003986 */ /* 0x0043e4000c10193c */
[----:B-1----:R-:W-:-:S02]  /*80da0*/  IMAD.WIDE R12, R145, 0x4, R2 ;  /* 0x00000004910c7825 */ /* 0x002fc400078e0202 */
[----:B------:R1:W-:Y:S04]  /*80db0*/  @P2 STG.E desc[UR60][R10.64], R149 ;  /* 0x000000950a002986 */ /* 0x0003e8000c10193c */
[----:B---3--:R-:W-:Y:S04]  /*80dc0*/  @P4 STG.E desc[UR60][R12.64], R151 ;  /* 0x000000970c004986 */ /* 0x008fe8000c10193c */
[----:B------:R-:W-:Y:S04]  /*80dd0*/  @P6 STG.E desc[UR60][R14.64], R150 ;  /* 0x000000960e006986 */ /* 0x000fe8000c10193c */
[----:B-1----:R-:W2:Y:S01]  /*80de0*/  LDL.LU R149, [R1+0x100] ;  /* 0x0001000001957983 */ /* 0x002ea20000300800 */
[----:B------:R-:W-:-:S03]  /*80df0*/  IMAD.WIDE R10, R145, 0x4, R6 ;  /* 0x00000004910a7825 */ /* 0x000fc600078e0206 */
[----:B------:R-:W3:Y:S04]  /*80e00*/  LDL.LU R156, [R1+0x1304] ;  /* 0x00130400019c7983 */ /* 0x000ee80000300800 */
[----:B----4-:R1:W-:Y:S02]  /*80e10*/  @P5 STG.E desc[UR60][R10.64], R148 ;  /* 0x000000940a005986 */ /* 0x0103e4000c10193c */
[----:B-1----:R-:W-:Y:S02]  /*80e20*/  IMAD.WIDE R10, R145, 0x4, R8 ;  /* 0x00000004910a7825 */ /* 0x002fe400078e0208 */
[----:B------:R-:W4:Y:S04]  /*80e30*/  LDL.LU R145, [R1+0xd74] ;  /* 0x000d740001917983 */ /* 0x000f280000300800 */
[----:B------:R-:W4:Y:S04]  /*80e40*/  LDL.LU R139, [R1+0xb74] ;  /* 0x000b7400018b7983 */ /* 0x000f280000300800 */
[----:B------:R-:W4:Y:S04]  /*80e50*/  LDL.LU R151, [R1+0x1308] ;  /* 0x0013080001977983 */ /* 0x000f280000300800 */
[----:B------:R-:W4:Y:S01]  /*80e60*/  LDL.LU R150, [R1+0x1004] ;  /* 0x0010040001967983 */ /* 0x000f220000300800 */
        /* <DEDUP_REMOVED lines=10> */
[----:B------:R-:W-:Y:S01]  /*80f10*/  ISETP.GE.AND P2, PT, R0, UR5, PT ;  /* 0x0000000500007c0c */ /* 0x000fe2000bf46270 */
[----:B------:R-:W-:Y:S01]  /*80f20*/  ULDC UR5, c[0x0][0x22c] ;  /* 0x00008b0000057ab9 */ /* 0x000fe20000000800 */
[----:B------:R-:W-:-:S02]  /*80f30*/  IMAD.WIDE R14, R144, 0x4, R2 ;  /* 0x00000004900e7825 */ /* 0x000fc400078e0202 */
[----:B------:R-:W-:Y:S02]  /*80f40*/  ISETP.LT.AND P0, PT, R153, UR4, !P2 ;  /* 0x0000000499007c0c */ /* 0x000fe4000d701270 */
[C---:B------:R-:W-:Y:S01]  /*80f50*/  IMAD.WIDE R12, R144.reuse, 0x4, R4 ;  /* 0x00000004900c7825 */ /* 0x040fe200078e0204 */
[----:B------:R1:W-:Y:S03]  /*80f60*/  @P4 STG.E desc[UR60][R14.64], R146 ;  /* 0x000000920e004986 */ /* 0x0003e6000c10193c */
[C---:B-1----:R-:W-:Y:S01]  /*80f70*/  IMAD.WIDE R10, R144.reuse, 0x4, R6 ;  /* 0x00000004900a7825 */ /* 0x042fe200078e0206 */
[----:B------:R-:W-:Y:S03]  /*80f80*/  @P5 STG.E desc[UR60][R12.64], R137 ;  /* 0x000000890c005986 */ /* 0x000fe6000c10193c */
[----:B------:R-:W-:Y:S01]  /*80f90*/  IMAD.WIDE R14, R144, 0x4, R8 ;  /* 0x00000004900e7825 */ /* 0x000fe200078e0208 */
[----:B------:R-:W4:Y:S04]  /*80fa0*/  LDL.LU R146, [R1+0x784] ;  /* 0x0007840001927983 */ /* 0x000f280000300800 */
[----:B------:R-:W4:Y:S01]  /*80fb0*/  LDL.LU R144, [R1+0x384] ;  /* 0x0003840001907983 */ /* 0x000f220000300800 */
[----:B------:R-:W-:-:S03]  /*80fc0*/  ISETP.LT.AND P4, PT, R155, UR4, !P2 ;  /* 0x000000049b007c0c */ /* 0x000fc6000d781270 */
[----:B------:R3:W-:Y:S04]  /*80fd0*/  @P6 STG.E desc[UR60][R10.64], R138 ;  /* 0x0000008a0a006986 */ /* 0x0007e8000c10193c */
[----:B------:R-:W4:Y:S04]  /*80fe0*/  LDL.LU R147, [R1+0x130c] ;  /* 0x00130c0001937983 */ /* 0x000f280000300800 */
[----:B--2---:R1:W-:Y:S01]  /*80ff0*/  @P3 STG.E desc[UR60][R14.64], R149 ;  /* 0x000000950e003986 */ /* 0x0043e2000c10193c */
[----:B------:R-:W-:Y:S01]  /*81000*/  ISETP.LT.AND P3, PT, R157, UR4, !P2 ;  /* 0x000000049d007c0c */ /* 0x000fe2000d761270 */
[----:B---3--:R-:W-:-:S04]  /*81010*/  IMAD.WIDE R10, R156, 0x4, R2 ;  /* 0x000000049c0a7825 */ /* 0x008fc800078e0202 */
[C---:B------:R-:W-:Y:S01]  /*81020*/  IMAD.WIDE R12, R156.reuse, 0x4, R4 ;  /* 0x000000049c0c7825 */ /* 0x040fe200078e0204 */
[----:B-1----:R-:W2:Y:S04]  /*81030*/  LDL.LU R149, [R1+0x184] ;  /* 0x0001840001957983 */ /* 0x002ea80000300800 */
[----:B----4-:R1:W-:Y:S04]  /*81040*/  @P0 STG.E desc[UR60][R10.64], R145 ;  /* 0x000000910a000986 */ /* 0x0103e8000c10193c */
[----:B------:R3:W-:Y:S04]  /*81050*/  @P4 STG.E desc[UR60][R12.64], R139 ;  /* 0x0000008b0c004986 */ /* 0x0007e8000c10193c */
[----:B-1----:R-:W4:Y:S01]  /*81060*/  LDL.LU R145, [R1+0x104] ;  /* 0x0001040001917983 */ /* 0x002f220000300800 */
[----:B------:R-:W-:-:S03]  /*81070*/  IMAD.WIDE R10, R156, 0x4, R6 ;  /* 0x000000049c0a7825 */ /* 0x000fc600078e0206 */
[----:B---3--:R-:W3:Y:S01]  /*81080*/  LDL.LU R139, [R1+0xd78] ;  /* 0x000d7800018b7983 */ /* 0x008ee20000300800 */
[----:B------:R-:W-:-:S03]  /*81090*/  IMAD.WIDE R12, R156, 0x4, R8 ;  /* 0x000000049c0c7825 */ /* 0x000fc600078e0208 */
[----:B------:R-:W3:Y:S04]  /*810a0*/  LDL.LU R156, [R1+0xb78] ;  /* 0x000b7800019c7983 */ /* 0x000ee80000300800 */
[----:B------:R1:W-:Y:S04]  /*810b0*/  @P3 STG.E desc[UR60][R10.64], R150 ;  /* 0x000000960a003986 */ /* 0x0003e8000c10193c */
[----:B-1----:R-:W3:Y:S01]  /*810c0*/  LDL.LU R150, [R1+0x1008] ;  /* 0x0010080001967983 */ /* 0x002ee20000300800 */
[----:B------:R-:W-:Y:S02]  /*810d0*/  ISETP.LT.AND P2, PT, R158, UR4, !P2 ;  /* 0x000000049e007c0c */ /* 0x000fe4000d741270 */
[----:B------:R-:W-:-:S02]  /*810e0*/  ISETP.LT.AND P6, PT, R153, UR4, !P1 ;  /* 0x0000000499007c0c */ /* 0x000fc4000cfc1270 */
[----:B------:R-:W-:Y:S01]  /*810f0*/  ISETP.LT.AND P5, PT, R155, UR4, !P1 ;  /* 0x000000049b007c0c */ /* 0x000fe2000cfa1270 */
[----:B------:R-:W-:-:S04]  /*81100*/  IMAD.WIDE R14, R151, 0x4, R2 ;  /* 0x00000004970e7825 */ /* 0x000fc800078e0202 */
[----:B------:R-:W-:Y:S01]  /*81110*/  IMAD.WIDE R16, R151, 0x4, R4 ;  /* 0x0000000497107825 */ /* 0x000fe200078e0204 */
[----:B------:R-:W-:-:S03]  /*81120*/  IADD3 R0, R152, 0xc4, RZ ;  /* 0x000000c498007810 */ /* 0x000fc60007ffe0ff */
[----:B------:R1:W-:Y:S01]  /*81130*/  @P2 STG.E desc[UR60][R12.64], R148 ;  /* 0x000000940c002986 */ /* 0x0003e2000c10193c */
[----:B------:R-:W-:-:S03]  /*81140*/  ISETP.LT.AND P3, PT, R157, UR4, !P1 ;  /* 0x000000049d007c0c */ /* 0x000fc6000cf61270 */
[----:B------:R1:W-:Y:S01]  /*81150*/  @P6 STG.E desc[UR60][R14.64], R146 ;  /* 0x000000920e006986 */ /* 0x0003e2000c10193c */
[----:B------:R-:W-:-:S03]  /*81160*/  ISETP.LT.AND P2, PT, R158, UR4, !P1 ;  /* 0x000000049e007c0c */ /* 0x000fc6000cf41270 */
[----:B------:R1:W-:Y:S04]  /*81170*/  @P5 STG.E desc[UR60][R16.64], R144 ;  /* 0x0000009010005986 */ /* 0x0003e8000c10193c */
[----:B-1----:R-:W3:Y:S04]  /*81180*/  LDL.LU R148, [R1+0x978] ;  /* 0x0009780001947983 */ /* 0x002ee80000300800 */
[----:B------:R-:W3:Y:S01]  /*81190*/  LDL.LU R146, [R1+0x788] ;  /* 0x0007880001927983 */ /* 0x000ee20000300800 */
[----:B------:R-:W-:-:S03]  /*811a0*/  ISETP.GE.AND P0, PT, R0, UR5, PT ;  /* 0x0000000500007c0c */ /* 0x000fc6000bf06270 */
[----:B------:R-:W3:Y:S01]  /*811b0*/  LDL.LU R144, [R1+0x1310] ;  /* 0x0013100001907983 */ /* 0x000ee20000300800 */
[----:B------:R-:W-:Y:S01]  /*811c0*/  VIADD R10, R152, 0xc7 ;  /* 0x000000c7980a7836 */ /* 0x000fe20000000000 */
[----:B------:R-:W-:Y:S01]  /*811d0*/  ISETP.LT.AND P4, PT, R153, UR4, !P0 ;  /* 0x0000000499007c0c */ /* 0x000fe2000c781270 */
[----:B------:R-:W-:Y:S01]  /*811e0*/  IMAD.WIDE R12, R151, 0x4, R6 ;  /* 0x00000004970c7825 */ /* 0x000fe200078e0206 */
[----:B------:R-:W-:Y:S01]  /*811f0*/  ISETP.LT.AND P6, PT, R155, UR4, !P0 ;  /* 0x000000049b007c0c */ /* 0x000fe2000c7c1270 */
[----:B------:R-:W3:Y:S01]  /*81200*/  LDL.LU R137, [R1+0x1314] ;  /* 0x0013140001897983 */ /* 0x000ee20000300800 */
[----:B------:R-:W-:Y:S01]  /*81210*/  ISETP.LT.AND P5, PT, R157, UR4, !P0 ;  /* 0x000000049d007c0c */ /* 0x000fe2000c7a1270 */
[----:B------:R-:W-:Y:S01]  /*81220*/  IMAD.WIDE R14, R147, 0x4, R4 ;  /* 0x00000004930e7825 */ /* 0x000fe200078e0204 */
[----:B------:R-:W-:Y:S01]  /*81230*/  ISETP.GE.AND P1, PT, R10, UR45, PT ;  /* 0x0000002d0a007c0c */ /* 0x000fe2000bf26270 */
[----:B------:R-:W-:Y:S02]  /*81240*/  ULDC UR5, c[0x0][0x22c] ;  /* 0x00008b0000057ab9 */ /* 0x000fe40000000800 */
[----:B------:R-:W-:-:S02]  /*81250*/  IMAD.WIDE R10, R151, 0x4, R8 ;  /* 0x00000004970a7825 */ /* 0x000fc400078e0208 */
[----:B------:R-:W3:Y:S04]  /*81260*/  LDL.LU R151, [R1+0x388] ;  /* 0x0003880001977983 */ /* 0x000ee80000300800 */
[----:B--2---:R1:W-:Y:S02]  /*81270*/  @P3 STG.E desc[UR60][R12.64], R149 ;  /* 0x000000950c003986 */ /* 0x0043e4000c10193c */
[C---:B-1----:R-:W-:Y:S02]  /*81280*/  IMAD.WIDE R12, R147.reuse, 0x4, R2 ;  /* 0x00000004930c7825 */ /* 0x042fe400078e0202 */
[----:B------:R-:W2:Y:S04]  /*81290*/  LDL.LU R149, [R1+0x188] ;  /* 0x0001880001957983 */ /* 0x000ea80000300800 */
[----:B----4-:R1:W-:Y:S04]  /*812a0*/  @P2 STG.E desc[UR60][R10.64], R145 ;  /* 0x000000910a002986 */ /* 0x0103e8000c10193c */
[----:B---3--:R-:W-:Y:S04]  /*812b0*/  @P4 STG.E desc[UR60][R12.64], R139 ;  /* 0x0000008b0c004986 */ /* 0x008fe8000c10193c */
[----:B-1----:R-:W3:Y:S01]  /*812c0*/  LDL.LU R145, [R1+0x108] ;  /* 0x0001080001917983 */ /* 0x002ee20000300800 */
[----:B------:R-:W-:-:S03]  /*812d0*/  IMAD.WIDE R10, R147, 0x4, R6 ;  /* 0x00000004930a7825 */ /* 0x000fc600078e0206 */
[----:B------:R-:W-:Y:S04]  /*812e0*/  @P6 STG.E desc[UR60][R14.64], R156 ;  /* 0x0000009c0e006986 */ /* 0x000fe8000c10193c */
[----:B------:R1:W-:Y:S02]  /*812f0*/  @P5 STG.E desc[UR60][R10.64], R150 ;  /* 0x000000960a005986 */ /* 0x0003e4000c10193c */
[----:B-1----:R-:W-:Y:S02]  /*81300*/  IMAD.WIDE R10, R147, 0x4, R8 ;  /* 0x00000004930a7825 */ /* 0x002fe400078e0208 */
[----:B------:R-:W4:Y:S04]  /*81310*/  LDL.LU R150, [R1+0xd7c] ;  /* 0x000d7c0001967983 */ /* 0x000f280000300800 */
[----:B------:R-:W4:Y:S01]  /*81320*/  LDL.LU R147, [R1+0xb7c] ;  /* 0x000b7c0001937983 */ /* 0x000f220000300800 */
[----:B------:R-:W-:Y:S01]  /*81330*/  VIADD R0, R152, 0xc5 ;  /* 0x000000c598007836 */ /* 0x000fe20000000000 */
[----:B------:R-:W-:-:S02]  /*81340*/  ISETP.LT.AND P0, PT, R158, UR4, !P0 ;  /* 0x000000049e007c0c */ /* 0x000fc4000c701270 */
[----:B------:R-:W4:Y:S02]  /*81350*/  LDL.LU R156, [R1+0x131c] ;  /* 0x00131c00019c7983 */ /* 0x000f240000300800 */
[----:B------:R-:W-:Y:S02]  /*81360*/  ISETP.GE.AND P3, PT, R0, UR43, PT ;  /* 0x0000002b00007c0c */ /* 0x000fe4000bf66270 */
[----:B------:R-:W4:Y:S02]  /*81370*/  LDL.LU R138, [R1+0x100c] ;  /* 0x00100c00018a7983 */ /* 0x000f240000300800 */
[----:B------:R-:W-:Y:S01]  /*81380*/  ISETP.LT.AND P4, PT, R153, UR4, !P3 ;  /* 0x0000000499007c0c */ /* 0x000fe2000df81270 */
[----:B------:R-:W-:Y:S01]  /*81390*/  VIADD R0, R152, 0xc6 ;  /* 0x000000c698007836 */ /* 0x000fe20000000000 */
[----:B------:R-:W-:Y:S01]  /*813a0*/  ISETP.LT.AND P5, PT, R155, UR4, !P3 ;  /* 0x000000049b007c0c */ /* 0x000fe2000dfa1270 */
[----:B------:R-:W4:Y:S01]  /*813b0*/  LDL.LU R139, [R1+0x97c] ;  /* 0x00097c00018b7983 */ /* 0x000f220000300800 */
[----:B------:R-:W-:Y:S01]  /*813c0*/  ISETP.LT.AND P6, PT, R157, UR4, !P3 ;  /* 0x000000049d007c0c */ /* 0x000fe2000dfc1270 */
[----:B------:R-:W-:Y:S01]  /*813d0*/  IMAD.WIDE R14, R144, 0x4, R2 ;  /* 0x00000004900e7825 */ /* 0x000fe200078e0202 */
[----:B------:R-:W-:Y:S01]  /*813e0*/  ISETP.LT.AND P3, PT, R158, UR4, !P3 ;  /* 0x000000049e007c0c */ /* 0x000fe2000df61270 */
[----:B------:R1:W-:Y:S01]  /*813f0*/  @P0 STG.E desc[UR60][R10.64], R148 ;  /* 0x000000940a000986 */ /* 0x0003e2000c10193c */
[----:B------:R-:W-:-:S05]  /*81400*/  ISETP.GE.AND P2, PT, R0, UR5, PT ;  /* 0x0000000500007c0c */ /* 0x000fca000bf46270 */
[----:B------:R1:W-:Y:S01]  /*81410*/  @P4 STG.E desc[UR60][R14.64], R146 ;  /* 0x000000920e004986 */ /* 0x0003e2000c10193c */
[C---:B------:R-:W-:Y:S01]  /*81420*/  IMAD.WIDE R12, R144.reuse, 0x4, R4 ;  /* 0x00000004900c7825 */ /* 0x040fe200078e0204 */
[----:B------:R-:W-:Y:S01]  /*81430*/  ISETP.LT.AND P0, PT, R153, UR4, !P2 ;  /* 0x0000000499007c0c */ /* 0x000fe2000d701270 */
[----:B------:R-:W-:Y:S01]  /*81440*/  ULDC UR5, c[0x0][0x22c] ;  /* 0x00008b0000057ab9 */ /* 0x000fe20000000800 */
[----:B-1----:R-:W4:Y:S04]  /*81450*/  LDL.LU R148, [R1+0x78c] ;  /* 0x00078c0001947983 */ /* 0x002f280000300800 */
[----:B------:R-:W4:Y:S01]  /*81460*/  LDL.LU R146, [R1+0x38c] ;  /* 0x00038c0001927983 */ /* 0x000f220000300800 */
[----:B------:R-:W-:Y:S01]  /*81470*/  IMAD.WIDE R10, R144, 0x4, R6 ;  /* 0x00000004900a7825 */ /* 0x000fe200078e0206 */
[----:B------:R-:W-:-:S03]  /*81480*/  ISETP.LT.AND P4, PT, R155, UR4, !P2 ;  /* 0x000000049b007c0c */ /* 0x000fc6000d781270 */
[----:B------:R-:W-:Y:S01]  /*81490*/  IMAD.WIDE R14, R144, 0x4, R8 ;  /* 0x00000004900e7825 */ /* 0x000fe200078e0208 */
[----:B------:R1:W-:Y:S04]  /*814a0*/  @P5 STG.E desc[UR60][R12.64], R151 ;  /* 0x000000970c005986 */ /* 0x0003e8000c10193c */
[----:B------:R-:W4:Y:S01]  /*814b0*/  LDL.LU R144, [R1+0x1324] ;  /* 0x0013240001907983 */ /* 0x000f220000300800 */
[----:B-1----:R-:W-:-:S03]  /*814c0*/  IMAD.WIDE R12, R137, 0x4, R4 ;  /* 0x00000004890c7825 */ /* 0x002fc600078e0204 */
[----:B--2---:R1:W-:Y:S02]  /*814d0*/  @P6 STG.E desc[UR60][R10.64], R149 ;  /* 0x000000950a006986 */ /* 0x0043e4000c10193c */
[----:B-1----:R-:W-:Y:S02]  /*814e0*/  IMAD.WIDE R10, R137, 0x4, R2 ;  /* 0x00000004890a7825 */ /* 0x002fe400078e0202 */
[----:B---3--:R1:W-:Y:S04]  /*814f0*/  @P3 STG.E desc[UR60][R14.64], R145 ;  /* 0x000000910e003986 */ /* 0x0083e8000c10193c */
[----:B-1----:R-:W2:Y:S04]  /*81500*/  LDL.LU R145, [R1+0x18c] ;  /* 0x00018c0001917983 */ /* 0x002ea80000300800 */
[----:B------:R-:W3:Y:S04]  /*81510*/  LDL.LU R151, [R1+0x10c] ;  /* 0x00010c0001977983 */ /* 0x000ee80000300800 */
[----:B------:R-:W3:Y:S04]  /*81520*/  LDL.LU R149, [R1+0x50] ;  /* 0x0000500001957983 */ /* 0x000ee80000300800 */
[----:B----4-:R1:W-:Y:S04]  /*81530*/  @P0 STG.E desc[UR60][R10.64], R150 ;  /* 0x000000960a000986 */ /* 0x0103e8000c10193c */
[----:B------:R4:W-:Y:S04]  /*81540*/  @P4 STG.E desc[UR60][R12.64], R147 ;  /* 0x000000930c004986 */ /* 0x0009e8000c10193c */
[----:B-1----:R-:W3:Y:S04]  /*81550*/  LDL.LU R150, [R1+0x20] ;  /* 0x0000200001967983 */ /* 0x002ee80000300800 */
[----:B----4-:R-:W4:Y:S01]  /*81560*/  LDL.LU R147, [R1+0x10] ;  /* 0x0000100001937983 */ /* 0x010f220000300800 */
[----:B------:R-:W-:-:S02]  /*81570*/  ISETP.LT.AND P3, PT, R157, UR4, !P2 ;  /* 0x000000049d007c0c */ /* 0x000fc4000d761270 */
[----:B------:R-:W-:Y:S02]  /*81580*/  ISETP.LT.AND P2, PT, R158, UR4, !P2 ;  /* 0x000000049e007c0c */ /* 0x000fe4000d741270 */
[----:B------:R-:W-:Y:S02]  /*81590*/  ISETP.LT.AND P6, PT, R153, UR4, !P1 ;  /* 0x0000000499007c0c */ /* 0x000fe4000cfc1270 */
[----:B------:R-:W-:Y:S01]  /*815a0*/  ISETP.LT.AND P5, PT, R155, UR4, !P1 ;  /* 0x000000049b007c0c */ /* 0x000fe2000cfa1270 */
[----:B------:R-:W-:-:S04]  /*815b0*/  IMAD.WIDE R10, R137, 0x4, R6 ;  /* 0x00000004890a7825 */ /* 0x000fc800078e0206 */
[----:B------:R-:W-:-:S04]  /*815c0*/  IMAD.WIDE R12, R137, 0x4, R8 ;  /* 0x00000004890c7825 */ /* 0x000fc800078e0208 */
[----:B------:R-:W-:Y:S01]  /*815d0*/  IMAD.WIDE R14, R156, 0x4, R2 ;  /* 0x000000049c0e7825 */ /* 0x000fe200078e0202 */
[----:B------:R-:W-:Y:S03]  /*815e0*/  @P3 STG.E desc[UR60][R10.64], R138 ;  /* 0x0000008a0a003986 */ /* 0x000fe6000c10193c */
[----:B------:R-:W-:Y:S02]  /*815f0*/  VIADD R0, R152, 0xc8 ;  /* 0x000000c898007836 */ /* 0x000fe40000000000 */
[----:B------:R-:W-:Y:S01]  /*81600*/  IMAD.WIDE R16, R156, 0x4, R4 ;  /* 0x000000049c107825 */ /* 0x000fe200078e0204 */
[----:B------:R-:W-:Y:S01]  /*81610*/  ISETP.LT.AND P3, PT, R157, UR4, !P1 ;  /* 0x000000049d007c0c */ /* 0x000fe2000cf61270 */
[----:B------:R1:W-:Y:S01]  /*81620*/  @P2 STG.E desc[UR60][R12.64], R139 ;  /* 0x0000008b0c002986 */ /* 0x0003e2000c10193c */
[----:B------:R-:W-:Y:S01]  /*81630*/  ISETP.GE.AND P0, PT, R0, UR5, PT ;  /* 0x0000000500007c0c */ /* 0x000fe2000bf06270 */
[----:B------:R-:W-:Y:S01]  /*81640*/  ULDC UR5, c[0x0][0x22c] ;  /* 0x00008b0000057ab9 */ /* 0x000fe20000000800 */
[----:B------:R-:W-:Y:S01]  /*81650*/  ISETP.LT.AND P2, PT, R158, UR4, !P1 ;  /* 0x000000049e007c0c */ /* 0x000fe2000cf41270 */
[----:B------:R1:W-:Y:S04]  /*81660*/  @P6 STG.E desc[UR60][R14.64], R148 ;  /* 0x000000940e006986 */ /* 0x0003e8000c10193c */
[----:B------:R1:W-:Y:S01]  /*81670*/  @P5 STG.E desc[UR60][R16.64], R146 ;  /* 0x0000009210005986 */ /* 0x0003e2000c10193c */
[----:B------:R-:W-:Y:S01]  /*81680*/  ISETP.LT.AND P4, PT, R153, UR4, !P0 ;  /* 0x0000000499007c0c */ /* 0x000fe2000c781270 */
[----:B-1----:R-:W-:-:S02]  /*81690*/  VIADD R12, R152, 0xcb ;  /* 0x000000cb980c7836 */ /* 0x002fc40000000000 */
[----:B------:R-:W4:Y:S04]  /*816a0*/  LDL.LU R148, [R1] ;  /* 0x0000000001947983 */ /* 0x000f280000300800 */
[----:B------:R-:W4:Y:S01]  /*816b0*/  LDL.LU R146, [R1+0x1328] ;  /* 0x0013280001927983 */ /* 0x000f220000300800 */
[----:B------:R-:W-:Y:S01]  /*816c0*/  ISETP.LT.AND P6, PT, R155, UR4, !P0 ;  /* 0x000000049b007c0c */ /* 0x000fe2000c7c1270 */
[----:B------:R-:W-:Y:S01]  /*816d0*/  IMAD.WIDE R10, R156, 0x4, R6 ;  /* 0x000000049c0a7825 */ /* 0x000fe200078e0206 */
[----:B------:R-:W-:Y:S02]  /*816e0*/  ISETP.LT.AND P5, PT, R157, UR4, !P0 ;  /* 0x000000049d007c0c */ /* 0x000fe4000c7a1270 */
[----:B------:R-:W-:Y:S01]  /*816f0*/  ISETP.GE.AND P1, PT, R12, UR41, PT ;  /* 0x000000290c007c0c */ /* 0x000fe2000bf26270 */
[----:B------:R-:W-:-:S04]  /*81700*/  IMAD.WIDE R12, R156, 0x4, R8 ;  /* 0x000000049c0c7825 */ /* 0x000fc800078e0208 */
[C---:B------:R-:W-:Y:S01]  /*81710*/  IMAD.WIDE R14, R144.reuse, 0x4, R4 ;  /* 0x00000004900e7825 */ /* 0x040fe200078e0204 */
[----:B--2---:R1:W-:Y:S04]  /*81720*/  @P3 STG.E desc[UR60][R10.64], R145 ;  /* 0x000000910a003986 */ /* 0x0043e8000c10193c */
[----:B---3--:R2:W-:Y:S01]  /*81730*/  @P2 STG.E desc[UR60][R12.64], R151 ;  /* 0x000000970c002986 */ /* 0x0085e2000c10193c */
[----:B-1----:R-:W-:-:S03]  /*81740*/  IMAD.WIDE R10, R144, 0x4, R2 ;  /* 0x00000004900a7825 */ /* 0x002fc600078e0202 */
[----:B------:R-:W3:Y:S01]  /*81750*/  LDL.LU R145, [R1+0x1330] ;  /* 0x0013300001917983 */ /* 0x000ee20000300800 */
[----:B--2---:R-:W-:-:S03]  /*81760*/  IMAD.WIDE R12, R144, 0x4, R6 ;  /* 0x00000004900c7825 */ /* 0x004fc600078e0206 */
[----:B------:R-:W-:Y:S04]  /*81770*/  @P4 STG.E desc[UR60][R10.64], R149 ;  /* 0x000000950a004986 */ /* 0x000fe8000c10193c */
[----:B------:R1:W-:Y:S04]  /*81780*/  @P6 STG.E desc[UR60][R14.64], R150 ;  /* 0x000000960e006986 */ /* 0x0003e8000c10193c */
[----:B----4-:R2:W-:Y:S04]  /*81790*/  @P5 STG.E desc[UR60][R12.64], R147 ;  /* 0x000000930c005986 */ /* 0x0105e8000c10193c */
[----:B-1----:R-:W4:Y:S04]  /*817a0*/  LDL.LU R150, [R1+0x54] ;  /* 0x0000540001967983 */ /* 0x002f280000300800 */
[----:B--2---:R-:W2:Y:S01]  /*817b0*/  LDL.LU R147, [R1+0x24] ;  /* 0x0000240001937983 */ /* 0x004ea20000300800 */
[----:B------:R-:W-:-:S02]  /*817c0*/  IADD3 R0, R152, 0xc9, RZ ;  /* 0x000000c998007810 */ /* 0x000fc40007ffe0ff */
[----:B------:R-:W-:Y:S02]  /*817d0*/  ISETP.LT.AND P0, PT, R158, UR4, !P0 ;  /* 0x000000049e007c0c */ /* 0x000fe4000c701270 */
[----:B------:R-:W-:Y:S01]  /*817e0*/  ISETP.GE.AND P3, PT, R0, UR39, PT ;  /* 0x0000002700007c0c */ /* 0x000fe2000bf66270 */
[----:B------:R-:W-:Y:S02]  /*817f0*/  IMAD.WIDE R12, R144, 0x4, R8 ;  /* 0x00000004900c7825 */ /* 0x000fe400078e0208 */
[----:B------:R-:W2:Y:S01]  /*81800*/  LDL.LU R144, [R1+0x134c] ;  /* 0x00134c0001907983 */ /* 0x000ea20000300800 */
[----:B------:R-:W-:Y:S01]  /*81810*/  ISETP.LT.AND P4, PT, R153, UR4, !P3 ;  /* 0x0000000499007c0c */ /* 0x000fe2000df81270 */
[----:B------:R-:W-:Y:S02]  /*81820*/  VIADD R0, R152, 0xca ;  /* 0x000000ca98007836 */ /* 0x000fe40000000000 */
[----:B------:R-:W2:Y:S01]  /*81830*/  LDL.LU R151, [R1+0x14] ;  /* 0x0000140001977983 */ /* 0x000ea20000300800 */
[----:B------:R-:W-:-:S02]  /*81840*/  ISETP.LT.AND P5, PT, R155, UR4, !P3 ;  /* 0x000000049b007c0c */ /* 0x000fc4000dfa1270 */
[----:B------:R-:W-:Y:S02]  /*81850*/  ISETP.LT.AND P6, PT, R157, UR4, !P3 ;  /* 0x000000049d007c0c */ /* 0x000fe4000dfc1270 */
[----:B------:R-:W-:Y:S02]  /*81860*/  ISETP.LT.AND P3, PT, R158, UR4, !P3 ;  /* 0x000000049e007c0c */ /* 0x000fe4000df61270 */
[----:B------:R-:W-:Y:S01]  /*81870*/  ISETP.GE.AND P2, PT, R0, UR5, PT ;  /* 0x0000000500007c0c */ /* 0x000fe2000bf46270 */
[----:B------:R1:W-:Y:S01]  /*81880*/  @P0 STG.E desc[UR60][R12.64], R148 ;  /* 0x000000940c000986 */ /* 0x0003e2000c10193c */
[C---:B------:R-:W-:Y:S02]  /*81890*/  IMAD.WIDE R10, R146.reuse, 0x4, R2 ;  /* 0x00000004920a7825 */ /* 0x040fe400078e0202 */
[----:B------:R-:W-:Y:S01]  /*818a0*/  ISETP.LT.AND P0, PT, R153, UR4, !P2 ;  /* 0x0000000499007c0c */ /* 0x000fe2000d701270 */
[----:B------:R-:W-:Y:S01]  /*818b0*/  ULDC UR5, c[0x0][0x22c] ;  /* 0x00008b0000057ab9 */ /* 0x000fe20000000800 */
[----:B-1----:R-:W2:Y:S01]  /*818c0*/  LDL.LU R148, [R1+0x4] ;  /* 0x0000040001947983 */ /* 0x002ea20000300800 */
[----:B------:R-:W-:-:S03]  /*818d0*/  IMAD.WIDE R12, R146, 0x4, R4 ;  /* 0x00000004920c7825 */ /* 0x000fc600078e0204 */
[----:B------:R1:W-:Y:S01]  /*818e0*/  @P4 STG.E desc[UR60][R10.64], R248 ;  /* 0x000000f80a004986 */ /* 0x0003e2000c10193c */
[C---:B------:R-:W-:Y:S01]  /*818f0*/  IMAD.WIDE R14, R146.reuse, 0x4, R6 ;  /* 0x00000004920e7825 */ /* 0x040fe200078e0206 */
[----:B------:R-:W-:Y:S02]  /*81900*/  ISETP.LT.AND P4, PT, R155, UR4, !P2 ;  /* 0x000000049b007c0c */ /* 0x000fe4000d781270 */
[----:B------:R-:W-:Y:S04]  /*81910*/  @P5 STG.E desc[UR60][R12.64], R244 ;  /* 0x000000f40c005986 */ /* 0x000fe8000c10193c */
[----:B------:R-:W-:Y:S01]  /*81920*/  @P6 STG.E desc[UR60][R14.64], R240 ;  /* 0x000000f00e006986 */ /* 0x000fe2000c10193c */
[----:B-1----:R-:W-:-:S03]  /*81930*/  IMAD.WIDE R10, R146, 0x4, R8 ;  /* 0x00000004920a7825 */ /* 0x002fc600078e0208 */
[----:B------:R-:W2:Y:S04]  /*81940*/  LDL.LU R146, [R1+0x1354] ;  /* 0x0013540001927983 */ /* 0x000ea80000300800 */
[----:B------:R3:W-:Y:S04]  /*81950*/  @P3 STG.E desc[UR60][R10.64], R236 ;  /* 0x000000ec0a003986 */ /* 0x0007e8000c10193c */
[----:B------:R-:W2:Y:S01]  /*81960*/  LDL.LU R149, [R1+0x58] ;  /* 0x0000580001957983 */ /* 0x000ea20000300800 */
[----:B---3--:R-:W-:-:S04]  /*81970*/  IMAD.WIDE R10, R145, 0x4, R2 ;  /* 0x00000004910a7825 */ /* 0x008fc800078e0202 */
[C---:B------:R-:W-:Y:S01]  /*81980*/  IMAD.WIDE R12, R145.reuse, 0x4, R4 ;  /* 0x00000004910c7825 */ /* 0x040fe200078e0204 */
[----:B----4-:R1:W-:Y:S04]  /*81990*/  @P0 STG.E desc[UR60][R10.64], R150 ;  /* 0x000000960a000986 */ /* 0x0103e8000c10193c */
[----:B--2---:R2:W-:Y:S01]  /*819a0*/  @P4 STG.E desc[UR60][R12.64], R147 ;  /* 0x000000930c004986 */ /* 0x0045e2000c10193c */
[----:B-1----:R-:W-:-:S03]  /*819b0*/  IMAD.WIDE R10, R145, 0x4, R6 ;  /* 0x00000004910a7825 */ /* 0x002fc600078e0206 */
[----:B------:R-:W3:Y:S01]  /*819c0*/  LDL.LU R150, [R1+0x28] ;  /* 0x0000280001967983 */ /* 0x000ee20000300800 */
[----:B--2---:R-:W-:-:S03]  /*819d0*/  IMAD.WIDE R12, R145, 0x4, R8 ;  /* 0x00000004910c7825 */ /* 0x004fc600078e0208 */
[----:B------:R-:W2:Y:S01]  /*819e0*/  LDL.LU R145, [R1+0x18] ;  /* 0x0000180001917983 */ /* 0x000ea20000300800 */
[----:B------:R-:W-:Y:S02]  /*819f0*/  ISETP.LT.AND P3, PT, R157, UR4, !P2 ;  /* 0x000000049d007c0c */ /* 0x000fe4000d761270 */
[----:B------:R-:W-:Y:S01]  /*81a00*/  ISETP.LT.AND P2, PT, R158, UR4, !P2 ;  /* 0x000000049e007c0c */ /* 0x000fe2000d741270 */
[----:B------:R-:W-:Y:S01]  /*81a10*/  VIADD R0, R152, 0xcc ;  /* 0x000000cc98007836 */ /* 0x000fe20000000000 */
[----:B------:R-:W-:Y:S01]  /*81a20*/  ISETP.LT.AND P6, PT, R153, UR4, !P1 ;  /* 0x0000000499007c0c */ /* 0x000fe2000cfc1270 */
[----:B------:R-:W4:Y:S01]  /*81a30*/  LDL.LU R147, [R1+0x1358] ;  /* 0x0013580001937983 */ /* 0x000f220000300800 */
[----:B------:R-:W-:Y:S02]  /*81a40*/  ISETP.LT.AND P5, PT, R155, UR4, !P1 ;  /* 0x000000049b007c0c */ /* 0x000fe4000cfa1270 */
[----:B------:R-:W-:-:S05]  /*81a50*/  ISETP.GE.AND P0, PT, R0, UR5, PT ;  /* 0x0000000500007c0c */ /* 0x000fca000bf06270 */
[----:B------:R1:W-:Y:S01]  /*81a60*/  @P3 STG.E desc[UR60][R10.64], R151 ;  /* 0x000000970a003986 */ /* 0x0003e2000c10193c */
[----:B------:R-:W-:Y:S01]  /*81a70*/  ISETP.LT.AND P3, PT, R157, UR4, !P1 ;  /* 0x000000049d007c0c */ /* 0x000fe2000cf61270 */
[C---:B------:R-:W-:Y:S01]  /*81a80*/  IMAD.WIDE R14, R144.reuse, 0x4, R2 ;  /* 0x00000004900e7825 */ /* 0x040fe200078e0202 */
[----:B------:R-:W-:Y:S01]  /*81a90*/  ISETP.LT.AND P4, PT, R153, UR4, !P0 ;  /* 0x0000000499007c0c */ /* 0x000fe2000c781270 */
[----:B------:R-:W-:Y:S02]  /*81aa0*/  ULDC UR5, c[0x0][0x22c] ;  /* 0x00008b0000057ab9 */ /* 0x000fe40000000800 */
[----:B------:R-:W-:Y:S01]  /*81ab0*/  IMAD.WIDE R16, R144, 0x4, R4 ;  /* 0x0000000490107825 */ /* 0x000fe200078e0204 */
[----:B------:R1:W-:Y:S01]  /*81ac0*/  @P2 STG.E desc[UR60][R12.64], R148 ;  /* 0x000000940c002986 */ /* 0x0003e2000c10193c */
[----:B------:R-:W-:-:S03]  /*81ad0*/  ISETP.LT.AND P2, PT, R158, UR4, !P1 ;  /* 0x000000049e007c0c */ /* 0x000fc6000cf41270 */
[----:B-1----:R-:W4:Y:S01]  /*81ae0*/  LDL.LU R151, [R1+0x8] ;  /* 0x0000080001977983 */ /* 0x002f220000300800 */
[----:B------:R-:W-:-:S03]  /*81af0*/  IMAD.WIDE R10, R144, 0x4, R6 ;  /* 0x00000004900a7825 */ /* 0x000fc600078e0206 */
[----:B------:R1:W-:Y:S01]  /*81b00*/  @P6 STG.E desc[UR60][R14.64], R249 ;  /* 0x000000f90e006986 */ /* 0x0003e2000c10193c */
[----:B------:R-:W-:-:S03]  /*81b10*/  VIADD R12, R152, 0xcf ;  /* 0x000000cf980c7836 */ /* 0x000fc60000000000 */
[----:B------:R-:W-:Y:S01]  /*81b20*/  @P5 STG.E desc[UR60][R16.64], R245 ;  /* 0x000000f510005986 */ /* 0x000fe2000c10193c */
[----:B------:R-:W-:Y:S02]  /*81b30*/  ISETP.LT.AND P6, PT, R155, UR4, !P0 ;  /* 0x000000049b007c0c */ /* 0x000fe4000c7c1270 */
[----:B------:R-:W-:Y:S01]  /*81b40*/  ISETP.LT.AND P5, PT, R157, UR4, !P0 ;  /* 0x000000049d007c0c */ /* 0x000fe2000c7a1270 */
[----:B------:R1:W-:Y:S01]  /*81b50*/  @P3 STG.E desc[UR60][R10.64], R241 ;  /* 0x000000f10a003986 */ /* 0x0003e2000c10193c */
[----:B------:R-:W-:Y:S01]  /*81b60*/  ISETP.GE.AND P1, PT, R12, UR37, PT ;  /* 0x000000250c007c0c */ /* 0x000fe2000bf26270 */
[----:B------:R-:W-:Y:S02]  /*81b70*/  IMAD.WIDE R12, R144, 0x4, R8 ;  /* 0x00000004900c7825 */ /* 0x000fe400078e0208 */
[----:B------:R-:W4:Y:S02]  /*81b80*/  LDL.LU R148, [R1+0x1360] ;  /* 0x0013600001947983 */ /* 0x000f240000300800 */
[----:B-1----:R-:W-:-:S02]  /*81b90*/  IMAD.WIDE R14, R146, 0x4, R4 ;  /* 0x00000004920e7825 */ /* 0x002fc400078e0204 */
[----:B------:R1:W-:Y:S02]  /*81ba0*/  @P2 STG.E desc[UR60][R12.64], R237 ;  /* 0x000000ed0c002986 */ /* 0x0003e4000c10193c */
[C---:B------:R-:W-:Y:S02]  /*81bb0*/  IMAD.WIDE R10, R146.reuse, 0x4, R2 ;  /* 0x00000004920a7825 */ /* 0x040fe400078e0202 */
[----:B------:R-:W4:Y:S04]  /*81bc0*/  LDL.LU R144, [R1+0x137c] ;  /* 0x00137c0001907983 */ /* 0x000f280000300800 */
[----:B------:R1:W-:Y:S02]  /*81bd0*/  @P4 STG.E desc[UR60][R10.64], R149 ;  /* 0x000000950a004986 */ /* 0x0003e4000c10193c */
[----:B-1----:R-:W-:-:S02]  /*81be0*/  IMAD.WIDE R12, R146, 0x4, R6 ;  /* 0x00000004920c7825 */ /* 0x002fc400078e0206 */
[----:B------:R-:W4:Y:S04]  /*81bf0*/  LDL.LU R149, [R1+0x5c] ;  /* 0x00005c0001957983 */ /* 0x000f280000300800 */
[----:B---3--:R1:W-:Y:S04]  /*81c00*/  @P6 STG.E desc[UR60][R14.64], R150 ;  /* 0x000000960e006986 */ /* 0x0083e8000c10193c */
[----:B--2---:R2:W-:Y:S04]  /*81c10*/  @P5 STG.E desc[UR60][R12.64], R145 ;  /* 0x000000910c005986 */ /* 0x0045e8000c10193c */
[----:B-1----:R-:W3:Y:S04]  /*81c20*/  LDL.LU R150, [R1+0x2c] ;  /* 0x00002c0001967983 */ /* 0x002ee80000300800 */
[----:B--2---:R-:W2:Y:S01]  /*81c30*/  LDL.LU R145, [R1+0x1c] ;  /* 0x00001c0001917983 */ /* 0x004ea20000300800 */
[----:B------:R-:W-:-:S03]  /*81c40*/  IMAD.WIDE R12, R146, 0x4, R8 ;  /* 0x00000004920c7825 */ /* 0x000fc600078e0208 */
[----:B------:R-:W2:Y:S01]  /*81c50*/  LDL.LU R146, [R1+0xc] ;  /* 0x00000c0001927983 */ /* 0x000ea20000300800 */
[----:B------:R-:W-:Y:S01]  /*81c60*/  VIADD R0, R152, 0xcd ;  /* 0x000000cd98007836 */ /* 0x000fe20000000000 */
[----:B------:R-:W-:-:S04]  /*81c70*/  ISETP.LT.AND P0, PT, R158, UR4, !P0 ;  /* 0x000000049e007c0c */ /* 0x000fc8000c701270 */
[----:B------:R-:W-:-:S04]  /*81c80*/  ISETP.GE.AND P3, PT, R0, UR35, PT ;  /* 0x0000002300007c0c */ /* 0x000fc8000bf66270 */
[----:B------:R-:W-:Y:S01]  /*81c90*/  ISETP.LT.AND P4, PT, R153, UR4, !P3 ;  /* 0x0000000499007c0c */ /* 0x000fe2000df81270 */
[----:B------:R-:W-:Y:S01]  /*81ca0*/  VIADD R0, R152, 0xce ;  /* 0x000000ce98007836 */ /* 0x000fe20000000000 */
[----:B------:R-:W-:Y:S02]  /*81cb0*/  ISETP.LT.AND P5, PT, R155, UR4, !P3 ;  /* 0x000000049b007c0c */ /* 0x000fe4000dfa1270 */
[----:B------:R-:W-:Y:S02]  /*81cc0*/  ISETP.LT.AND P6, PT, R157, UR4, !P3 ;  /* 0x000000049d007c0c */ /* 0x000fe4000dfc1270 */
[----:B------:R-:W-:Y:S01]  /*81cd0*/  ISETP.LT.AND P3, PT, R158, UR4, !P3 ;  /* 0x000000049e007c0c */ /* 0x000fe2000df61270 */
[C---:B----4-:R-:W-:Y:S01]  /*81ce0*/  IMAD.WIDE R10, R147.reuse, 0x4, R2 ;  /* 0x00000004930a7825 */ /* 0x050fe200078e0202 */
[----:B------:R-:W-:Y:S01]  /*81cf0*/  ISETP.GE.AND P2, PT, R0, UR5, PT ;  /* 0x0000000500007c0c */ /* 0x000fe2000bf46270 */
[----:B------:R1:W-:Y:S02]  /*81d00*/  @P0 STG.E desc[UR60][R12.64], R151 ;  /* 0x000000970c000986 */ /* 0x0003e4000c10193c */
[----:B------:R-:W-:Y:S01]  /*81d10*/  IMAD.WIDE R14, R147, 0x4, R6 ;  /* 0x00000004930e7825 */ /* 0x000fe200078e0206 */
[----:B------:R-:W-:Y:S01]  /*81d20*/  ISETP.LT.AND P0, PT, R153, UR4, !P2 ;  /* 0x0000000499007c0c */ /* 0x000fe2000d701270 */
[----:B------:R4:W-:Y:S01]  /*81d30*/  @P4 STG.E desc[UR60][R10.64], R250 ;  /* 0x000000fa0a004986 */ /* 0x0009e2000c10193c */
[----:B------:R-:W-:Y:S01]  /*81d40*/  ISETP.LT.AND P4, PT, R155, UR4, !P2 ;  /* 0x000000049b007c0c */ /* 0x000fe2000d781270 */
[----:B------:R-:W-:Y:S01]  /*81d50*/  ULDC UR5, c[0x0][0x22c] ;  /* 0x00008b0000057ab9 */ /* 0x000fe20000000800 */
[----:B-1----:R-:W-:-:S04]  /*81d60*/  IMAD.WIDE R12, R147, 0x4, R4 ;  /* 0x00000004930c7825 */ /* 0x002fc800078e0204 */
[----:B----4-:R-:W-:Y:S01]  /*81d70*/  IMAD.WIDE R10, R147, 0x4, R8 ;  /* 0x00000004930a7825 */ /* 0x010fe200078e0208 */
[----:B------:R1:W-:Y:S04]  /*81d80*/  @P5 STG.E desc[UR60][R12.64], R246 ;  /* 0x000000f60c005986 */ /* 0x0003e8000c10193c */
[----:B------:R-:W-:Y:S04]  /*81d90*/  @P6 STG.E desc[UR60][R14.64], R242 ;  /* 0x000000f20e006986 */ /* 0x000fe8000c10193c */
[----:B------:R-:W4:Y:S04]  /*81da0*/  LDL.LU R147, [R1+0x1384] ;  /* 0x0013840001937983 */ /* 0x000f280000300800 */
[----:B------:R1:W-:Y:S01]  /*81db0*/  @P3 STG.E desc[UR60][R10.64], R238 ;  /* 0x000000ee0a003986 */ /* 0x0003e2000c10193c */
[----:B------:R-:W-:Y:S01]  /*81dc0*/  ISETP.LT.AND P3, PT, R157, UR4, !P2 ;  /* 0x000000049d007c0c */ /* 0x000fe2000d761270 */
[----:B-1----:R-:W-:-:S04]  /*81dd0*/  IMAD.WIDE R12, R148, 0x4, R4 ;  /* 0x00000004940c7825 */ /* 0x002fc800078e0204 */
[----:B------:R-:W-:-:S05]  /*81de0*/  IMAD.WIDE R10, R148, 0x4, R2 ;  /* 0x00000004940a7825 */ /* 0x000fca00078e0202 */
[----:B------:R1:W-:Y:S01]  /*81df0*/  @P0 STG.E desc[UR60][R10.64], R149 ;  /* 0x000000950a000986 */ /* 0x0003e2000c10193c */
[----:B------:R-:W-:Y:S01]  /*81e00*/  ISETP.LT.AND P2, PT, R158, UR4, !P2 ;  /* 0x000000049e007c0c */ /* 0x000fe2000d741270 */
[----:B-1----:R-:W-:Y:S01]  /*81e10*/  IMAD.WIDE R10, R148, 0x4, R6 ;  /* 0x00000004940a7825 */ /* 0x002fe200078e0206 */
[----:B------:R-:W-:Y:S02]  /*81e20*/  ISETP.LT.AND P6, PT, R153, UR4, !P1 ;  /* 0x0000000499007c0c */ /* 0x000fe4000cfc1270 */
[----:B------:R-:W-:Y:S01]  /*81e30*/  ISETP.LT.AND P5, PT, R155, UR4, !P1 ;  /* 0x000000049b007c0c */ /* 0x000fe2000cfa1270 */
[----:B------:R-:W-:-:S04]  /*81e40*/  IMAD.WIDE R14, R144, 0x4, R2 ;  /* 0x00000004900e7825 */ /* 0x000fc800078e0202 */
[----:B------:R-:W-:Y:S01]  /*81e50*/  IMAD.WIDE R16, R144, 0x4, R4 ;  /* 0x0000000490107825 */ /* 0x000fe200078e0204 */
[----:B---3--:R-:W-:Y:S04]  /*81e60*/  @P4 STG.E desc[UR60][R12.64], R150 ;  /* 0x000000960c004986 */ /* 0x008fe8000c10193c */
[----:B--2---:R1:W-:Y:S04]  /*81e70*/  @P3 STG.E desc[UR60][R10.64], R145 ;  /* 0x000000910a003986 */ /* 0x0043e8000c10193c */
[----:B-1----:R-:W2:Y:S01]  /*81e80*/  LDL.LU R145, [R1+0x1388] ;  /* 0x0013880001917983 */ /* 0x002ea20000300800 */
[----:B------:R-:W-:-:S05]  /*81e90*/  IMAD.WIDE R12, R148, 0x4, R8 ;  /* 0x00000004940c7825 */ /* 0x000fca00078e0208 */
[----:B------:R1:W-:Y:S04]  /*81ea0*/  @P2 STG.E desc[UR60][R12.64], R146 ;  /* 0x000000920c002986 */ /* 0x0003e8000c10193c */
[----:B-1----:R-:W3:Y:S01]  /*81eb0*/  LDL.LU R146, [R1+0x1390] ;  /* 0x0013900001927983 */ /* 0x002ee20000300800 */
[----:B------:R-:W-:Y:S01]  /*81ec0*/  VIADD R12, R152, 0xd3 ;  /* 0x000000d3980c7836 */ /* 0x000fe20000000000 */
[----:B------:R-:W-:Y:S02]  /*81ed0*/  ISETP.LT.AND P3, PT, R157, UR4, !P1 ;  /* 0x000000049d007c0c */ /* 0x000fe4000cf61270 */
[----:B------:R-:W-:Y:S01]  /*81ee0*/  ISETP.LT.AND P2, PT, R158, UR4, !P1 ;  /* 0x000000049e007c0c */ /* 0x000fe2000cf41270 */
[----:B------:R-:W-:Y:S01]  /*81ef0*/  IMAD.WIDE R10, R144, 0x4, R6 ;  /* 0x00000004900a7825 */ /* 0x000fe200078e0206 */
[----:B------:R-:W-:-:S03]  /*81f00*/  ISETP.GE.AND P1, PT, R12, UR33, PT ;  /* 0x000000210c007c0c */ /* 0x000fc6000bf26270 */
[----:B------:R-:W-:Y:S02]  /*81f10*/  IMAD.WIDE R12, R144, 0x4, R8 ;  /* 0x00000004900c7825 */ /* 0x000fe400078e0208 */
[----:B------:R-:W3:Y:S01]  /*81f20*/  LDL.LU R144, [R1+0x13ac] ;  /* 0x0013ac0001907983 */ /* 0x000ee20000300800 */
[----:B------:R-:W-:-:S04]  /*81f30*/  IADD3 R0, R152, 0xd0, RZ ;  /* 0x000000d098007810 */ /* 0x000fc80007ffe0ff */
[----:B------:R-:W-:Y:S01]  /*81f40*/  ISETP.GE.AND P0, PT, R0, UR5, PT ;  /* 0x0000000500007c0c */ /* 0x000fe2000bf06270 */
[----:B------:R4:W-:Y:S01]  /*81f50*/  @P6 STG.E desc[UR60][R14.64], R251 ;  /* 0x000000fb0e006986 */ /* 0x0009e2000c10193c */
[----:B------:R-:W-:Y:S01]  /*81f60*/  VIADD R0, R152, 0xd1 ;  /* 0x000000d198007836 */ /* 0x000fe20000000000 */
[----:B------:R-:W-:Y:S01]  /*81f70*/  ULDC UR5, c[0x0][0x22c] ;  /* 0x00008b0000057ab9 */ /* 0x000fe20000000800 */
[----:B------:R-:W-:Y:S01]  /*81f80*/  ISETP.LT.AND P4, PT, R153, UR4, !P0 ;  /* 0x0000000499007c0c */ /* 0x000fe2000c781270 */
[----:B------:R-:W-:Y:S01]  /*81f90*/  @P5 STG.E desc[UR60][R16.64], R247 ;  /* 0x000000f710005986 */ /* 0x000fe2000c10193c */
[----:B------:R-:W-:Y:S02]  /*81fa0*/  ISETP.LT.AND P6, PT, R155, UR4, !P0 ;  /* 0x000000049b007c0c */ /* 0x000fe4000c7c1270 */
[----:B------:R-:W-:Y:S01]  /*81fb0*/  ISETP.LT.AND P5, PT, R157, UR4, !P0 ;  /* 0x000000049d007c0c */ /* 0x000fe2000c7a1270 */
[----:B------:R1:W-:Y:S01]  /*81fc0*/  @P3 STG.E desc[UR60][R10.64], R243 ;  /* 0x000000f30a003986 */ /* 0x0003e2000c10193c */
[----:B------:R-:W-:Y:S01]  /*81fd0*/  ISETP.GE.AND P3, PT, R0, UR31, PT ;  /* 0x0000001f00007c0c */ /* 0x000fe2000bf66270 */
[----:B----4-:R-:W-:-:S02]  /*81fe0*/  IMAD.WIDE R14, R147, 0x4, R4 ;  /* 0x00000004930e7825 */ /* 0x010fc400078e0204 */
[----:B------:R4:W-:Y:S01]  /*81ff0*/  @P2 STG.E desc[UR60][R12.64], R239 ;  /* 0x000000ef0c002986 */ /* 0x0009e2000c10193c */
[----:B------:R-:W-:Y:S01]  /*82000*/  ISETP.LT.AND P0, PT, R158, UR4, !P0 ;  /* 0x000000049e007c0c */ /* 0x000fe2000c701270 */
[----:B-1----:R-:W-:-:S04]  /*82010*/  IMAD.WIDE R10, R147, 0x4, R2 ;  /* 0x00000004930a7825 */ /* 0x002fc800078e0202 */
[----:B----4-:R-:W-:Y:S01]  /*82020*/  IMAD.WIDE R12, R147, 0x4, R6 ;  /* 0x00000004930c7825 */ /* 0x010fe200078e0206 */
[----:B------:R-:W-:Y:S01]  /*82030*/  @P4 STG.E desc[UR60][R10.64], R232 ;  /* 0x000000e80a004986 */ /* 0x000fe2000c10193c */
[----:B------:R-:W-:-:S03]  /*82040*/  ISETP.LT.AND P4, PT, R153, UR4, !P3 ;  /* 0x0000000499007c0c */ /* 0x000fc6000df81270 */
[----:B------:R-:W-:Y:S04]  /*82050*/  @P6 STG.E desc[UR60][R14.64], R228 ;  /* 0x000000e40e006986 */ /* 0x000fe8000c10193c */
[----:B------:R1:W-:Y:S01]  /*82060*/  @P5 STG.E desc[UR60][R12.64], R224 ;  /* 0x000000e00c005986 */ /* 0x0003e2000c10193c */
[----:B------:R-:W-:Y:S01]  /*82070*/  VIADD R0, R152, 0xd2 ;  /* 0x000000d298007836 */ /* 0x000fe20000000000 */
[----:B------:R-:W-:Y:S02]  /*82080*/  ISETP.LT.AND P5, PT, R155, UR4, !P3 ;  /* 0x000000049b007c0c */ /* 0x000fe4000dfa1270 */
[----:B------:R-:W-:Y:S02]  /*82090*/  ISETP.LT.AND P6, PT, R157, UR4, !P3 ;  /* 0x000000049d007c0c */ /* 0x000fe4000dfc1270 */
[----:B------:R-:W-:Y:S01]  /*820a0*/  ISETP.LT.AND P3, PT, R158, UR4, !P3 ;  /* 0x000000049e007c0c */ /* 0x000fe2000df61270 */
[----:B-1----:R-:W-:-:S02]  /*820b0*/  IMAD.WIDE R12, R147, 0x4, R8 ;  /* 0x00000004930c7825 */ /* 0x002fc400078e0208 */
[----:B------:R-:W4:Y:S01]  /*820c0*/  LDL.LU R147, [R1+0x13b4] ;  /* 0x0013b40001937983 */ /* 0x000f220000300800 */
[----:B------:R-:W-:-:S03]  /*820d0*/  ISETP.GE.AND P2, PT, R0, UR5, PT ;  /* 0x0000000500007c0c */ /* 0x000fc6000bf46270 */
[----:B------:R1:W-:Y:S01]  /*820e0*/  @P0 STG.E desc[UR60][R12.64], R220 ;  /* 0x000000dc0c000986 */ /* 0x0003e2000c10193c */
[----:B------:R-:W-:Y:S01]  /*820f0*/  ISETP.LT.AND P0, PT, R153, UR4, !P2 ;  /* 0x0000000499007c0c */ /* 0x000fe2000d701270 */
[----:B--2---:R-:W-:Y:S01]  /*82100*/  IMAD.WIDE R10, R145, 0x4, R2 ;  /* 0x00000004910a7825 */ /* 0x004fe200078e0202 */
[----:B------:R-:W-:-:S03]  /*82110*/  ULDC UR5, c[0x0][0x22c] ;  /* 0x00008b0000057ab9 */ /* 0x000fc60000000800 */
[----:B-1----:R-:W-:Y:S01]  /*82120*/  IMAD.WIDE R12, R145, 0x4, R4 ;  /* 0x00000004910c7825 */ /* 0x002fe200078e0204 */
[----:B------:R1:W-:Y:S01]  /*82130*/  @P4 STG.E desc[UR60][R10.64], R216 ;  /* 0x000000d80a004986 */ /* 0x0003e2000c10193c */
[----:B------:R-:W-:Y:S02]  /*82140*/  ISETP.LT.AND P4, PT, R155, UR4, !P2 ;  /* 0x000000049b007c0c */ /* 0x000fe4000d781270 */
[C---:B------:R-:W-:Y:S01]  /*82150*/  IMAD.WIDE R14, R145.reuse, 0x4, R6 ;  /* 0x00000004910e7825 */ /* 0x040fe200078e0206 */
[----:B------:R3:W-:Y:S04]  /*82160*/  @P5 STG.E desc[UR60][R12.64], R212 ;  /* 0x000000d40c005986 */ /* 0x0007e8000c10193c */
[----:B------:R-:W-:Y:S01]  /*82170*/  @P6 STG.E desc[UR60][R14.64], R208 ;  /* 0x000000d00e006986 */ /* 0x000fe2000c10193c */
[----:B-1----:R-:W-:-:S03]  /*82180*/  IMAD.WIDE R10, R145, 0x4, R8 ;  /* 0x00000004910a7825 */ /* 0x002fc600078e0208 */
[----:B------:R-:W2:Y:S01]  /*82190*/  LDL.LU R145, [R1+0x13b8] ;  /* 0x0013b80001917983 */ /* 0x000ea20000300800 */
[----:B---3--:R-:W-:-:S03]  /*821a0*/  IMAD.WIDE R12, R146, 0x4, R4 ;  /* 0x00000004920c7825 */ /* 0x008fc600078e0204 */
[----:B------:R1:W-:Y:S02]  /*821b0*/  @P3 STG.E desc[UR60][R10.64], R204 ;  /* 0x000000cc0a003986 */ /* 0x0003e4000c10193c */
[----:B-1----:R-:W-:-:S05]  /*821c0*/  IMAD.WIDE R10, R146, 0x4, R2 ;  /* 0x00000004920a7825 */ /* 0x002fca00078e0202 */
[----:B------:R1:W-:Y:S04]  /*821d0*/  @P0 STG.E desc[UR60][R10.64], R233 ;  /* 0x000000e90a000986 */ /* 0x0003e8000c10193c */
[----:B------:R3:W-:Y:S01]  /*821e0*/  @P4 STG.E desc[UR60][R12.64], R229 ;  /* 0x000000e50c004986 */ /* 0x0007e2000c10193c */
[----:B------:R-:W-:Y:S01]  /*821f0*/  ISETP.LT.AND P3, PT, R157, UR4, !P2 ;  /* 0x000000049d007c0c */ /* 0x000fe2000d761270 */
[----:B-1----:R-:W-:-:S04]  /*82200*/  IMAD.WIDE R10, R146, 0x4, R6 ;  /* 0x00000004920a7825 */ /* 0x002fc800078e0206 */
[----:B---3--:R-:W-:Y:S02]  /*82210*/  IMAD.WIDE R12, R146, 0x4, R8 ;  /* 0x00000004920c7825 */ /* 0x008fe400078e0208 */
[----:B------:R-:W3:Y:S01]  /*82220*/  LDL.LU R146, [R1+0x13c0] ;  /* 0x0013c00001927983 */ /* 0x000ee20000300800 */
[----:B------:R-:W-:Y:S01]  /*82230*/  ISETP.LT.AND P2, PT, R158, UR4, !P2 ;  /* 0x000000049e007c0c */ /* 0x000fe2000d741270 */
[----:B------:R-:W-:-:S04]  /*82240*/  IMAD.WIDE R14, R144, 0x4, R2 ;  /* 0x00000004900e7825 */ /* 0x000fc800078e0202 */
[----:B------:R1:W-:Y:S01]  /*82250*/  @P3 STG.E desc[UR60][R10.64], R225 ;  /* 0x000000e10a003986 */ /* 0x0003e2000c10193c */
[----:B------:R-:W-:-:S07]  /*82260*/  IMAD.WIDE R16, R144, 0x4, R4 ;  /* 0x0000000490107825 */ /* 0x000fce00078e0204 */
[----:B------:R4:W-:Y:S01]  /*82270*/  @P2 STG.E desc[UR60][R12.64], R221 ;  /* 0x000000dd0c002986 */ /* 0x0009e2000c10193c */
[----:B-1----:R-:W-:-:S04]  /*82280*/  IMAD.WIDE R10, R144, 0x4, R6 ;  /* 0x00000004900a7825 */ /* 0x002fc800078e0206 */
[----:B----4-:R-:W-:Y:S02]  /*82290*/  IMAD.WIDE R12, R144, 0x4, R8 ;  /* 0x00000004900c7825 */ /* 0x010fe400078e0208 */
[----:B------:R-:W4:Y:S01]  /*822a0*/  LDL.LU R144, [R1+0x13dc] ;  /* 0x0013dc0001907983 */ /* 0x000f220000300800 */
[----:B------:R-:W-:Y:S01]  /*822b0*/  ISETP.LT.AND P6, PT, R153, UR4, !P1 ;  /* 0x0000000499007c0c */ /* 0x000fe2000cfc1270 */
[----:B------:R-:W-:Y:S01]  /*822c0*/  VIADD R0, R152, 0xd4 ;  /* 0x000000d498007836 */ /* 0x000fe20000000000 */
[----:B------:R-:W-:Y:S02]  /*822d0*/  ISETP.LT.AND P5, PT, R155, UR4, !P1 ;  /* 0x000000049b007c0c */ /* 0x000fe4000cfa1270 */
[----:B------:R-:W-:Y:S02]  /*822e0*/  ISETP.LT.AND P3, PT, R157, UR4, !P1 ;  /* 0x000000049d007c0c */ /* 0x000fe4000cf61270 */
[----:B------:R-:W-:Y:S01]  /*822f0*/  ISETP.GE.AND P0, PT, R0, UR5, PT ;  /* 0x0000000500007c0c */ /* 0x000fe2000bf06270 */
[----:B------:R-:W-:Y:S01]  /*82300*/  ULDC UR5, c[0x0][0x22c] ;  /* 0x00008b0000057ab9 */ /* 0x000fe20000000800 */
[----:B------:R-:W-:-:S02]  /*82310*/  ISETP.LT.AND P2, PT, R158, UR4, !P1 ;  /* 0x000000049e007c0c */ /* 0x000fc4000cf41270 */
[----:B------:R-:W-:-:S03]  /*82320*/  ISETP.LT.AND P4, PT, R153, UR4, !P0 ;  /* 0x0000000499007c0c */ /* 0x000fc6000c781270 */
[----:B------:R1:W-:Y:S01]  /*82330*/  @P6 STG.E desc[UR60][R14.64], R217 ;  /* 0x000000d90e006986 */ /* 0x0003e2000c10193c */
[----:B------:R-:W-:-:S03]  /*82340*/  ISETP.LT.AND P6, PT, R155, UR4, !P0 ;  /* 0x000000049b007c0c */ /* 0x000fc6000c7c1270 */
[----:B------:R-:W-:Y:S01]  /*82350*/  @P5 STG.E desc[UR60][R16.64], R213 ;  /* 0x000000d510005986 */ /* 0x000fe2000c10193c */
[----:B------:R-:W-:Y:S02]  /*82360*/  ISETP.LT.AND P5, PT, R157, UR4, !P0 ;  /* 0x000000049d007c0c */ /* 0x000fe4000c7a1270 */
[----:B------:R-:W-:Y:S01]  /*82370*/  IADD3 R0, R152, 0xd5, RZ ;  /* 0x000000d598007810 */ /* 0x000fe20007ffe0ff */
[----:B------:R1:W-:Y:S03]  /*82380*/  @P3 STG.E desc[UR60][R10.64], R209 ;  /* 0x000000d10a003986 */ /* 0x0003e6000c10193c */
[----:B------:R-:W-:Y:S01]  /*82390*/  ISETP.GE.AND P3, PT, R0, UR27, PT ;  /* 0x0000001b00007c0c */ /* 0x000fe2000bf66270 */
[----:B-1----:R-:W-:Y:S01]  /*823a0*/  IMAD.WIDE R14, R147, 0x4, R4 ;  /* 0x00000004930e7825 */ /* 0x002fe200078e0204 */
[----:B------:R1:W-:Y:S01]  /*823b0*/  @P2 STG.E desc[UR60][R12.64], R205 ;  /* 0x000000cd0c002986 */ /* 0x0003e2000c10193c */
[----:B------:R-:W-:-:S02]  /*823c0*/  ISETP.LT.AND P0, PT, R158, UR4, !P0 ;  /* 0x000000049e007c0c */ /* 0x000fc4000c701270 */
[----:B------:R-:W-:-:S04]  /*823d0*/  IMAD.WIDE R10, R147, 0x4, R2 ;  /* 0x00000004930a7825 */ /* 0x000fc800078e0202 */
[----:B-1----:R-:W-:Y:S01]  /*823e0*/  IMAD.WIDE R12, R147, 0x4, R6 ;  /* 0x00000004930c7825 */ /* 0x002fe200078e0206 */
[----:B------:R-:W-:Y:S01]  /*823f0*/  @P4 STG.E desc[UR60][R10.64], R234 ;  /* 0x000000ea0a004986 */ /* 0x000fe2000c10193c */
[----:B------:R-:W-:Y:S02]  /*82400*/  ISETP.LT.AND P4, PT, R153, UR4, !P3 ;  /* 0x0000000499007c0c */ /* 0x000fe4000df81270 */
[----:B------:R-:W-:Y:S01]  /*82410*/  VIADD R0, R152, 0xd6 ;  /* 0x000000d698007836 */ /* 0x000fe20000000000 */
[----:B------:R-:W-:Y:S01]  /*82420*/  @P6 STG.E desc[UR60][R14.64], R230 ;  /* 0x000000e60e006986 */ /* 0x000fe2000c10193c */
[----:B------:R-:W-:-:S03]  /*82430*/  ISETP.LT.AND P6, PT, R157, UR4, !P3 ;  /* 0x000000049d007c0c */ /* 0x000fc6000dfc1270 */
[----:B------:R1:W-:Y:S01]  /*82440*/  @P5 STG.E desc[UR60][R12.64], R226 ;  /* 0x000000e20c005986 */ /* 0x0003e2000c10193c */
[----:B------:R-:W-:Y:S02]  /*82450*/  ISETP.LT.AND P5, PT, R155, UR4, !P3 ;  /* 0x000000049b007c0c */ /* 0x000fe4000dfa1270 */
[----:B------:R-:W-:Y:S02]  /*82460*/  ISETP.LT.AND P3, PT, R158, UR4, !P3 ;  /* 0x000000049e007c0c */ /* 0x000fe4000df61270 */
[----:B------:R-:W-:Y:S01]  /*82470*/  ISETP.GE.AND P2, PT, R0, UR5, PT ;  /* 0x0000000500007c0c */ /* 0x000fe2000bf46270 */
[----:B-1----:R-:W-:Y:S01]  /*82480*/  IMAD.WIDE R12, R147, 0x4, R8 ;  /* 0x00000004930c7825 */ /* 0x002fe200078e0208 */
[----:B------:R-:W-:Y:S01]  /*82490*/  ULDC UR5, c[0x0][0x22c] ;  /* 0x00008b0000057ab9 */ /* 0x000fe20000000800 */
[----:B------:R-:W4:Y:S04]  /*824a0*/  LDL.LU R147, [R1+0x13e4] ;  /* 0x0013e40001937983 */ /* 0x000f280000300800 */
[----:B------:R1:W-:Y:S01]  /*824b0*/  @P0 STG.E desc[UR60][R12.64], R222 ;  /* 0x000000de0c000986 */ /* 0x0003e2000c10193c */
[----:B------:R-:W-:Y:S01]  /*824c0*/  ISETP.LT.AND P0, PT, R153, UR4, !P2 ;  /* 0x0000000499007c0c */ /* 0x000fe2000d701270 */
[----:B--2---:R-:W-:-:S04]  /*824d0*/  IMAD.WIDE R10, R145, 0x4, R2 ;  /* 0x00000004910a7825 */ /* 0x004fc800078e0202 */
[----:B-1----:R-:W-:Y:S01]  /*824e0*/  IMAD.WIDE R12, R145, 0x4, R4 ;  /* 0x00000004910c7825 */ /* 0x002fe200078e0204 */
[----:B------:R1:W-:Y:S01]  /*824f0*/  @P4 STG.E desc[UR60][R10.64], R218 ;  /* 0x000000da0a004986 */ /* 0x0003e2000c10193c */
[----:B------:R-:W-:Y:S02]  /*82500*/  ISETP.LT.AND P4, PT, R155, UR4, !P2 ;  /* 0x000000049b007c0c */ /* 0x000fe4000d781270 */
[C---:B------:R-:W-:Y:S01]  /*82510*/  IMAD.WIDE R14, R145.reuse, 0x4, R6 ;  /* 0x00000004910e7825 */ /* 0x040fe200078e0206 */
[----:B------:R-:W-:Y:S04]  /*82520*/  @P5 STG.E desc[UR60][R12.64], R214 ;  /* 0x000000d60c005986 */ /* 0x000fe8000c10193c */
[----:B------:R-:W-:Y:S01]  /*82530*/  @P6 STG.E desc[UR60][R14.64], R210 ;  /* 0x000000d20e006986 */ /* 0x000fe2000c10193c */
[----:B-1----:R-:W-:-:S05]  /*82540*/  IMAD.WIDE R10, R145, 0x4, R8 ;  /* 0x00000004910a7825 */ /* 0x002fca00078e0208 */
[----:B------:R3:W-:Y:S01]  /*82550*/  @P3 STG.E desc[UR60][R10.64], R206 ;  /* 0x000000ce0a003986 */ /* 0x0007e2000c10193c */
[----:B------:R-:W-:Y:S02]  /*82560*/  ISETP.LT.AND P3, PT, R157, UR4, !P2 ;  /* 0x000000049d007c0c */ /* 0x000fe4000d761270 */
[----:B------:R-:W-:Y:S01]  /*82570*/  ISETP.LT.AND P2, PT, R158, UR4, !P2 ;  /* 0x000000049e007c0c */ /* 0x000fe2000d741270 */
[----:B---3--:R-:W-:-:S04]  /*82580*/  IMAD.WIDE R10, R146, 0x4, R2 ;  /* 0x00000004920a7825 */ /* 0x008fc800078e0202 */
[C---:B------:R-:W-:Y:S01]  /*82590*/  IMAD.WIDE R12, R146.reuse, 0x4, R4 ;  /* 0x00000004920c7825 */ /* 0x040fe200078e0204 */
[----:B------:R1:W-:Y:S04]  /*825a0*/  @P0 STG.E desc[UR60][R10.64], R235 ;  /* 0x000000eb0a000986 */ /* 0x0003e8000c10193c */
[----:B------:R2:W-:Y:S01]  /*825b0*/  @P4 STG.E desc[UR60][R12.64], R231 ;  /* 0x000000e70c004986 */ /* 0x0005e2000c10193c */
[----:B-1----:R-:W-:-:S04]  /*825c0*/  IMAD.WIDE R10, R146, 0x4, R6 ;  /* 0x00000004920a7825 */ /* 0x002fc800078e0206 */
[----:B--2---:R-:W-:Y:S02]  /*825d0*/  IMAD.WIDE R12, R146, 0x4, R8 ;  /* 0x00000004920c7825 */ /* 0x004fe400078e0208 */
[----:B------:R-:W2:Y:S04]  /*825e0*/  LDL.LU R146, [R1+0x13e8] ;  /* 0x0013e80001927983 */ /* 0x000ea80000300800 */
[----:B------:R1:W-:Y:S01]  /*825f0*/  @P3 STG.E desc[UR60][R10.64], R227 ;  /* 0x000000e30a003986 */ /* 0x0003e2000c10193c */
[----:B----4-:R-:W-:-:S03]  /*82600*/  IMAD.WIDE R14, R144, 0x4, R2 ;  /* 0x00000004900e7825 */ /* 0x010fc600078e0202 */
[----:B------:R3:W-:Y:S01]  /*82610*/  @P2 STG.E desc[UR60][R12.64], R223 ;  /* 0x000000df0c002986 */ /* 0x0007e2000c10193c */
[----:B------:R-:W-:-:S04]  /*82620*/  IMAD.WIDE R16, R144, 0x4, R4 ;  /* 0x0000000490107825 */ /* 0x000fc800078e0204 */
[----:B-1----:R-:W-:-:S04]  /*82630*/  IMAD.WIDE R10, R144, 0x4, R6 ;  /* 0x00000004900a7825 */ /* 0x002fc800078e0206 */
[----:B---3--:R-:W-:Y:S02]  /*82640*/  IMAD.WIDE R12, R144, 0x4, R8 ;  /* 0x00000004900c7825 */ /* 0x008fe400078e0208 */
[----:B------:R-:W3:Y:S02]  /*82650*/  LDL.LU R144, [R1+0x13f0] ;  /* 0x0013f00001907983 */ /* 0x000ee40000300800 */
[C---:B------:R-:W-:Y:S02]  /*82660*/  VIADD R18, R152.reuse, 0xd7 ;  /* 0x000000d798127836 */ /* 0x040fe40000000000 */
[----:B------:R-:W-:Y:S01]  /*82670*/  VIADD R0, R152, 0xd8 ;  /* 0x000000d898007836 */ /* 0x000fe20000000000 */
[----:B------:R-:W4:Y:S02]  /*82680*/  LDL.LU R145, [R1+0x13f4] ;  /* 0x0013f40001917983 */ /* 0x000f240000300800 */
[----:B------:R-:W-:-:S04]  /*82690*/  ISETP.GE.AND P1, PT, R18, UR29, PT ;  /* 0x0000001d12007c0c */ /* 0x000fc8000bf26270 */
[----:B------:R-:W-:Y:S02]  /*826a0*/  ISETP.LT.AND P6, PT, R153, UR4, !P1 ;  /* 0x0000000499007c0c */ /* 0x000fe4000cfc1270 */
[----:B------:R-:W-:Y:S02]  /*826b0*/  ISETP.LT.AND P5, PT, R155, UR4, !P1 ;  /* 0x000000049b007c0c */ /* 0x000fe4000cfa1270 */
[----:B------:R-:W-:Y:S02]  /*826c0*/  ISETP.LT.AND P3, PT, R157, UR4, !P1 ;  /* 0x000000049d007c0c */ /* 0x000fe4000cf61270 */
[----:B------:R-:W-:Y:S02]  /*826d0*/  ISETP.GE.AND P0, PT, R0, UR5, PT ;  /* 0x0000000500007c0c */ /* 0x000fe4000bf06270 */
[----:B------:R-:W-:Y:S01]  /*826e0*/  ISETP.LT.AND P2, PT, R158, UR4, !P1 ;  /* 0x000000049e007c0c */ /* 0x000fe2000cf41270 */
[----:B------:R-:W-:Y:S01]  /*826f0*/  VIADD R0, R152, 0xd9 ;  /* 0x000000d998007836 */ /* 0x000fe20000000000 */
[----:B------:R-:W-:Y:S01]  /*82700*/  ISETP.LT.AND P4, PT, R153, UR4, !P0 ;  /* 0x0000000499007c0c */ /* 0x000fe2000c781270 */
[----:B------:R-:W-:-:S02]  /*82710*/  ULDC UR5, c[0x0][0x22c] ;  /* 0x00008b0000057ab9 */ /* 0x000fc40000000800 */
[----:B------:R-:W-:Y:S01]  /*82720*/  @P6 STG.E desc[UR60][R14.64], R219 ;  /* 0x000000db0e006986 */ /* 0x000fe2000c10193c */
[----:B------:R-:W-:-:S03]  /*82730*/  ISETP.LT.AND P6, PT, R155, UR4, !P0 ;  /* 0x000000049b007c0c */ /* 0x000fc6000c7c1270 */
[----:B------:R-:W-:Y:S01]  /*82740*/  @P5 STG.E desc[UR60][R16.64], R215 ;  /* 0x000000d710005986 */ /* 0x000fe2000c10193c */
[----:B------:R-:W-:-:S03]  /*82750*/  ISETP.LT.AND P5, PT, R157, UR4, !P0 ;  /* 0x000000049d007c0c */ /* 0x000fc6000c7a1270 */
[----:B------:R1:W-:Y:S01]  /*82760*/  @P3 STG.E desc[UR60][R10.64], R211 ;  /* 0x000000d30a003986 */ /* 0x0003e2000c10193c */
[----:B------:R-:W-:Y:S02]  /*82770*/  ISETP.GE.AND P3, PT, R0, UR23, PT ;  /* 0x0000001700007c0c */ /* 0x000fe4000bf66270 */
[----:B------:R-:W-:Y:S01]  /*82780*/  ISETP.LT.AND P0, PT, R158, UR4, !P0 ;  /* 0x000000049e007c0c */ /* 0x000fe2000c701270 */
[----:B------:R1:W-:Y:S02]  /*82790*/  @P2 STG.E desc[UR60][R12.64], R207 ;  /* 0x000000cf0c002986 */ /* 0x0003e4000c10193c */
[----:B-1----:R-:W-:-:S04]  /*827a0*/  IMAD.WIDE R10, R147, 0x4, R2 ;  /* 0x00000004930a7825 */ /* 0x002fc800078e0202 */
[----:B------:R-:W-:Y:S01]  /*827b0*/  IMAD.WIDE R14, R147, 0x4, R4 ;  /* 0x00000004930e7825 */ /* 0x000fe200078e0204 */
[----:B------:R-:W-:Y:S01]  /*827c0*/  @P4 STG.E desc[UR60][R10.64], R200 ;  /* 0x000000c80a004986 */ /* 0x000fe2000c10193c */
[----:B------:R-:W-:Y:S02]  /*827d0*/  ISETP.LT.AND P4, PT, R153, UR4, !P3 ;  /* 0x0000000499007c0c */ /* 0x000fe4000df81270 */
[----:B------:R-:W-:Y:S01]  /*827e0*/  IMAD.WIDE R12, R147, 0x4, R6 ;  /* 0x00000004930c7825 */ /* 0x000fe200078e0206 */
[----:B------:R-:W-:Y:S01]  /*827f0*/  @P6 STG.E desc[UR60][R14.64], R196 ;  /* 0x000000c40e006986 */ /* 0x000fe2000c10193c */
[----:B------:R-:W-:Y:S02]  /*82800*/  ISETP.LT.AND P6, PT, R157, UR4, !P3 ;  /* 0x000000049d007c0c */ /* 0x000fe4000dfc1270 */
[----:B------:R-:W-:Y:S01]  /*82810*/  VIADD R0, R152, 0xda ;  /* 0x000000da98007836 */ /* 0x000fe20000000000 */
[----:B------:R1:W-:Y:S01]  /*82820*/  @P5 STG.E desc[UR60][R12.64], R192 ;  /* 0x000000c00c005986 */ /* 0x0003e2000c10193c */
[----:B------:R-:W-:-:S02]  /*82830*/  ISETP.LT.AND P5, PT, R155, UR4, !P3 ;  /* 0x000000049b007c0c */ /* 0x000fc4000dfa1270 */
[----:B------:R-:W-:Y:S02]  /*82840*/  ISETP.LT.AND P3, PT, R158, UR4, !P3 ;  /* 0x000000049e007c0c */ /* 0x000fe4000df61270 */
[----:B------:R-:W-:Y:S01]  /*82850*/  ISETP.GE.AND P2, PT, R0, UR5, PT ;  /* 0x0000000500007c0c */ /* 0x000fe2000bf46270 */
[----:B------:R-:W-:Y:S02]  /*82860*/  VIADD R18, R152, 0xdb ;  /* 0x000000db98127836 */ /* 0x000fe40000000000 */
[----:B-1----:R-:W-:-:S04]  /*82870*/  IMAD.WIDE R12, R147, 0x4, R8 ;  /* 0x00000004930c7825 */ /* 0x002fc800078e0208 */
[C---:B--2---:R-:W-:Y:S01]  /*82880*/  IMAD.WIDE R10, R146.reuse, 0x4, R2 ;  /* 0x00000004920a7825 */ /* 0x044fe200078e0202 */
[----:B------:R1:W-:Y:S03]  /*82890*/  @P0 STG.E desc[UR60][R12.64], R188 ;  /* 0x000000bc0c000986 */ /* 0x0003e6000c10193c */
[C---:B------:R-:W-:Y:S01]  /*828a0*/  IMAD.WIDE R14, R146.reuse, 0x4, R6 ;  /* 0x00000004920e7825 */ /* 0x040fe200078e0206 */
[----:B------:R2:W-:Y:S01]  /*828b0*/  @P4 STG.E desc[UR60][R10.64], R184 ;  /* 0x000000b80a004986 */ /* 0x0005e2000c10193c */
[----:B------:R-:W-:Y:S01]  /*828c0*/  ISETP.LT.AND P4, PT, R153, UR4, !P2 ;  /* 0x0000000499007c0c */ /* 0x000fe2000d781270 */
[----:B------:R-:W-:Y:S01]  /*828d0*/  ULDC UR5, c[0x0][0x22c] ;  /* 0x00008b0000057ab9 */ /* 0x000fe20000000800 */
[----:B-1----:R-:W-:-:S04]  /*828e0*/  IMAD.WIDE R12, R146, 0x4, R4 ;  /* 0x00000004920c7825 */ /* 0x002fc800078e0204 */
[----:B--2---:R-:W-:Y:S02]  /*828f0*/  IMAD.WIDE R10, R146, 0x4, R8 ;  /* 0x00000004920a7825 */ /* 0x004fe400078e0208 */
[----:B------:R-:W2:Y:S04]  /*82900*/  LDL.LU R146, [R1+0x13ec] ;  /* 0x0013ec0001927983 */ /* 0x000ea80000300800 */
[----:B------:R3:W-:Y:S04]  /*82910*/  @P5 STG.E desc[UR60][R12.64], R180 ;  /* 0x000000b40c005986 */ /* 0x0007e8000c10193c */
[----:B------:R-:W-:Y:S04]  /*82920*/  @P6 STG.E desc[UR60][R14.64], R176 ;  /* 0x000000b00e006986 */ /* 0x000fe8000c10193c */
[----:B------:R1:W-:Y:S01]  /*82930*/  @P3 STG.E desc[UR60][R10.64], R172 ;  /* 0x000000ac0a003986 */ /* 0x0003e2000c10193c */
[----:B---3--:R-:W-:-:S04]  /*82940*/  IMAD.WIDE R12, R144, 0x4, R4 ;  /* 0x00000004900c7825 */ /* 0x008fc800078e0204 */
[----:B-1----:R-:W-:-:S04]  /*82950*/  IMAD.WIDE R10, R144, 0x4, R2 ;  /* 0x00000004900a7825 */ /* 0x002fc800078e0202 */
[C---:B------:R-:W-:Y:S01]  /*82960*/  IMAD.WIDE R14, R144.reuse, 0x4, R8 ;  /* 0x00000004900e7825 */ /* 0x040fe200078e0208 */
[----:B------:R1:W-:Y:S03]  /*82970*/  @P4 STG.E desc[UR60][R10.64], R201 ;  /* 0x000000c90a004986 */ /* 0x0003e6000c10193c */
[----:B-1----:R-:W-:Y:S02]  /*82980*/  IMAD.WIDE R10, R144, 0x4, R6 ;  /* 0x00000004900a7825 */ /* 0x002fe400078e0206 */
[----:B------:R-:W3:Y:S01]  /*82990*/  LDL.LU R144, [R1+0x13e0] ;  /* 0x0013e00001907983 */ /* 0x000ee20000300800 */
[----:B------:R-:W-:Y:S02]  /*829a0*/  ISETP.LT.AND P5, PT, R155, UR4, !P2 ;  /* 0x000000049b007c0c */ /* 0x000fe4000d7a1270 */
[----:B------:R-:W-:Y:S02]  /*829b0*/  ISETP.LT.AND P3, PT, R157, UR4, !P2 ;  /* 0x000000049d007c0c */ /* 0x000fe4000d761270 */
[----:B------:R-:W-:-:S02]  /*829c0*/  ISETP.GE.AND P1, PT, R18, UR25, PT ;  /* 0x0000001912007c0c */ /* 0x000fc4000bf26270 */
[----:B------:R-:W-:Y:S02]  /*829d0*/  ISETP.LT.AND P2, PT, R158, UR4, !P2 ;  /* 0x000000049e007c0c */ /* 0x000fe4000d741270 */
[----:B------:R-:W-:Y:S02]  /*829e0*/  ISETP.LT.AND P6, PT, R153, UR4, !P1 ;  /* 0x0000000499007c0c */ /* 0x000fe4000cfc1270 */
[----:B------:R-:W-:Y:S02]  /*829f0*/  IADD3 R0, R152, 0xdc, RZ ;  /* 0x000000dc98007810 */ /* 0x000fe40007ffe0ff */
[----:B------:R-:W-:Y:S01]  /*82a00*/  ISETP.LT.AND P4, PT, R155, UR4, !P1 ;  /* 0x000000049b007c0c */ /* 0x000fe2000cf81270 */
[----:B------:R4:W-:Y:S01]  /*82a10*/  @P5 STG.E desc[UR60][R12.64], R197 ;  /* 0x000000c50c005986 */ /* 0x0009e2000c10193c */
[----:B------:R-:W-:-:S03]  /*82a20*/  ISETP.GE.AND P0, PT, R0, UR5, PT ;  /* 0x0000000500007c0c */ /* 0x000fc6000bf06270 */
[----:B------:R1:W-:Y:S01]  /*82a30*/  @P3 STG.E desc[UR60][R10.64], R193 ;  /* 0x000000c10a003986 */ /* 0x0003e2000c10193c */
[----:B------:R-:W-:Y:S01]  /*82a40*/  ISETP.LT.AND P3, PT, R157, UR4, !P1 ;  /* 0x000000049d007c0c */ /* 0x000fe2000cf61270 */
[----:B----4-:R-:W-:Y:S02]  /*82a50*/  IMAD.WIDE R12, R145, 0x4, R2 ;  /* 0x00000004910c7825 */ /* 0x010fe400078e0202 */
[----:B------:R-:W-:Y:S01]  /*82a60*/  @P2 STG.E desc[UR60][R14.64], R189 ;  /* 0x000000bd0e002986 */ /* 0x000fe2000c10193c */
[----:B------:R-:W-:Y:S01]  /*82a70*/  ISETP.LT.AND P2, PT, R158, UR4, !P1 ;  /* 0x000000049e007c0c */ /* 0x000fe2000cf41270 */
[----:B------:R-:W-:Y:S01]  /*82a80*/  ULDC UR5, c[0x0][0x22c] ;  /* 0x00008b0000057ab9 */ /* 0x000fe20000000800 */
[----:B------:R-:W-:Y:S01]  /*82a90*/  ISETP.LT.AND P5, PT, R153, UR4, !P0 ;  /* 0x0000000499007c0c */ /* 0x000fe2000c7a1270 */
[----:B------:R4:W-:Y:S01]  /*82aa0*/  @P6 STG.E desc[UR60][R12.64], R185 ;  /* 0x000000b90c006986 */ /* 0x0009e2000c10193c */
[----:B-1----:R-:W-:Y:S01]  /*82ab0*/  IMAD.WIDE R10, R145, 0x4, R4 ;  /* 0x00000004910a7825 */ /* 0x002fe200078e0204 */
[----:B------:R-:W-:-:S03]  /*82ac0*/  ISETP.LT.AND P6, PT, R155, UR4, !P0 ;  /* 0x000000049b007c0c */ /* 0x000fc6000c7c1270 */
[----:B------:R-:W-:Y:S01]  /*82ad0*/  VIADD R0, R152, 0xdd ;  /* 0x000000dd98007836 */ /* 0x000fe20000000000 */
[----:B------:R1:W-:Y:S01]  /*82ae0*/  @P4 STG.E desc[UR60][R10.64], R181 ;  /* 0x000000b50a004986 */ /* 0x0003e2000c10193c */
[----:B----4-:R-:W-:-:S03]  /*82af0*/  IMAD.WIDE R12, R145, 0x4, R6 ;  /* 0x00000004910c7825 */ /* 0x010fc600078e0206 */
[----:B------:R-:W-:Y:S02]  /*82b00*/  ISETP.GE.AND P4, PT, R0, UR19, PT ;  /* 0x0000001300007c0c */ /* 0x000fe4000bf86270 */
[----:B------:R2:W-:Y:S01]  /*82b10*/  @P3 STG.E desc[UR60][R12.64], R177 ;  /* 0x000000b10c003986 */ /* 0x0005e2000c10193c */
[----:B-1----:R-:W-:Y:S01]  /*82b20*/  IMAD.WIDE R10, R145, 0x4, R8 ;  /* 0x00000004910a7825 */ /* 0x002fe200078e0208 */
[----:B------:R-:W-:Y:S02]  /*82b30*/  ISETP.LT.AND P3, PT, R157, UR4, !P0 ;  /* 0x000000049d007c0c */ /* 0x000fe4000c761270 */
[----:B------:R-:W4:Y:S01]  /*82b40*/  LDL.LU R145, [R1+0x13d8] ;  /* 0x0013d80001917983 */ /* 0x000f220000300800 */
[----:B------:R-:W-:-:S03]  /*82b50*/  ISETP.LT.AND P0, PT, R158, UR4, !P0 ;  /* 0x000000049e007c0c */ /* 0x000fc6000c701270 */
[----:B------:R1:W-:Y:S01]  /*82b60*/  @P2 STG.E desc[UR60][R10.64], R173 ;  /* 0x000000ad0a002986 */ /* 0x0003e2000c10193c */
[----:B--2---:R-:W-:-:S04]  /*82b70*/  IMAD.WIDE R12, R146, 0x4, R2 ;  /* 0x00000004920c7825 */ /* 0x004fc800078e0202 */
[----:B------:R-:W-:Y:S01]  /*82b80*/  IMAD.WIDE R14, R146, 0x4, R4 ;  /* 0x00000004920e7825 */ /* 0x000fe200078e0204 */
[----:B------:R-:W-:Y:S01]  /*82b90*/  @P5 STG.E desc[UR60][R12.64], R202 ;  /* 0x000000ca0c005986 */ /* 0x000fe2000c10193c */
[----:B------:R-:W-:-:S03]  /*82ba0*/  ISETP.LT.AND P5, PT, R153, UR4, !P4 ;  /* 0x0000000499007c0c */ /* 0x000fc6000e7a1270 */
[----:B------:R2:W-:Y:S01]  /*82bb0*/  @P6 STG.E desc[UR60][R14.64], R198 ;  /* 0x000000c60e006986 */ /* 0x0005e2000c10193c */
[----:B------:R-:W-:Y:S01]  /*82bc0*/  ISETP.LT.AND P6, PT, R155, UR4, !P4 ;  /* 0x000000049b007c0c */ /* 0x000fe2000e7c1270 */
[----:B-1----:R-:W-:-:S05]  /*82bd0*/  IMAD.WIDE R10, R146, 0x4, R6 ;  /* 0x00000004920a7825 */ /* 0x002fca00078e0206 */
[----:B------:R1:W-:Y:S01]  /*82be0*/  @P3 STG.E desc[UR60][R10.64], R194 ;  /* 0x000000c20a003986 */ /* 0x0003e2000c10193c */
[----:B--2---:R-:W-:-:S03]  /*82bf0*/  IMAD.WIDE R14, R146, 0x4, R8 ;  /* 0x00000004920e7825 */ /* 0x004fc600078e0208 */
[----:B------:R-:W2:Y:S04]  /*82c00*/  LDL.LU R146, [R1+0x13d4] ;  /* 0x0013d40001927983 */ /* 0x000ea80000300800 */
[----:B------:R-:W-:Y:S01]  /*82c10*/  @P0 STG.E desc[UR60][R14.64], R190 ;  /* 0x000000be0e000986 */ /* 0x000fe2000c10193c */
[----:B---3--:R-:W-:-:S04]  /*82c20*/  IMAD.WIDE R12, R144, 0x4, R2 ;  /* 0x00000004900c7825 */ /* 0x008fc800078e0202 */
[C---:B-1----:R-:W-:Y:S01]  /*82c30*/  IMAD.WIDE R10, R144.reuse, 0x4, R4 ;  /* 0x00000004900a7825 */ /* 0x042fe200078e0204 */
[----:B------:R1:W-:Y:S04]  /*82c40*/  @P5 STG.E desc[UR60][R12.64], R186 ;  /* 0x000000ba0c005986 */ /* 0x0003e8000c10193c */
[----:B------:R3:W-:Y:S01]  /*82c50*/  @P6 STG.E desc[UR60][R10.64], R182 ;  /* 0x000000b60a006986 */ /* 0x0007e2000c10193c */
[----:B-1----:R-:W-:-:S04]  /*82c60*/  IMAD.WIDE R12, R144, 0x4, R8 ;  /* 0x00000004900c7825 */ /* 0x002fc800078e0208 */
[----:B---3--:R-:W-:Y:S02]  /*82c70*/  IMAD.WIDE R10, R144, 0x4, R6 ;  /* 0x00000004900a7825 */ /* 0x008fe400078e0206 */
[----:B------:R-:W3:Y:S02]  /*82c80*/  LDL.LU R144, [R1+0x13d0] ;  /* 0x0013d00001907983 */ /* 0x000ee40000300800 */
[C---:B------:R-:W-:Y:S01]  /*82c90*/  VIADD R0, R152.reuse, 0xde ;  /* 0x000000de98007836 */ /* 0x040fe20000000000 */
[----:B------:R-:W-:Y:S01]  /*82ca0*/  ISETP.LT.AND P0, PT, R157, UR4, !P4 ;  /* 0x000000049d007c0c */ /* 0x000fe2000e701270 */
[----:B------:R-:W-:Y:S01]  /*82cb0*/  VIADD R16, R152, 0xdf ;  /* 0x000000df98107836 */ /* 0x000fe20000000000 */
[----:B------:R-:W3:Y:S02]  /*82cc0*/  LDL.LU R147, [R1+0x13cc] ;  /* 0x0013cc0001937983 */ /* 0x000ee40000300800 */
[----:B------:R-:W-:Y:S02]  /*82cd0*/  ISETP.GE.AND P2, PT, R0, UR5, PT ;  /* 0x0000000500007c0c */ /* 0x000fe4000bf46270 */
[----:B------:R-:W-:-:S02]  /*82ce0*/  ISETP.LT.AND P4, PT, R158, UR4, !P4 ;  /* 0x000000049e007c0c */ /* 0x000fc4000e781270 */
[----:B------:R-:W-:-:S05]  /*82cf0*/  ISETP.GE.AND P1, PT, R16, UR21, PT ;  /* 0x0000001510007c0c */ /* 0x000fca000bf26270 */
[----:B------:R1:W-:Y:S01]  /*82d00*/  @P0 STG.E desc[UR60][R10.64], R178 ;  /* 0x000000b20a000986 */ /* 0x0003e2000c10193c */
[----:B------:R-:W-:Y:S01]  /*82d10*/  ISETP.LT.AND P6, PT, R153, UR4, !P2 ;  /* 0x0000000499007c0c */ /* 0x000fe2000d7c1270 */
[----:B----4-:R-:W-:Y:S01]  /*82d20*/  IMAD.WIDE R14, R145, 0x4, R2 ;  /* 0x00000004910e7825 */ /* 0x010fe200078e0202 */
[----:B------:R-:W-:-:S03]  /*82d30*/  ISETP.LT.AND P3, PT, R155, UR4, !P2 ;  /* 0x000000049b007c0c */ /* 0x000fc6000d761270 */
[----:B------:R4:W-:Y:S01]  /*82d40*/  @P4 STG.E desc[UR60][R12.64], R174 ;  /* 0x000000ae0c004986 */ /* 0x0009e2000c10193c */
[----:B------:R-:W-:Y:S01]  /*82d50*/  ISETP.LT.AND P5, PT, R157, UR4, !P2 ;  /* 0x000000049d007c0c */ /* 0x000fe2000d7a1270 */
[----:B--2---:R-:W-:Y:S01]  /*82d60*/  IMAD.WIDE R18, R146, 0x4, R4 ;  /* 0x0000000492127825 */ /* 0x004fe200078e0204 */
[----:B------:R-:W-:-:S05]  /*82d70*/  ISETP.LT.AND P2, PT, R158, UR4, !P2 ;  /* 0x000000049e007c0c */ /* 0x000fca000d741270 */
[----:B------:R2:W-:Y:S01]  /*82d80*/  @P6 STG.E desc[UR60][R14.64], R203 ;  /* 0x000000cb0e006986 */ /* 0x0005e2000c10193c */
[----:B------:R-:W-:Y:S01]  /*82d90*/  ISETP.LT.AND P4, PT, R153, UR4, !P1 ;  /* 0x0000000499007c0c */ /* 0x000fe2000cf81270 */
[----:B------:R-:W-:Y:S01]  /*82da0*/  IMAD.WIDE R20, R146, 0x4, R6 ;  /* 0x0000000492147825 */ /* 0x000fe200078e0206 */
[----:B------:R-:W-:Y:S01]  /*82db0*/  ISETP.LT.AND P6, PT, R155, UR4, !P1 ;  /* 0x000000049b007c0c */ /* 0x000fe2000cfc1270 */
[----:B------:R-:W-:Y:S02]  /*82dc0*/  ULDC UR5, c[0x0][0x22c] ;  /* 0x00008b0000057ab9 */ /* 0x000fe40000000800 */
[----:B-1----:R-:W-:-:S04]  /*82dd0*/  IMAD.WIDE R10, R145, 0x4, R4 ;  /* 0x00000004910a7825 */ /* 0x002fc800078e0204 */
[C---:B----4-:R-:W-:Y:S01]  /*82de0*/  IMAD.WIDE R12, R145.reuse, 0x4, R6 ;  /* 0x00000004910c7825 */ /* 0x050fe200078e0206 */
[----:B------:R-:W-:Y:S03]  /*82df0*/  @P3 STG.E desc[UR60][R10.64], R199 ;  /* 0x000000c70a003986 */ /* 0x000fe6000c10193c */
[----:B--2---:R-:W-:Y:S02]  /*82e00*/  IMAD.WIDE R14, R145, 0x4, R8 ;  /* 0x00000004910e7825 */ /* 0x004fe400078e0208 */
[----:B------:R-:W2:Y:S02]  /*82e10*/  LDL.LU R145, [R1+0x13c8] ;  /* 0x0013c80001917983 */ /* 0x000ea40000300800 */
[--C-:B------:R-:W-:Y:S02]  /*82e20*/  IMAD.WIDE R16, R146, 0x4, R2.reuse ;  /* 0x0000000492107825 */ /* 0x100fe400078e0202 */
[----:B------:R3:W-:Y:S04]  /*82e30*/  @P5 STG.E desc[UR60][R12.64], R195 ;  /* 0x000000c30c005986 */ /* 0x0007e8000c10193c */
[----:B------:R1:W-:Y:S04]  /*82e40*/  @P2 STG.E desc[UR60][R14.64], R191 ;  /* 0x000000bf0e002986 */ /* 0x0003e8000c10193c */
[----:B------:R4:W-:Y:S04]  /*82e50*/  @P4 STG.E desc[UR60][R16.64], R187 ;  /* 0x000000bb10004986 */ /* 0x0009e8000c10193c */
[----:B------:R4:W-:Y:S01]  /*82e60*/  @P6 STG.E desc[UR60][R18.64], R183 ;  /* 0x000000b712006986 */ /* 0x0009e2000c10193c */
[----:B---3--:R-:W-:-:S04]  /*82e70*/  IMAD.WIDE R12, R144, 0x4, R2 ;  /* 0x00000004900c7825 */ /* 0x008fc800078e0202 */
[----:B-1----:R-:W-:-:S04]  /*82e80*/  IMAD.WIDE R14, R144, 0x4, R4 ;  /* 0x00000004900e7825 */ /* 0x002fc800078e0204 */
[----:B----4-:R-:W-:-:S04]  /*82e90*/  IMAD.WIDE R16, R144, 0x4, R6 ;  /* 0x0000000490107825 */ /* 0x010fc800078e0206 */
[--C-:B------:R-:W-:Y:S02]  /*82ea0*/  IMAD.WIDE R18, R144, 0x4, R8.reuse ;  /* 0x0000000490127825 */ /* 0x100fe400078e0208 */
[----:B------:R-:W3:Y:S02]  /*82eb0*/  LDL.LU R144, [R1+0x13c4] ;  /* 0x0013c40001907983 */ /* 0x000ee40000300800 */
[----:B------:R-:W-:Y:S02]  /*82ec0*/  IMAD.WIDE R10, R146, 0x4, R8 ;  /* 0x00000004920a7825 */ /* 0x000fe400078e0208 */
[----:B------:R-:W4:Y:S02]  /*82ed0*/  LDL.LU R146, [R1+0x13bc] ;  /* 0x0013bc0001927983 */ /* 0x000f240000300800 */
[----:B------:R-:W-:Y:S01]  /*82ee0*/  VIADD R0, R152, 0xe0 ;  /* 0x000000e098007836 */ /* 0x000fe20000000000 */
[----:B------:R-:W-:-:S04]  /*82ef0*/  ISETP.LT.AND P3, PT, R157, UR4, !P1 ;  /* 0x000000049d007c0c */ /* 0x000fc8000cf61270 */
[----:B------:R-:W-:Y:S02]  /*82f00*/  ISETP.GE.AND P0, PT, R0, UR5, PT ;  /* 0x0000000500007c0c */ /* 0x000fe4000bf06270 */
[----:B------:R-:W-:Y:S01]  /*82f10*/  ISETP.LT.AND P1, PT, R158, UR4, !P1 ;  /* 0x000000049e007c0c */ /* 0x000fe2000cf21270 */
[----:B------:R-:W-:Y:S01]  /*82f20*/  VIADD R0, R152, 0xe4 ;  /* 0x000000e498007836 */ /* 0x000fe20000000000 */
[----:B------:R-:W-:Y:S01]  /*82f30*/  ISETP.LT.AND P5, PT, R153, UR4, !P0 ;  /* 0x0000000499007c0c */ /* 0x000fe2000c7a1270 */
[----:B------:R-:W-:Y:S01]  /*82f40*/  ULDC UR5, c[0x0][0x22c] ;  /* 0x00008b0000057ab9 */ /* 0x000fe20000000800 */
[----:B------:R-:W-:Y:S02]  /*82f50*/  ISETP.LT.AND P4, PT, R155, UR4, !P0 ;  /* 0x000000049b007c0c */ /* 0x000fe4000c781270 */
[----:B------:R-:W-:Y:S02]  /*82f60*/  ISETP.GE.AND P2, PT, R0, UR17, PT ;  /* 0x0000001100007c0c */ /* 0x000fe4000bf46270 */
[----:B------:R-:W-:Y:S01]  /*82f70*/  IADD3 R0, R152, 0xe1, RZ ;  /* 0x000000e198007810 */ /* 0x000fe20007ffe0ff */
[----:B------:R-:W-:Y:S01]  /*82f80*/  @P3 STG.E desc[UR60][R20.64], R179 ;  /* 0x000000b314003986 */ /* 0x000fe2000c10193c */
[----:B------:R-:W-:-:S02]  /*82f90*/  ISETP.LT.AND P6, PT, R157, UR4, !P0 ;  /* 0x000000049d007c0c */ /* 0x000fc4000c7c1270 */
[----:B------:R-:W-:Y:S01]  /*82fa0*/  ISETP.GE.AND P3, PT, R0, UR15, PT ;  /* 0x0000000f00007c0c */ /* 0x000fe2000bf66270 */
[----:B------:R1:W-:Y:S01]  /*82fb0*/  @P1 STG.E desc[UR60][R10.64], R175 ;  /* 0x000000af0a001986 */ /* 0x0003e2000c10193c */
[----:B------:R-:W-:-:S03]  /*82fc0*/  ISETP.LT.AND P0, PT, R158, UR4, !P0 ;  /* 0x000000049e007c0c */ /* 0x000fc6000c701270 */
[----:B------:R1:W-:Y:S01]  /*82fd0*/  @P5 STG.E desc[UR60][R12.64], R168 ;  /* 0x000000a80c005986 */ /* 0x0003e2000c10193c */
[----:B------:R-:W-:-:S03]  /*82fe0*/  ISETP.LT.AND P5, PT, R155, UR4, !P3 ;  /* 0x000000049b007c0c */ /* 0x000fc6000dfa1270 */
[----:B------:R1:W-:Y:S01]  /*82ff0*/  @P4 STG.E desc[UR60][R14.64], R164 ;  /* 0x000000a40e004986 */ /* 0x0003e2000c10193c */
[----:B------:R-:W-:Y:S02]  /*83000*/  ISETP.LT.AND P4, PT, R153, UR4, !P3 ;  /* 0x0000000499007c0c */ /* 0x000fe4000df81270 */
[----:B------:R-:W-:Y:S01]  /*83010*/  ISETP.LT.AND P1, PT, R157, UR4, !P3 ;  /* 0x000000049d007c0c */ /* 0x000fe2000df21270 */
[----:B------:R-:W-:Y:S02]  /*83020*/  VIADD R0, R152, 0xe2 ;  /* 0x000000e298007836 */ /* 0x000fe40000000000 */
[C---:B-1----:R-:W-:Y:S01]  /*83030*/  IMAD.WIDE R10, R147.reuse, 0x4, R2 ;  /* 0x00000004930a7825 */ /* 0x042fe200078e0202 */
[----:B------:R1:W-:Y:S03]  /*83040*/  @P6 STG.E desc[UR60][R16.64], R160 ;  /* 0x000000a010006986 */ /* 0x0003e6000c10193c */
[C---:B------:R-:W-:Y:S01]  /*83050*/  IMAD.WIDE R12, R147.reuse, 0x4, R4 ;  /* 0x00000004930c7825 */ /* 0x040fe200078e0204 */
[----:B------:R-:W-:Y:S01]  /*83060*/  ISETP.GE.AND P6, PT, R0, UR5, PT ;  /* 0x0000000500007c0c */ /* 0x000fe2000bfc6270 */
[----:B------:R2:W-:Y:S02]  /*83070*/  @P0 STG.E desc[UR60][R18.64], R132 ;  /* 0x0000008412000986 */ /* 0x0005e4000c10193c */
[----:B------:R-:W-:Y:S01]  /*83080*/  IMAD.WIDE R14, R147, 0x4, R6 ;  /* 0x00000004930e7825 */ /* 0x000fe200078e0206 */
[----:B------:R-:W-:Y:S01]  /*83090*/  ISETP.LT.AND P3, PT, R158, UR4, !P3 ;  /* 0x000000049e007c0c */ /* 0x000fe2000df61270 */
[----:B------:R2:W-:Y:S01]  /*830a0*/  @P4 STG.E desc[UR60][R10.64], R124 ;  /* 0x0000007c0a004986 */ /* 0x0005e2000c10193c */
[----:B------:R-:W-:Y:S01]  /*830b0*/  ISETP.LT.AND P0, PT, R153, UR4, !P6 ;  /* 0x0000000499007c0c */ /* 0x000fe2000f701270 */
[----:B-1----:R-:W-:-:S02]  /*830c0*/  IMAD.WIDE R16, R147, 0x4, R8 ;  /* 0x0000000493107825 */ /* 0x002fc400078e0208 */
[----:B------:R1:W-:Y:S01]  /*830d0*/  @P5 STG.E desc[UR60][R12.64], R28 ;  /* 0x0000001c0c005986 */ /* 0x0003e2000c10193c */
[----:B------:R-:W-:Y:S01]  /*830e0*/  ISETP.LT.AND P4, PT, R157, UR4, !P6 ;  /* 0x000000049d007c0c */ /* 0x000fe2000f781270 */
[----:B------:R-:W-:Y:S02]  /*830f0*/  ULDC UR5, c[0x0][0x22c] ;  /* 0x00008b0000057ab9 */ /* 0x000fe40000000800 */
[----:B------:R1:W-:Y:S01]  /*83100*/  @P1 STG.E desc[UR60][R14.64], R48 ;  /* 0x000000300e001986 */ /* 0x0003e2000c10193c */
[----:B------:R-:W-:Y:S01]  /*83110*/  ISETP.LT.AND P1, PT, R155, UR4, !P6 ;  /* 0x000000049b007c0c */ /* 0x000fe2000f721270 */
[----:B------:R-:W-:Y:S02]  /*83120*/  VIADD R0, R152, 0xe3 ;  /* 0x000000e398007836 */ /* 0x000fe40000000000 */
[----:B------:R3:W-:Y:S03]  /*83130*/  @P3 STG.E desc[UR60][R16.64], R44 ;  /* 0x0000002c10003986 */ /* 0x0007e6000c10193c */
[----:B------:R-:W-:-:S02]  /*83140*/  ISETP.GE.AND P5, PT, R0, UR5, PT ;  /* 0x0000000500007c0c */ /* 0x000fc4000bfa6270 */
[----:B------:R-:W-:Y:S01]  /*83150*/  ISETP.LT.AND P6, PT, R158, UR4, !P6 ;  /* 0x000000049e007c0c */ /* 0x000fe2000f7c1270 */
[----:B--2---:R-:W-:Y:S01]  /*83160*/  IMAD.WIDE R18, R145, 0x4, R2 ;  /* 0x0000000491127825 */ /* 0x004fe200078e0202 */
[----:B------:R-:W-:-:S03]  /*83170*/  ULDC UR5, c[0x0][0x22c] ;  /* 0x00008b0000057ab9 */ /* 0x000fc60000000800 */
[----:B------:R-:W-:-:S04]  /*83180*/  IMAD.WIDE R10, R145, 0x4, R4 ;  /* 0x00000004910a7825 */ /* 0x000fc800078e0204 */
[----:B-1----:R-:W-:-:S04]  /*83190*/  IMAD.WIDE R12, R145, 0x4, R6 ;  /* 0x00000004910c7825 */ /* 0x002fc800078e0206 */
[----:B------:R-:W-:Y:S02]  /*831a0*/  IMAD.WIDE R14, R145, 0x4, R8 ;  /* 0x00000004910e7825 */ /* 0x000fe400078e0208 */
[----:B------:R-:W2:Y:S04]  /*831b0*/  LDL.LU R145, [R1+0x13b0] ;  /* 0x0013b00001917983 */ /* 0x000ea80000300800 */
[----:B------:R1:W-:Y:S04]  /*831c0*/  @P0 STG.E desc[UR60][R18.64], R169 ;  /* 0x000000a912000986 */ /* 0x0003e8000c10193c */
[----:B------:R1:W-:Y:S04]  /*831d0*/  @P1 STG.E desc[UR60][R10.64], R165 ;  /* 0x000000a50a001986 */ /* 0x0003e8000c10193c */
[----:B------:R4:W-:Y:S01]  /*831e0*/  @P4 STG.E desc[UR60][R12.64], R161 ;  /* 0x000000a10c004986 */ /* 0x0009e2000c10193c */
[----:B------:R-:W-:-:S02]  /*831f0*/  ISETP.LT.AND P3, PT, R153, UR4, !P5 ;  /* 0x0000000499007c0c */ /* 0x000fc4000ef61270 */
[----:B------:R-:W-:Y:S01]  /*83200*/  ISETP.LT.AND P1, PT, R155, UR4, !P5 ;  /* 0x000000049b007c0c */ /* 0x000fe2000ef21270 */
[----:B---3--:R-:W-:-:S04]  /*83210*/  IMAD.WIDE R16, R144, 0x4, R2 ;  /* 0x0000000490107825 */ /* 0x008fc800078e0202 */
[----:B-1----:R-:W-:-:S04]  /*83220*/  IMAD.WIDE R18, R144, 0x4, R4 ;  /* 0x0000000490127825 */ /* 0x002fc800078e0204 */
[----:B------:R-:W-:-:S04]  /*83230*/  IMAD.WIDE R10, R144, 0x4, R6 ;  /* 0x00000004900a7825 */ /* 0x000fc800078e0206 */
[----:B----4-:R-:W-:Y:S02]  /*83240*/  IMAD.WIDE R12, R144, 0x4, R8 ;  /* 0x00000004900c7825 */ /* 0x010fe400078e0208 */
[----:B------:R-:W3:Y:S01]  /*83250*/  LDL.LU R144, [R1+0x13a8] ;  /* 0x0013a80001907983 */ /* 0x000ee20000300800 */
[----:B------:R-:W-:-:S03]  /*83260*/  ISETP.LT.AND P4, PT, R157, UR4, !P5 ;  /* 0x000000049d007c0c */ /* 0x000fc6000ef81270 */
[----:B------:R1:W-:Y:S04]  /*83270*/  @P6 STG.E desc[UR60][R14.64], R133 ;  /* 0x000000850e006986 */ /* 0x0003e8000c10193c */
[----:B------:R4:W-:Y:S04]  /*83280*/  @P3 STG.E desc[UR60][R16.64], R125 ;  /* 0x0000007d10003986 */ /* 0x0009e8000c10193c */
[----:B------:R4:W-:Y:S04]  /*83290*/  @P1 STG.E desc[UR60][R18.64], R29 ;  /* 0x0000001d12001986 */ /* 0x0009e8000c10193c */
[----:B------:R4:W-:Y:S01]  /*832a0*/  @P4 STG.E desc[UR60][R10.64], R49 ;  /* 0x000000310a004986 */ /* 0x0009e2000c10193c */
[----:B-1----:R-:W-:-:S04]  /*832b0*/  IMAD.WIDE R14, R146, 0x4, R2 ;  /* 0x00000004920e7825 */ /* 0x002fc800078e0202 */
[----:B----4-:R-:W-:-:S04]  /*832c0*/  IMAD.WIDE R16, R146, 0x4, R4 ;  /* 0x0000000492107825 */ /* 0x010fc800078e0204 */
[----:B------:R-:W-:-:S04]  /*832d0*/  IMAD.WIDE R18, R146, 0x4, R6 ;  /* 0x0000000492127825 */ /* 0x000fc800078e0206 */
[----:B------:R-:W-:Y:S02]  /*832e0*/  IMAD.WIDE R10, R146, 0x4, R8 ;  /* 0x00000004920a7825 */ /* 0x000fe400078e0208 */
[----:B------:R-:W4:Y:S01]  /*832f0*/  LDL.LU R146, [R1+0x13a4] ;  /* 0x0013a40001927983 */ /* 0x000f220000300800 */
[----:B------:R-:W-:Y:S02]  /*83300*/  ISETP.LT.AND P5, PT, R158, UR4, !P5 ;  /* 0x000000049e007c0c */ /* 0x000fe4000efa1270 */
[----:B------:R-:W-:Y:S01]  /*83310*/  ISETP.LT.AND P6, PT, R153, UR4, !P2 ;  /* 0x0000000499007c0c */ /* 0x000fe2000d7c1270 */
[----:B------:R-:W-:Y:S01]  /*83320*/  VIADD R0, R152, 0xe5 ;  /* 0x000000e598007836 */ /* 0x000fe20000000000 */
[----:B------:R-:W-:Y:S01]  /*83330*/  ISETP.LT.AND P3, PT, R155, UR4, !P2 ;  /* 0x000000049b007c0c */ /* 0x000fe2000d761270 */
[----:B------:R-:W4:Y:S01]  /*83340*/  LDL.LU R147, [R1+0x13a0] ;  /* 0x0013a00001937983 */ /* 0x000f220000300800 */
[----:B------:R-:W-:Y:S02]  /*83350*/  ISETP.LT.AND P4, PT, R157, UR4, !P2 ;  /* 0x000000049d007c0c */ /* 0x000fe4000d781270 */
[----:B------:R-:W-:-:S02]  /*83360*/  ISETP.GE.AND P0, PT, R0, UR5, PT ;  /* 0x0000000500007c0c */ /* 0x000fc4000bf06270 */
[----:B------:R-:W-:-:S03]  /*83370*/  ISETP.LT.AND P2, PT, R158, UR4, !P2 ;  /* 0x000000049e007c0c */ /* 0x000fc6000d741270 */
[----:B------:R2:W-:Y:S01]  /*83380*/  @P5 STG.E desc[UR60][R12.64], R45 ;  /* 0x0000002d0c005986 */ /* 0x0005e2000c10193c */
[----:B------:R-:W-:Y:S01]  /*83390*/  ISETP.LT.AND P5, PT, R155, UR4, !P0 ;  /* 0x000000049b007c0c */ /* 0x000fe2000c7a1270 */
[----:B------:R-:W-:Y:S01]  /*833a0*/  VIADD R0, R152, 0xe6 ;  /* 0x000000e698007836 */ /* 0x000fe20000000000 */
[----:B------:R-:W-:Y:S01]  /*833b0*/  ULDC UR5, c[0x0][0x22c] ;  /* 0x00008b0000057ab9 */ /* 0x000fe20000000800 */
[----:B------:R1:W-:Y:S01]  /*833c0*/  @P6 STG.E desc[UR60][R14.64], R170 ;  /* 0x000000aa0e006986 */ /* 0x0003e2000c10193c */
[----:B------:R-:W-:-:S03]  /*833d0*/  ISETP.LT.AND P6, PT, R153, UR4, !P0 ;  /* 0x0000000499007c0c */ /* 0x000fc6000c7c1270 */
[----:B------:R1:W-:Y:S01]  /*833e0*/  @P3 STG.E desc[UR60][R16.64], R166 ;  /* 0x000000a610003986 */ /* 0x0003e2000c10193c */
[----:B------:R-:W-:-:S03]  /*833f0*/  ISETP.LT.AND P3, PT, R157, UR4, !P0 ;  /* 0x000000049d007c0c */ /* 0x000fc6000c761270 */
[----:B------:R1:W-:Y:S04]  /*83400*/  @P4 STG.E desc[UR60][R18.64], R162 ;  /* 0x000000a212004986 */ /* 0x0003e8000c10193c */
[----:B------:R3:W-:Y:S01]  /*83410*/  @P2 STG.E desc[UR60][R10.64], R134 ;  /* 0x000000860a002986 */ /* 0x0007e2000c10193c */
[----:B------:R-:W-:Y:S02]  /*83420*/  ISETP.GE.AND P1, PT, R0, UR5, PT ;  /* 0x0000000500007c0c */ /* 0x000fe4000bf26270 */
[----:B------:R-:W-:Y:S02]  /*83430*/  ISETP.LT.AND P0, PT, R158, UR4, !P0 ;  /* 0x000000049e007c0c */ /* 0x000fe4000c701270 */
[----:B------:R-:W-:Y:S01]  /*83440*/  IADD3 R20, R152, 0xea, RZ ;  /* 0x000000ea98147810 */ /* 0x000fe20007ffe0ff */
[----:B--2---:R-:W-:Y:S01]  /*83450*/  IMAD.WIDE R12, R145, 0x4, R2 ;  /* 0x00000004910c7825 */ /* 0x004fe200078e0202 */
[----:B------:R-:W-:-:S03]  /*83460*/  ULDC UR5, c[0x0][0x22c] ;  /* 0x00008b0000057ab9 */ /* 0x000fc60000000800 */
[C---:B-1----:R-:W-:Y:S01]  /*83470*/  IMAD.WIDE R14, R145.reuse, 0x4, R4 ;  /* 0x00000004910e7825 */ /* 0x042fe200078e0204 */
[----:B------:R1:W-:Y:S03]  /*83480*/  @P6 STG.E desc[UR60][R12.64], R126 ;  /* 0x0000007e0c006986 */ /* 0x0003e6000c10193c */
[----:B------:R-:W-:Y:S01]  /*83490*/  IMAD.WIDE R16, R145, 0x4, R6 ;  /* 0x0000000491107825 */ /* 0x000fe200078e0206 */
[----:B------:R2:W-:Y:S04]  /*834a0*/  @P5 STG.E desc[UR60][R14.64], R30 ;  /* 0x0000001e0e005986 */ /* 0x0005e8000c10193c */
[----:B------:R2:W-:Y:S01]  /*834b0*/  @P3 STG.E desc[UR60][R16.64], R50 ;  /* 0x0000003210003986 */ /* 0x0005e2000c10193c */
[----:B------:R-:W-:-:S02]  /*834c0*/  ISETP.LT.AND P4, PT, R153, UR4, !P1 ;  /* 0x0000000499007c0c */ /* 0x000fc4000cf81270 */
[----:B------:R-:W-:Y:S01]  /*834d0*/  ISETP.LT.AND P6, PT, R155, UR4, !P1 ;  /* 0x000000049b007c0c */ /* 0x000fe2000cfc1270 */
[----:B------:R-:W-:-:S04]  /*834e0*/  IMAD.WIDE R18, R145, 0x4, R8 ;  /* 0x0000000491127825 */ /* 0x000fc800078e0208 */
[----:B---3--:R-:W-:-:S04]  /*834f0*/  IMAD.WIDE R10, R144, 0x4, R2 ;  /* 0x00000004900a7825 */ /* 0x008fc800078e0202 */
[----:B-1----:R-:W-:-:S04]  /*83500*/  IMAD.WIDE R12, R144, 0x4, R4 ;  /* 0x00000004900c7825 */ /* 0x002fc800078e0204 */
[----:B--2---:R-:W-:-:S04]  /*83510*/  IMAD.WIDE R14, R144, 0x4, R6 ;  /* 0x00000004900e7825 */ /* 0x004fc800078e0206 */
[----:B------:R-:W-:Y:S02]  /*83520*/  IMAD.WIDE R16, R144, 0x4, R8 ;  /* 0x0000000490107825 */ /* 0x000fe400078e0208 */
[----:B------:R-:W2:Y:S04]  /*83530*/  LDL.LU R144, [R1+0x139c] ;  /* 0x00139c0001907983 */ /* 0x000ea80000300800 */
[----:B------:R-:W3:Y:S01]  /*83540*/  LDL.LU R145, [R1+0x1398] ;  /* 0x0013980001917983 */ /* 0x000ee20000300800 */
[----:B------:R-:W-:-:S03]  /*83550*/  ISETP.GE.AND P2, PT, R20, UR13, PT ;  /* 0x0000000d14007c0c */ /* 0x000fc6000bf46270 */
[----:B------:R1:W-:Y:S04]  /*83560*/  @P0 STG.E desc[UR60][R18.64], R46 ;  /* 0x0000002e12000986 */ /* 0x0003e8000c10193c */
[----:B------:R1:W-:Y:S04]  /*83570*/  @P4 STG.E desc[UR60][R10.64], R171 ;  /* 0x000000ab0a004986 */ /* 0x0003e8000c10193c */
[----:B------:R1:W-:Y:S01]  /*83580*/  @P6 STG.E desc[UR60][R12.64], R167 ;  /* 0x000000a70c006986 */ /* 0x0003e2000c10193c */
[----:B----4-:R-:W-:-:S04]  /*83590*/  IMAD.WIDE R20, R146, 0x4, R4 ;  /* 0x0000000492147825 */ /* 0x010fc800078e0204 */
[----:B-1----:R-:W-:-:S04]  /*835a0*/  IMAD.WIDE R18, R146, 0x4, R2 ;  /* 0x0000000492127825 */ /* 0x002fc800078e0202 */
[----:B------:R-:W-:-:S04]  /*835b0*/  IMAD.WIDE R10, R146, 0x4, R6 ;  /* 0x00000004920a7825 */ /* 0x000fc800078e0206 */
[----:B------:R-:W-:Y:S02]  /*835c0*/  IMAD.WIDE R12, R146, 0x4, R8 ;  /* 0x00000004920c7825 */ /* 0x000fe400078e0208 */
[----:B------:R-:W4:Y:S02]  /*835d0*/  LDL.LU R146, [R1+0x1394] ;  /* 0x0013940001927983 */ /* 0x000f240000300800 */
[----:B------:R-:W-:Y:S01]  /*835e0*/  VIADD R0, R152, 0xe7 ;  /* 0x000000e798007836 */ /* 0x000fe20000000000 */
[----:B------:R-:W-:-:S04]  /*835f0*/  ISETP.LT.AND P5, PT, R157, UR4, !P1 ;  /* 0x000000049d007c0c */ /* 0x000fc8000cfa1270 */
[----:B------:R-:W-:Y:S02]  /*83600*/  ISETP.GE.AND P3, PT, R0, UR11, PT ;  /* 0x0000000b00007c0c */ /* 0x000fe4000bf66270 */
[----:B------:R-:W-:Y:S02]  /*83610*/  ISETP.LT.AND P1, PT, R158, UR4, !P1 ;  /* 0x000000049e007c0c */ /* 0x000fe4000cf21270 */
[----:B------:R-:W-:Y:S02]  /*83620*/  ISETP.LT.AND P0, PT, R153, UR4, !P3 ;  /* 0x0000000499007c0c */ /* 0x000fe4000df01270 */
[----:B------:R-:W-:Y:S01]  /*83630*/  ISETP.LT.AND P4, PT, R155, UR4, !P3 ;  /* 0x000000049b007c0c */ /* 0x000fe2000df81270 */
[----:B------:R-:W-:Y:S01]  /*83640*/  VIADD R0, R152, 0xe8 ;  /* 0x000000e898007836 */ /* 0x000fe20000000000 */
[----:B------:R-:W-:Y:S01]  /*83650*/  ISETP.LT.AND P6, PT, R157, UR4, !P3 ;  /* 0x000000049d007c0c */ /* 0x000fe2000dfc1270 */
[----:B------:R1:W-:Y:S03]  /*83660*/  @P5 STG.E desc[UR60][R14.64], R163 ;  /* 0x000000a30e005986 */ /* 0x0003e6000c10193c */
[----:B------:R-:W-:-:S03]  /*83670*/  ISETP.GE.AND P5, PT, R0, UR5, PT ;  /* 0x0000000500007c0c */ /* 0x000fc6000bfa6270 */
[----:B------:R1:W-:Y:S01]  /*83680*/  @P1 STG.E desc[UR60][R16.64], R135 ;  /* 0x0000008710001986 */ /* 0x0003e2000c10193c */
[----:B------:R-:W-:Y:S01]  /*83690*/  ISETP.LT.AND P3, PT, R158, UR4, !P3 ;  /* 0x000000049e007c0c */ /* 0x000fe2000df61270 */
[----:B------:R-:W-:Y:S01]  /*836a0*/  VIADD R0, R152, 0xe9 ;  /* 0x000000e998007836 */ /* 0x000fe20000000000 */
[----:B------:R-:W-:Y:S01]  /*836b0*/  ULDC UR5, c[0x0][0x22c] ;  /* 0x00008b0000057ab9 */ /* 0x000fe20000000800 */
[----:B------:R1:W-:Y:S01]  /*836c0*/  @P0 STG.E desc[UR60][R18.64], R127 ;  /* 0x0000007f12000986 */ /* 0x0003e2000c10193c */
[----:B------:R-:W-:-:S03]  /*836d0*/  ISETP.LT.AND P1, PT, R155, UR4, !P5 ;  /* 0x000000049b007c0c */ /* 0x000fc6000ef21270 */
[----:B------:R-:W-:Y:S01]  /*836e0*/  @P4 STG.E desc[UR60][R20.64], R31 ;  /* 0x0000001f14004986 */ /* 0x000fe2000c10193c */
[----:B------:R-:W-:Y:S01]  /*836f0*/  ISETP.LT.AND P4, PT, R153, UR4, !P5 ;  /* 0x0000000499007c0c */ /* 0x000fe2000ef81270 */
[----:B-1----:R-:W-:Y:S01]  /*83700*/  IMAD.WIDE R14, R147, 0x4, R2 ;  /* 0x00000004930e7825 */ /* 0x002fe200078e0202 */
[----:B------:R-:W-:Y:S01]  /*83710*/  ISETP.LT.AND P0, PT, R157, UR4, !P5 ;  /* 0x000000049d007c0c */ /* 0x000fe2000ef01270 */
[----:B------:R1:W-:Y:S01]  /*83720*/  @P6 STG.E desc[UR60][R10.64], R51 ;  /* 0x000000330a006986 */ /* 0x0003e2000c10193c */
[----:B------:R-:W-:Y:S01]  /*83730*/  ISETP.GE.AND P6, PT, R0, UR5, PT ;  /* 0x0000000500007c0c */ /* 0x000fe2000bfc6270 */
[----:B------:R-:W-:Y:S01]  /*83740*/  IMAD.WIDE R16, R147, 0x4, R4 ;  /* 0x0000000493107825 */ /* 0x000fe200078e0204 */
[----:B------:R-:W-:Y:S01]  /*83750*/  ISETP.LT.AND P5, PT, R158, UR4, !P5 ;  /* 0x000000049e007c0c */ /* 0x000fe2000efa1270 */
[----:B------:R2:W-:Y:S01]  /*83760*/  @P3 STG.E desc[UR60][R12.64], R47 ;  /* 0x0000002f0c003986 */ /* 0x0005e2000c10193c */
[----:B------:R-:W-:Y:S01]  /*83770*/  ISETP.LT.AND P3, PT, R153, UR4, !P6 ;  /* 0x0000000499007c0c */ /* 0x000fe2000f761270 */
[----:B------:R-:W-:Y:S01]  /*83780*/  IMAD.WIDE R18, R147, 0x4, R6 ;  /* 0x0000000493127825 */ /* 0x000fe200078e0206 */
[----:B------:R-:W-:-:S03]  /*83790*/  ULDC UR5, c[0x0][0x22c] ;  /* 0x00008b0000057ab9 */ /* 0x000fc60000000800 */
[----:B------:R2:W-:Y:S01]  /*837a0*/  @P4 STG.E desc[UR60][R14.64], R40 ;  /* 0x000000280e004986 */ /* 0x0005e2000c10193c */
[----:B------:R-:W-:-:S03]  /*837b0*/  ISETP.LT.AND P4, PT, R157, UR4, !P6 ;  /* 0x000000049d007c0c */ /* 0x000fc6000f781270 */
[----:B------:R2:W-:Y:S01]  /*837c0*/  @P1 STG.E desc[UR60][R16.64], R36 ;  /* 0x0000002410001986 */ /* 0x0005e2000c10193c */
[----:B------:R-:W-:Y:S01]  /*837d0*/  ISETP.LT.AND P1, PT, R155, UR4, !P6 ;  /* 0x000000049b007c0c */ /* 0x000fe2000f721270 */
[----:B-1----:R-:W-:Y:S02]  /*837e0*/  IMAD.WIDE R10, R147, 0x4, R8 ;  /* 0x00000004930a7825 */ /* 0x002fe400078e0208 */
[----:B------:R1:W-:Y:S01]  /*837f0*/  @P0 STG.E desc[UR60][R18.64], R52 ;  /* 0x0000003412000986 */ /* 0x0003e2000c10193c */
[----:B------:R-:W-:-:S03]  /*83800*/  ISETP.LT.AND P6, PT, R158, UR4, !P6 ;  /* 0x000000049e007c0c */ /* 0x000fc6000f7c1270 */
[----:B------:R3:W-:Y:S01]  /*83810*/  @P5 STG.E desc[UR60][R10.64], R32 ;  /* 0x000000200a005986 */ /* 0x0007e2000c10193c */
[----:B--2---:R-:W-:-:S04]  /*83820*/  IMAD.WIDE R12, R144, 0x4, R2 ;  /* 0x00000004900c7825 */ /* 0x004fc800078e0202 */
[----:B------:R-:W-:-:S04]  /*83830*/  IMAD.WIDE R14, R144, 0x4, R4 ;  /* 0x00000004900e7825 */ /* 0x000fc800078e0204 */
[----:B------:R-:W-:-:S04]  /*83840*/  IMAD.WIDE R16, R144, 0x4, R6 ;  /* 0x0000000490107825 */ /* 0x000fc800078e0206 */
[----:B-1----:R-:W-:Y:S02]  /*83850*/  IMAD.WIDE R18, R144, 0x4, R8 ;  /* 0x0000000490127825 */ /* 0x002fe400078e0208 */
[----:B------:R-:W2:Y:S04]  /*83860*/  LDL.LU R144, [R1+0x138c] ;  /* 0x00138c0001907983 */ /* 0x000ea80000300800 */
[----:B------:R1:W-:Y:S01]  /*83870*/  @P3 STG.E desc[UR60][R12.64], R56 ;  /* 0x000000380c003986 */ /* 0x0003e2000c10193c */
[----:B------:R-:W-:-:S03]  /*83880*/  ISETP.LT.AND P3, PT, R157, UR4, !P2 ;  /* 0x000000049d007c0c */ /* 0x000fc6000d761270 */
[----:B------:R4:W-:Y:S01]  /*83890*/  @P1 STG.E desc[UR60][R14.64], R60 ;  /* 0x0000003c0e001986 */ /* 0x0009e2000c10193c */
[----:B------:R-:W-:-:S03]  /*838a0*/  ISETP.LT.AND P1, PT, R153, UR4, !P2 ;  /* 0x0000000499007c0c */ /* 0x000fc6000d721270 */
[----:B------:R4:W-:Y:S01]  /*838b0*/  @P4 STG.E desc[UR60][R16.64], R80 ;  /* 0x0000005010004986 */ /* 0x0009e2000c10193c */
[----:B------:R-:W-:Y:S01]  /*838c0*/  ISETP.LT.AND P4, PT, R155, UR4, !P2 ;  /* 0x000000049b007c0c */ /* 0x000fe2000d781270 */
[----:B---3--:R-:W-:-:S04]  /*838d0*/  IMAD.WIDE R20, R145, 0x4, R2 ;  /* 0x0000000491147825 */ /* 0x008fc800078e0202 */
[----:B------:R-:W-:-:S04]  /*838e0*/  IMAD.WIDE R10, R145, 0x4, R4 ;  /* 0x00000004910a7825 */ /* 0x000fc800078e0204 */
[----:B-1----:R-:W-:-:S04]  /*838f0*/  IMAD.WIDE R12, R145, 0x4, R6 ;  /* 0x00000004910c7825 */ /* 0x002fc800078e0206 */
[----:B----4-:R-:W-:Y:S02]  /*83900*/  IMAD.WIDE R14, R145, 0x4, R8 ;  /* 0x00000004910e7825 */ /* 0x010fe400078e0208 */
[----:B------:R-:W3:Y:S04]  /*83910*/  LDL.LU R145, [R1+0x1380] ;  /* 0x0013800001917983 */ /* 0x000ee80000300800 */
[----:B------:R1:W-:Y:S01]  /*83920*/  @P6 STG.E desc[UR60][R18.64], R76 ;  /* 0x0000004c12006986 */ /* 0x0003e2000c10193c */
[----:B------:R-:W-:-:S03]  /*83930*/  IMAD.WIDE R16, R146, 0x4, R2 ;  /* 0x0000000492107825 */ /* 0x000fc600078e0202 */
[----:B------:R-:W-:Y:S04]  /*83940*/  @P1 STG.E desc[UR60][R20.64], R41 ;  /* 0x0000002914001986 */ /* 0x000fe8000c10193c */
[----:B------:R4:W-:Y:S04]  /*83950*/  @P4 STG.E desc[UR60][R10.64], R37 ;  /* 0x000000250a004986 */ /* 0x0009e8000c10193c */
[----:B------:R4:W-:Y:S01]  /*83960*/  @P3 STG.E desc[UR60][R12.64], R53 ;  /* 0x000000350c003986 */ /* 0x0009e2000c10193c */
[----:B-1----:R-:W-:-:S04]  /*83970*/  IMAD.WIDE R18, R146, 0x4, R4 ;  /* 0x0000000492127825 */ /* 0x002fc800078e0204 */
[----:B----4-:R-:W-:-:S04]  /*83980*/  IMAD.WIDE R10, R146, 0x4, R6 ;  /* 0x00000004920a7825 */ /* 0x010fc800078e0206 */
[----:B------:R-:W-:Y:S02]  /*83990*/  IMAD.WIDE R12, R146, 0x4, R8 ;  /* 0x00000004920c7825 */ /* 0x000fe400078e0208 */
[----:B------:R-:W4:Y:S02]  /*839a0*/  LDL.LU R146, [R1+0x1378] ;  /* 0x0013780001927983 */ /* 0x000f240000300800 */
[----:B------:R-:W-:Y:S01]  /*839b0*/  VIADD R0, R152, 0xeb ;  /* 0x000000eb98007836 */ /* 0x000fe20000000000 */
[----:B------:R-:W-:-:S04]  /*839c0*/  ISETP.LT.AND P2, PT, R158, UR4, !P2 ;  /* 0x000000049e007c0c */ /* 0x000fc8000d741270 */
[----:B------:R-:W-:Y:S01]  /*839d0*/  ISETP.GE.AND P0, PT, R0, UR5, PT ;  /* 0x0000000500007c0c */ /* 0x000fe2000bf06270 */
[----:B------:R-:W-:Y:S01]  /*839e0*/  VIADD R0, R152, 0xec ;  /* 0x000000ec98007836 */ /* 0x000fe20000000000 */
[----:B------:R-:W-:Y:S02]  /*839f0*/  ULDC UR5, c[0x0][0x22c] ;  /* 0x00008b0000057ab9 */ /* 0x000fe40000000800 */
[----:B------:R-:W-:Y:S02]  /*83a00*/  ISETP.LT.AND P5, PT, R153, UR4, !P0 ;  /* 0x0000000499007c0c */ /* 0x000fe4000c7a1270 */
[----:B------:R-:W-:Y:S02]  /*83a10*/  ISETP.LT.AND P1, PT, R155, UR4, !P0 ;  /* 0x000000049b007c0c */ /* 0x000fe4000c721270 */
[----:B------:R-:W-:Y:S02]  /*83a20*/  ISETP.LT.AND P3, PT, R157, UR4, !P0 ;  /* 0x000000049d007c0c */ /* 0x000fe4000c761270 */
[----:B------:R-:W-:Y:S01]  /*83a30*/  ISETP.GE.AND P6, PT, R0, UR5, PT ;  /* 0x0000000500007c0c */ /* 0x000fe2000bfc6270 */
[----:B------:R2:W-:Y:S01]  /*83a40*/  @P2 STG.E desc[UR60][R14.64], R33 ;  /* 0x000000210e002986 */ /* 0x0005e2000c10193c */
[----:B------:R-:W-:Y:S01]  /*83a50*/  ISETP.LT.AND P0, PT, R158, UR4, !P0 ;  /* 0x000000049e007c0c */ /* 0x000fe2000c701270 */
[----:B------:R-:W-:Y:S01]  /*83a60*/  VIADD R0, R152, 0xed ;  /* 0x000000ed98007836 */ /* 0x000fe20000000000 */
[----:B------:R-:W-:Y:S01]  /*83a70*/  ISETP.LT.AND P4, PT, R153, UR4, !P6 ;  /* 0x0000000499007c0c */ /* 0x000fe2000f781270 */
[----:B------:R-:W-:-:S02]  /*83a80*/  ULDC UR5, c[0x0][0x22c] ;  /* 0x00008b0000057ab9 */ /* 0x000fc40000000800 */
[----:B------:R1:W-:Y:S01]  /*83a90*/  @P5 STG.E desc[UR60][R16.64], R57 ;  /* 0x0000003910005986 */ /* 0x0003e2000c10193c */
[----:B------:R-:W-:-:S03]  /*83aa0*/  ISETP.LT.AND P5, PT, R155, UR4, !P6 ;  /* 0x000000049b007c0c */ /* 0x000fc6000f7a1270 */
[----:B------:R-:W-:Y:S04]  /*83ab0*/  @P1 STG.E desc[UR60][R18.64], R61 ;  /* 0x0000003d12001986 */ /* 0x000fe8000c10193c */
[----:B------:R1:W-:Y:S01]  /*83ac0*/  @P3 STG.E desc[UR60][R10.64], R81 ;  /* 0x000000510a003986 */ /* 0x0003e2000c10193c */
[----:B------:R-:W-:Y:S02]  /*83ad0*/  ISETP.LT.AND P3, PT, R157, UR4, !P6 ;  /* 0x000000049d007c0c */ /* 0x000fe4000f761270 */
[----:B------:R-:W-:Y:S01]  /*83ae0*/  ISETP.GE.AND P2, PT, R0, UR9, PT ;  /* 0x0000000900007c0c */ /* 0x000fe2000bf46270 */
[----:B------:R3:W-:Y:S01]  /*83af0*/  @P0 STG.E desc[UR60][R12.64], R77 ;  /* 0x0000004d0c000986 */ /* 0x0007e2000c10193c */
[----:B------:R-:W-:Y:S02]  /*83b00*/  ISETP.LT.AND P6, PT, R158, UR4, !P6 ;  /* 0x000000049e007c0c */ /* 0x000fe4000f7c1270 */
[----:B------:R-:W-:-:S02]  /*83b10*/  ISETP.LT.AND P0, PT, R153, UR4, !P2 ;  /* 0x0000000499007c0c */ /* 0x000fc4000d701270 */
[----:B------:R-:W-:-:S04]  /*83b20*/  IADD3 R20, R152, 0xf0, RZ ;  /* 0x000000f098147810 */ /* 0x000fc80007ffe0ff */
[----:B------:R-:W-:Y:S01]  /*83b30*/  ISETP.GE.AND P1, PT, R20, UR7, PT ;  /* 0x0000000714007c0c */ /* 0x000fe2000bf26270 */
[----:B--2---:R-:W-:-:S04]  /*83b40*/  IMAD.WIDE R14, R144, 0x4, R2 ;  /* 0x00000004900e7825 */ /* 0x004fc800078e0202 */
[----:B-1----:R-:W-:-:S04]  /*83b50*/  IMAD.WIDE R16, R144, 0x4, R4 ;  /* 0x0000000490107825 */ /* 0x002fc800078e0204 */
[----:B------:R-:W-:-:S04]  /*83b60*/  IMAD.WIDE R10, R144, 0x4, R6 ;  /* 0x00000004900a7825 */ /* 0x000fc800078e0206 */
[----:B------:R-:W-:Y:S02]  /*83b70*/  IMAD.WIDE R18, R144, 0x4, R8 ;  /* 0x0000000490127825 */ /* 0x000fe400078e0208 */
[----:B------:R-:W2:Y:S04]  /*83b80*/  LDL.LU R144, [R1+0x1374] ;  /* 0x0013740001907983 */ /* 0x000ea80000300800 */
[----:B------:R1:W-:Y:S04]  /*83b90*/  @P4 STG.E desc[UR60][R14.64], R42 ;  /* 0x0000002a0e004986 */ /* 0x0003e8000c10193c */
[----:B------:R-:W-:Y:S01]  /*83ba0*/  @P5 STG.E desc[UR60][R16.64], R38 ;  /* 0x0000002610005986 */ /* 0x000fe2000c10193c */
[----:B------:R-:W-:-:S03]  /*83bb0*/  ISETP.LT.AND P5, PT, R155, UR4, !P2 ;  /* 0x000000049b007c0c */ /* 0x000fc6000d7a1270 */
[----:B------:R1:W-:Y:S01]  /*83bc0*/  @P3 STG.E desc[UR60][R10.64], R54 ;  /* 0x000000360a003986 */ /* 0x0003e2000c10193c */
[----:B------:R-:W-:Y:S01]  /*83bd0*/  ISETP.LT.AND P3, PT, R157, UR4, !P2 ;  /* 0x000000049d007c0c */ /* 0x000fe2000d761270 */
[----:B---3--:R-:W-:-:S04]  /*83be0*/  IMAD.WIDE R20, R145, 0x4, R2 ;  /* 0x0000000491147825 */ /* 0x008fc800078e0202 */
[----:B------:R-:W-:-:S04]  /*83bf0*/  IMAD.WIDE R12, R145, 0x4, R4 ;  /* 0x00000004910c7825 */ /* 0x000fc800078e0204 */
[----:B-1----:R-:W-:-:S04]  /*83c00*/  IMAD.WIDE R14, R145, 0x4, R6 ;  /* 0x00000004910e7825 */ /* 0x002fc800078e0206 */
[----:B------:R-:W-:Y:S02]  /*83c10*/  IMAD.WIDE R10, R145, 0x4, R8 ;  /* 0x00000004910a7825 */ /* 0x000fe400078e0208 */
[----:B------:R-:W3:Y:S04]  /*83c20*/  LDL.LU R145, [R1+0x1370] ;  /* 0x0013700001917983 */ /* 0x000ee80000300800 */
[----:B------:R1:W-:Y:S04]  /*83c30*/  @P6 STG.E desc[UR60][R18.64], R34 ;  /* 0x0000002212006986 */ /* 0x0003e8000c10193c */
[----:B------:R-:W-:Y:S04]  /*83c40*/  @P0 STG.E desc[UR60][R20.64], R58 ;  /* 0x0000003a14000986 */ /* 0x000fe8000c10193c */
[----:B------:R1:W-:Y:S04]  /*83c50*/  @P5 STG.E desc[UR60][R12.64], R62 ;  /* 0x0000003e0c005986 */ /* 0x0003e8000c10193c */
[----:B------:R1:W-:Y:S01]  /*83c60*/  @P3 STG.E desc[UR60][R14.64], R82 ;  /* 0x000000520e003986 */ /* 0x0003e2000c10193c */
[----:B----4-:R-:W-:-:S04]  /*83c70*/  IMAD.WIDE R16, R146, 0x4, R2 ;  /* 0x0000000492107825 */ /* 0x010fc800078e0202 */
[----:B-1----:R-:W-:-:S04]  /*83c80*/  IMAD.WIDE R18, R146, 0x4, R4 ;  /* 0x0000000492127825 */ /* 0x002fc800078e0204 */
[----:B------:R-:W-:-:S04]  /*83c90*/  IMAD.WIDE R12, R146, 0x4, R6 ;  /* 0x00000004920c7825 */ /* 0x000fc800078e0206 */
[----:B------:R-:W-:Y:S02]  /*83ca0*/  IMAD.WIDE R14, R146, 0x4, R8 ;  /* 0x00000004920e7825 */ /* 0x000fe400078e0208 */
[----:B------:R-:W4:Y:S04]  /*83cb0*/  LDL.LU R146, [R1+0x136c] ;  /* 0x00136c0001927983 */ /* 0x000f280000300800 */
[----:B------:R-:W4:Y:S01]  /*83cc0*/  LDL.LU R22, [R1+0x2b90] ;  /* 0x002b900001167983 */ /* 0x000f220000300800 */
[----:B------:R-:W-:Y:S01]  /*83cd0*/  VIADD R0, R152, 0xee ;  /* 0x000000ee98007836 */ /* 0x000fe20000000000 */
[----:B------:R-:W-:-:S04]  /*83ce0*/  ISETP.LT.AND P2, PT, R158, UR4, !P2 ;  /* 0x000000049e007c0c */ /* 0x000fc8000d741270 */
[----:B------:R-:W-:Y:S01]  /*83cf0*/  ISETP.GE.AND P4, PT, R0, UR5, PT ;  /* 0x0000000500007c0c */ /* 0x000fe2000bf86270 */
[----:B------:R-:W-:Y:S01]  /*83d00*/  VIADD R0, R152, 0xef ;  /* 0x000000ef98007836 */ /* 0x000fe20000000000 */
[----:B------:R-:W-:Y:S02]  /*83d10*/  ULDC UR5, c[0x0][0x22c] ;  /* 0x00008b0000057ab9 */ /* 0x000fe40000000800 */
[----:B------:R-:W-:Y:S02]  /*83d20*/  ISETP.LT.AND P6, PT, R153, UR4, !P4 ;  /* 0x0000000499007c0c */ /* 0x000fe4000e7c1270 */
[----:B------:R-:W-:Y:S02]  /*83d30*/  ISETP.LT.AND P0, PT, R155, UR4, !P4 ;  /* 0x000000049b007c0c */ /* 0x000fe4000e701270 */
[----:B------:R-:W-:Y:S01]  /*83d40*/  ISETP.GE.AND P5, PT, R0, UR5, PT ;  /* 0x0000000500007c0c */ /* 0x000fe2000bfa6270 */
[----:B------:R1:W-:Y:S01]  /*83d50*/  @P2 STG.E desc[UR60][R10.64], R78 ;  /* 0x0000004e0a002986 */ /* 0x0003e2000c10193c */
[----:B------:R-:W-:Y:S01]  /*83d60*/  ISETP.LT.AND P3, PT, R157, UR4, !P4 ;  /* 0x000000049d007c0c */ /* 0x000fe2000e761270 */
[----:B------:R-:W-:Y:S01]  /*83d70*/  VIADD R0, R152, 0xf1 ;  /* 0x000000f198007836 */ /* 0x000fe20000000000 */
[----:B------:R-:W-:Y:S01]  /*83d80*/  ISETP.LT.AND P4, PT, R158, UR4, !P4 ;  /* 0x000000049e007c0c */ /* 0x000fe2000e781270 */
[----:B------:R-:W-:Y:S01]  /*83d90*/  ULDC UR5, c[0x0][0x22c] ;  /* 0x00008b0000057ab9 */ /* 0x000fe20000000800 */
[----:B------:R-:W-:-:S03]  /*83da0*/  ISETP.LT.AND P2, PT, R153, UR4, !P5 ;  /* 0x0000000499007c0c */ /* 0x000fc6000ef41270 */
[----:B------:R1:W-:Y:S04]  /*83db0*/  @P6 STG.E desc[UR60][R16.64], R43 ;  /* 0x0000002b10006986 */ /* 0x0003e8000c10193c */
[----:B------:R-:W-:Y:S01]  /*83dc0*/  @P0 STG.E desc[UR60][R18.64], R39 ;  /* 0x0000002712000986 */ /* 0x000fe2000c10193c */
[----:B------:R-:W-:-:S03]  /*83dd0*/  ISETP.LT.AND P0, PT, R155, UR4, !P5 ;  /* 0x000000049b007c0c */ /* 0x000fc6000ef01270 */
[----:B------:R1:W-:Y:S01]  /*83de0*/  @P3 STG.E desc[UR60][R12.64], R55 ;  /* 0x000000370c003986 */ /* 0x0003e2000c10193c */
[----:B------:R-:W-:-:S03]  /*83df0*/  ISETP.LT.AND P6, PT, R157, UR4, !P5 ;  /* 0x000000049d007c0c */ /* 0x000fc6000efc1270 */
[----:B------:R3:W-:Y:S01]  /*83e00*/  @P4 STG.E desc[UR60][R14.64], R35 ;  /* 0x000000230e004986 */ /* 0x0007e2000c10193c */
[----:B------:R-:W-:Y:S02]  /*83e10*/  ISETP.LT.AND P5, PT, R158, UR4, !P5 ;  /* 0x000000049e007c0c */ /* 0x000fe4000efa1270 */
[----:B------:R-:W-:Y:S01]  /*83e20*/  ISETP.LT.AND P4, PT, R157, UR4, !P1 ;  /* 0x000000049d007c0c */ /* 0x000fe2000cf81270 */
[----:B------:R-:W-:Y:S01]  /*83e30*/  VIADD R152, R152, 0xf2 ;  /* 0x000000f298987836 */ /* 0x000fe20000000000 */
[----:B------:R-:W-:Y:S01]  /*83e40*/  ISETP.GE.AND P3, PT, R0, UR5, PT ;  /* 0x0000000500007c0c */ /* 0x000fe2000bf66270 */
[----:B------:R-:W-:Y:S01]  /*83e50*/  ULDC UR5, c[0x0][0x22c] ;  /* 0x00008b0000057ab9 */ /* 0x000fe20000000800 */
[----:B--2---:R-:W-:-:S04]  /*83e60*/  IMAD.WIDE R20, R144, 0x4, R2 ;  /* 0x0000000490147825 */ /* 0x004fc800078e0202 */
[C---:B-1----:R-:W-:Y:S01]  /*83e70*/  IMAD.WIDE R10, R144.reuse, 0x4, R4 ;  /* 0x00000004900a7825 */ /* 0x042fe200078e0204 */
[----:B------:R-:W-:Y:S03]  /*83e80*/  @P2 STG.E desc[UR60][R20.64], R59 ;  /* 0x0000003b14002986 */ /* 0x000fe6000c10193c */
[C---:B------:R-:W-:Y:S01]  /*83e90*/  IMAD.WIDE R16, R144.reuse, 0x4, R6 ;  /* 0x0000000490107825 */ /* 0x040fe200078e0206 */
[----:B------:R1:W-:Y:S03]  /*83ea0*/  @P0 STG.E desc[UR60][R10.64], R63 ;  /* 0x0000003f0a000986 */ /* 0x0003e6000c10193c */
[----:B------:R-:W-:Y:S02]  /*83eb0*/  IMAD.WIDE R12, R144, 0x4, R8 ;  /* 0x00000004900c7825 */ /* 0x000fe400078e0208 */
[----:B------:R-:W2:Y:S01]  /*83ec0*/  LDL.LU R144, [R1+0x1368] ;  /* 0x0013680001907983 */ /* 0x000ea20000300800 */
[----:B------:R-:W-:-:S02]  /*83ed0*/  ISETP.LT.AND P0, PT, R153, UR4, !P1 ;  /* 0x0000000499007c0c */ /* 0x000fc4000cf01270 */
[----:B------:R-:W-:Y:S01]  /*83ee0*/  ISETP.LT.AND P2, PT, R155, UR4, !P1 ;  /* 0x000000049b007c0c */ /* 0x000fe2000cf41270 */
[----:B------:R-:W2:Y:S01]  /*83ef0*/  LDL.LU R23, [R1+0x2b8c] ;  /* 0x002b8c0001177983 */ /* 0x000ea20000300800 */
[----:B------:R-:W-:-:S03]  /*83f00*/  ISETP.LT.AND P1, PT, R158, UR4, !P1 ;  /* 0x000000049e007c0c */ /* 0x000fc6000cf21270 */
[----:B------:R1:W-:Y:S04]  /*83f10*/  @P6 STG.E desc[UR60][R16.64], R83 ;  /* 0x0000005310006986 */ /* 0x0003e8000c10193c */
[----:B------:R-:W2:Y:S01]  /*83f20*/  LDL.LU R147, [R1+0x1364] ;  /* 0x0013640001937983 */ /* 0x000ea20000300800 */
[----:B---3--:R-:W-:-:S04]  /*83f30*/  IMAD.WIDE R18, R145, 0x4, R2 ;  /* 0x0000000491127825 */ /* 0x008fc800078e0202 */
[C---:B------:R-:W-:Y:S01]  /*83f40*/  IMAD.WIDE R14, R145.reuse, 0x4, R4 ;  /* 0x00000004910e7825 */ /* 0x040fe200078e0204 */
[----:B------:R3:W-:Y:S03]  /*83f50*/  @P5 STG.E desc[UR60][R12.64], R79 ;  /* 0x0000004f0c005986 */ /* 0x0007e6000c10193c */
[C---:B-1----:R-:W-:Y:S01]  /*83f60*/  IMAD.WIDE R10, R145.reuse, 0x4, R6 ;  /* 0x00000004910a7825 */ /* 0x042fe200078e0206 */
[----:B------:R-:W-:Y:S03]  /*83f70*/  @P0 STG.E desc[UR60][R18.64], R72 ;  /* 0x0000004812000986 */ /* 0x000fe6000c10193c */
[----:B------:R-:W-:Y:S01]  /*83f80*/  IMAD.WIDE R16, R145, 0x4, R8 ;  /* 0x0000000491107825 */ /* 0x000fe200078e0208 */
[----:B------:R-:W-:Y:S01]  /*83f90*/  ISETP.GE.AND P5, PT, R152, UR5, PT ;  /* 0x0000000598007c0c */ /* 0x000fe2000bfa6270 */
[----:B------:R1:W-:Y:S01]  /*83fa0*/  @P2 STG.E desc[UR60][R14.64], R68 ;  /* 0x000000440e002986 */ /* 0x0003e2000c10193c */
[----:B------:R-:W-:-:S03]  /*83fb0*/  ULDC UR5, c[0x0][0x22c] ;  /* 0x00008b0000057ab9 */ /* 0x000fc60000000800 */
[----:B------:R2:W-:Y:S04]  /*83fc0*/  @P4 STG.E desc[UR60][R10.64], R84 ;  /* 0x000000540a004986 */ /* 0x0005e8000c10193c */
[----:B------:R2:W-:Y:S01]  /*83fd0*/  @P1 STG.E desc[UR60][R16.64], R64 ;  /* 0x0000004010001986 */ /* 0x0005e2000c10193c */
[----:B----4-:R-:W-:-:S03]  /*83fe0*/  ISETP.GE.AND P1, PT, R22, UR5, PT ;  /* 0x0000000516007c0c */ /* 0x010fc6000bf26270 */
[----:B------:R-:W4:Y:S04]  /*83ff0*/  LDL.LU R22, [R1+0x2b88] ;  /* 0x002b880001167983 */ /* 0x000f280000300800 */
[----:B------:R-:W4:Y:S01]  /*84000*/  LDL.LU R0, [R1+0x2b84] ;  /* 0x002b840001007983 */ /* 0x000f220000300800 */
[----:B------:R-:W-:Y:S01]  /*84010*/  ISETP.LT.AND P6, PT, R153, UR4, !P3 ;  /* 0x0000000499007c0c */ /* 0x000fe2000dfc1270 */
[----:B------:R-:W-:Y:S01]  /*84020*/  IMAD.WIDE R20, R146, 0x4, R2 ;  /* 0x0000000492147825 */ /* 0x000fe200078e0202 */
[----:B------:R-:W-:Y:S02]  /*84030*/  ISETP.LT.AND P2, PT, R155, UR4, !P3 ;  /* 0x000000049b007c0c */ /* 0x000fe4000df41270 */
[----:B------:R-:W-:Y:S02]  /*84040*/  ISETP.LT.AND P0, PT, R157, UR4, !P3 ;  /* 0x000000049d007c0c */ /* 0x000fe4000df01270 */
[----:B------:R-:W-:-:S02]  /*84050*/  ISETP.LT.AND P3, PT, R158, UR4, !P3 ;  /* 0x000000049e007c0c */ /* 0x000fc4000df61270 */
[----:B------:R-:W-:Y:S01]  /*84060*/  ISETP.LT.AND P4, PT, R153, UR4, !P5 ;  /* 0x0000000499007c0c */ /* 0x000fe2000ef81270 */
[----:B---3--:R-:W-:-:S04]  /*84070*/  IMAD.WIDE R12, R146, 0x4, R4 ;  /* 0x00000004920c7825 */ /* 0x008fc800078e0204 */
[----:B------:R-:W-:Y:S01]  /*84080*/  @P6 STG.E desc[UR60][R20.64], R88 ;  /* 0x0000005814006986 */ /* 0x000fe2000c10193c */
[----:B------:R-:W-:Y:S01]  /*84090*/  ISETP.LT.AND P6, PT, R155, UR4, !P5 ;  /* 0x000000049b007c0c */ /* 0x000fe2000efc1270 */
[C---:B-1----:R-:W-:Y:S02]  /*840a0*/  IMAD.WIDE R14, R146.reuse, 0x4, R6 ;  /* 0x00000004920e7825 */ /* 0x042fe400078e0206 */
[----:B------:R1:W-:Y:S02]  /*840b0*/  @P2 STG.E desc[UR60][R12.64], R92 ;  /* 0x0000005c0c002986 */ /* 0x0003e4000c10193c */
[----:B------:R-:W-:Y:S02]  /*840c0*/  IMAD.WIDE R18, R146, 0x4, R8 ;  /* 0x0000000492127825 */ /* 0x000fe400078e0208 */
[----:B------:R-:W3:Y:S04]  /*840d0*/  LDL.LU R146, [R1+0x135c] ;  /* 0x00135c0001927983 */ /* 0x000ee80000300800 */
[----:B------:R1:W-:Y:S01]  /*840e0*/  @P0 STG.E desc[UR60][R14.64], R100 ;  /* 0x000000640e000986 */ /* 0x0003e2000c10193c */
[----:B------:R-:W-:-:S02]  /*840f0*/  ISETP.LT.AND P0, PT, R157, UR4, !P5 ;  /* 0x000000049d007c0c */ /* 0x000fc4000ef01270 */
[----:B------:R-:W-:Y:S01]  /*84100*/  ISETP.LT.AND P5, PT, R158, UR4, !P5 ;  /* 0x000000049e007c0c */ /* 0x000fe2000efa1270 */
[----:B------:R1:W-:Y:S01]  /*84110*/  @P3 STG.E desc[UR60][R18.64], R96 ;  /* 0x0000006012003986 */ /* 0x0003e2000c10193c */
[----:B------:R-:W-:Y:S02]  /*84120*/  ISETP.LT.AND P3, PT, R153, UR4, !P1 ;  /* 0x0000000499007c0c */ /* 0x000fe4000cf61270 */
[----:B------:R-:W-:Y:S01]  /*84130*/  ISETP.LT.AND P2, PT, R155, UR4, !P1 ;  /* 0x000000049b007c0c */ /* 0x000fe2000cf41270 */
[----:B--2---:R-:W-:-:S04]  /*84140*/  IMAD.WIDE R10, R144, 0x4, R2 ;  /* 0x00000004900a7825 */ /* 0x004fc800078e0202 */
[----:B------:R-:W-:Y:S01]  /*84150*/  IMAD.WIDE R16, R144, 0x4, R4 ;  /* 0x0000000490107825 */ /* 0x000fe200078e0204 */
[----:B------:R2:W-:Y:S04]  /*84160*/  @P4 STG.E desc[UR60][R10.64], R73 ;  /* 0x000000490a004986 */ /* 0x0005e8000c10193c */
[----:B------:R-:W-:Y:S01]  /*84170*/  @P6 STG.E desc[UR60][R16.64], R69 ;  /* 0x0000004510006986 */ /* 0x000fe2000c10193c */
[----:B------:R-:W-:Y:S02]  /*84180*/  ISETP.LT.AND P6, PT, R157, UR4, !P1 ;  /* 0x000000049d007c0c */ /* 0x000fe4000cfc1270 */
[----:B------:R-:W-:Y:S01]  /*84190*/  ISETP.LT.AND P1, PT, R158, UR4, !P1 ;  /* 0x000000049e007c0c */ /* 0x000fe2000cf21270 */
[----:B-1----:R-:W-:-:S04]  /*841a0*/  IMAD.WIDE R12, R144, 0x4, R6 ;  /* 0x00000004900c7825 */ /* 0x002fc800078e0206 */
[----:B------:R-:W-:Y:S01]  /*841b0*/  IMAD.WIDE R14, R144, 0x4, R8 ;  /* 0x00000004900e7825 */ /* 0x000fe200078e0208 */
[----:B------:R1:W-:Y:S03]  /*841c0*/  @P0 STG.E desc[UR60][R12.64], R85 ;  /* 0x000000550c000986 */ /* 0x0003e6000c10193c */
[C---:B------:R-:W-:Y:S01]  /*841d0*/  IMAD.WIDE R18, R147.reuse, 0x4, R2 ;  /* 0x0000000493127825 */ /* 0x040fe200078e0202 */
[----:B------:R-:W3:Y:S03]  /*841e0*/  LDL.LU R144, [R1+0x1350] ;  /* 0x0013500001907983 */ /* 0x000ee60000300800 */
[C---:B------:R-:W-:Y:S01]  /*841f0*/  IMAD.WIDE R20, R147.reuse, 0x4, R4 ;  /* 0x0000000493147825 */ /* 0x040fe200078e0204 */
[----:B------:R3:W-:Y:S03]  /*84200*/  @P5 STG.E desc[UR60][R14.64], R65 ;  /* 0x000000410e005986 */ /* 0x0007e6000c10193c */
[C---:B--2---:R-:W-:Y:S01]  /*84210*/  IMAD.WIDE R10, R147.reuse, 0x4, R6 ;  /* 0x00000004930a7825 */ /* 0x044fe200078e0206 */
[----:B------:R2:W-:Y:S03]  /*84220*/  @P3 STG.E desc[UR60][R18.64], R89 ;  /* 0x0000005912003986 */ /* 0x0005e6000c10193c */
[----:B-1----:R-:W-:Y:S01]  /*84230*/  IMAD.WIDE R12, R147, 0x4, R8 ;  /* 0x00000004930c7825 */ /* 0x002fe200078e0208 */
[----:B------:R-:W-:Y:S04]  /*84240*/  @P2 STG.E desc[UR60][R20.64], R93 ;  /* 0x0000005d14002986 */ /* 0x000fe8000c10193c */
[----:B------:R1:W-:Y:S04]  /*84250*/  @P6 STG.E desc[UR60][R10.64], R101 ;  /* 0x000000650a006986 */ /* 0x0003e8000c10193c */
[----:B------:R-:W2:Y:S04]  /*84260*/  LDL.LU R145, [R1+0x1348] ;  /* 0x0013480001917983 */ /* 0x000ea80000300800 */
[----:B------:R1:W-:Y:S01]  /*84270*/  @P1 STG.E desc[UR60][R12.64], R97 ;  /* 0x000000610c001986 */ /* 0x0003e2000c10193c */
[----:B----4-:R-:W-:-:S03]  /*84280*/  ISETP.GE.AND P0, PT, R22, UR5, PT ;  /* 0x0000000516007c0c */ /* 0x010fc6000bf06270 */
[----:B------:R-:W4:Y:S01]  /*84290*/  LDL.LU R22, [R1+0x2b80] ;  /* 0x002b800001167983 */ /* 0x000f220000300800 */
[----:B------:R-:W-:-:S03]  /*842a0*/  ISETP.GE.AND P1, PT, R0, UR5, PT ;  /* 0x0000000500007c0c */ /* 0x000fc6000bf26270 */
[----:B------:R-:W4:Y:S01]  /*842b0*/  LDL.LU R0, [R1+0x2b7c] ;  /* 0x002b7c0001007983 */ /* 0x000f220000300800 */
[----:B------:R-:W-:Y:S02]  /*842c0*/  ISETP.GE.AND P4, PT, R23, UR5, PT ;  /* 0x0000000517007c0c */ /* 0x000fe4000bf86270 */
[C---:B------:R-:W-:Y:S01]  /*842d0*/  ISETP.LT.AND P6, PT, R153.reuse, UR4, !P0 ;  /* 0x0000000499007c0c */ /* 0x040fe2000c7c1270 */
[----:B------:R-:W4:Y:S01]  /*842e0*/  LDL.LU R24, [R1+0x2b78] ;  /* 0x002b780001187983 */ /* 0x000f220000300800 */
[----:B------:R-:W-:Y:S02]  /*842f0*/  ISETP.LT.AND P2, PT, R153, UR4, !P4 ;  /* 0x0000000499007c0c */ /* 0x000fe4000e741270 */
[----:B------:R-:W-:Y:S02]  /*84300*/  ISETP.LT.AND P5, PT, R155, UR4, !P4 ;  /* 0x000000049b007c0c */ /* 0x000fe4000e7a1270 */
[----:B------:R-:W-:Y:S02]  /*84310*/  ISETP.LT.AND P3, PT, R157, UR4, !P4 ;  /* 0x000000049d007c0c */ /* 0x000fe4000e761270 */
[----:B------:R-:W-:Y:S01]  /*84320*/  ISETP.LT.AND P4, PT, R158, UR4, !P4 ;  /* 0x000000049e007c0c */ /* 0x000fe2000e781270 */
[----:B---3--:R-:W-:-:S04]  /*84330*/  IMAD.WIDE R14, R146, 0x4, R2 ;  /* 0x00000004920e7825 */ /* 0x008fc800078e0202 */
[C---:B------:R-:W-:Y:S02]  /*84340*/  IMAD.WIDE R16, R146.reuse, 0x4, R4 ;  /* 0x0000000492107825 */ /* 0x040fe400078e0204 */
[----:B------:R3:W-:Y:S02]  /*84350*/  @P2 STG.E desc[UR60][R14.64], R74 ;  /* 0x0000004a0e002986 */ /* 0x0007e4000c10193c */
[----:B--2---:R-:W-:Y:S02]  /*84360*/  IMAD.WIDE R18, R146, 0x4, R6 ;  /* 0x0000000492127825 */ /* 0x004fe400078e0206 */
[----:B------:R2:W-:Y:S01]  /*84370*/  @P5 STG.E desc[UR60][R16.64], R70 ;  /* 0x0000004610005986 */ /* 0x0005e2000c10193c */
[----:B------:R-:W-:-:S03]  /*84380*/  ISETP.LT.AND P2, PT, R157, UR4, !P0 ;  /* 0x000000049d007c0c */ /* 0x000fc6000c741270 */
[----:B------:R2:W-:Y:S01]  /*84390*/  @P3 STG.E desc[UR60][R18.64], R86 ;  /* 0x0000005612003986 */ /* 0x0005e2000c10193c */
[----:B------:R-:W-:Y:S02]  /*843a0*/  ISETP.LT.AND P3, PT, R155, UR4, !P0 ;  /* 0x000000049b007c0c */ /* 0x000fe4000c761270 */
[----:B------:R-:W-:Y:S01]  /*843b0*/  ISETP.LT.AND P0, PT, R158, UR4, !P0 ;  /* 0x000000049e007c0c */ /* 0x000fe2000c701270 */
[----:B-1----:R-:W-:Y:S02]  /*843c0*/  IMAD.WIDE R10, R146, 0x4, R8 ;  /* 0x00000004920a7825 */ /* 0x002fe400078e0208 */
[----:B------:R-:W4:Y:S04]  /*843d0*/  LDL.LU R146, [R1+0x1344] ;  /* 0x0013440001927983 */ /* 0x000f280000300800 */
[----:B------:R1:W-:Y:S01]  /*843e0*/  @P4 STG.E desc[UR60][R10.64], R66 ;  /* 0x000000420a004986 */ /* 0x0003e2000c10193c */
[----:B------:R-:W-:-:S04]  /*843f0*/  IMAD.WIDE R20, R144, 0x4, R2 ;  /* 0x0000000490147825 */ /* 0x000fc800078e0202 */
[C---:B------:R-:W-:Y:S01]  /*84400*/  IMAD.WIDE R12, R144.reuse, 0x4, R4 ;  /* 0x00000004900c7825 */ /* 0x040fe200078e0204 */
[----:B------:R1:W-:Y:S03]  /*84410*/  @P6 STG.E desc[UR60][R20.64], R90 ;  /* 0x0000005a14006986 */ /* 0x0003e6000c10193c */
[C---:B---3--:R-:W-:Y:S01]  /*84420*/  IMAD.WIDE R14, R144.reuse, 0x4, R6 ;  /* 0x00000004900e7825 */ /* 0x048fe200078e0206 */
[----:B------:R-:W-:Y:S03]  /*84430*/  @P3 STG.E desc[UR60][R12.64], R94 ;  /* 0x0000005e0c003986 */ /* 0x000fe6000c10193c */
[----:B--2---:R-:W-:Y:S02]  /*84440*/  IMAD.WIDE R16, R144, 0x4, R8 ;  /* 0x0000000490107825 */ /* 0x004fe400078e0208 */
[----:B------:R-:W2:Y:S04]  /*84450*/  LDL.LU R144, [R1+0x1340] ;  /* 0x0013400001907983 */ /* 0x000ea80000300800 */
[----:B------:R-:W-:Y:S04]  /*84460*/  @P2 STG.E desc[UR60][R14.64], R102 ;  /* 0x000000660e002986 */ /* 0x000fe8000c10193c */
[----:B------:R3:W-:Y:S01]  /*84470*/  @P0 STG.E desc[UR60][R16.64], R98 ;  /* 0x0000006210000986 */ /* 0x0007e2000c10193c */
[----:B------:R-:W-:-:S02]  /*84480*/  ISETP.LT.AND P5, PT, R153, UR4, !P1 ;  /* 0x0000000499007c0c */ /* 0x000fc4000cfa1270 */
[----:B------:R-:W-:Y:S01]  /*84490*/  ISETP.LT.AND P4, PT, R155, UR4, !P1 ;  /* 0x000000049b007c0c */ /* 0x000fe2000cf81270 */
[----:B------:R-:W-:Y:S01]  /*844a0*/  IMAD.WIDE R18, R145, 0x4, R2 ;  /* 0x0000000491127825 */ /* 0x000fe200078e0202 */
[----:B------:R-:W-:Y:S01]  /*844b0*/  ISETP.LT.AND P6, PT, R157, UR4, !P1 ;  /* 0x000000049d007c0c */ /* 0x000fe2000cfc1270 */
[----:B------:R-:W2:Y:S01]  /*844c0*/  LDS.128 R12, [R154] ;  /* 0x000000009a0c7984 */ /* 0x000ea20000000c00 */
[----:B----4-:R-:W-:-:S03]  /*844d0*/  ISETP.GE.AND P0, PT, R0, UR5, PT ;  /* 0x0000000500007c0c */ /* 0x010fc6000bf06270 */
[----:B------:R-:W4:Y:S01]  /*844e0*/  LDL.LU R0, [R1+0x2b74] ;  /* 0x002b740001007983 */ /* 0x000f220000300800 */
[----:B------:R-:W-:Y:S01]  /*844f0*/  ISETP.LT.AND P1, PT, R158, UR4, !P1 ;  /* 0x000000049e007c0c */ /* 0x000fe2000cf21270 */
[C---:B-1----:R-:W-:Y:S01]  /*84500*/  IMAD.WIDE R10, R145.reuse, 0x4, R4 ;  /* 0x00000004910a7825 */ /* 0x042fe200078e0204 */
[----:B------:R-:W-:Y:S01]  /*84510*/  ISETP.GE.AND P3, PT, R22, UR5, PT ;  /* 0x0000000516007c0c */ /* 0x000fe2000bf66270 */
[----:B------:R1:W-:Y:S02]  /*84520*/  @P5 STG.E desc[UR60][R18.64], R75 ;  /* 0x0000004b12005986 */ /* 0x0003e4000c10193c */
[----:B------:R-:W-:Y:S01]  /*84530*/  IMAD.WIDE R20, R145, 0x4, R6 ;  /* 0x0000000491147825 */ /* 0x000fe200078e0206 */
[----:B------:R-:W-:-:S03]  /*84540*/  ISETP.LT.AND P5, PT, R153, UR4, !P3 ;  /* 0x0000000499007c0c */ /* 0x000fc6000dfa1270 */
[----:B------:R-:W-:Y:S01]  /*84550*/  IMAD.WIDE R22, R145, 0x4, R8 ;  /* 0x0000000491167825 */ /* 0x000fe200078e0208 */
[----:B------:R-:W-:Y:S01]  /*84560*/  ISETP.LT.AND P2, PT, R155, UR4, !P3 ;  /* 0x000000049b007c0c */ /* 0x000fe2000df41270 */
[----:B------:R1:W-:Y:S01]  /*84570*/  @P4 STG.E desc[UR60][R10.64], R71 ;  /* 0x000000470a004986 */ /* 0x0003e2000c10193c */
[----:B------:R-:W-:-:S03]  /*84580*/  ISETP.LT.AND P4, PT, R157, UR4, !P3 ;  /* 0x000000049d007c0c */ /* 0x000fc6000df81270 */
[----:B------:R1:W-:Y:S01]  /*84590*/  @P6 STG.E desc[UR60][R20.64], R87 ;  /* 0x0000005714006986 */ /* 0x0003e2000c10193c */
[----:B------:R-:W-:-:S03]  /*845a0*/  ISETP.LT.AND P6, PT, R158, UR4, !P3 ;  /* 0x000000049e007c0c */ /* 0x000fc6000dfc1270 */
[----:B------:R2:W-:Y:S01]  /*845b0*/  @P1 STG.E desc[UR60][R22.64], R67 ;  /* 0x0000004316001986 */ /* 0x0005e2000c10193c */
[----:B------:R-:W-:-:S03]  /*845c0*/  ISETP.LT.AND P1, PT, R153, UR4, !P0 ;  /* 0x0000000499007c0c */ /* 0x000fc6000c721270 */
[----:B------:R-:W4:Y:S04]  /*845d0*/  LDL.LU R145, [R1+0x133c] ;  /* 0x00133c0001917983 */ /* 0x000f280000300800 */
[----:B------:R-:W4:Y:S01]  /*845e0*/  LDL.LU R28, [R1+0x2b70] ;  /* 0x002b7000011c7983 */ /* 0x000f220000300800 */
[----:B---3--:R-:W-:-:S04]  /*845f0*/  IMAD.WIDE R16, R146, 0x4, R2 ;  /* 0x0000000492107825 */ /* 0x008fc800078e0202 */
[C---:B-1----:R-:W-:Y:S01]  /*84600*/  IMAD.WIDE R18, R146.reuse, 0x4, R4 ;  /* 0x0000000492127825 */ /* 0x042fe200078e0204 */
[----:B------:R1:W-:Y:S03]  /*84610*/  @P5 STG.E desc[UR60][R16.64], R91 ;  /* 0x0000005b10005986 */ /* 0x0003e6000c10193c */
[C---:B------:R-:W-:Y:S01]  /*84620*/  IMAD.WIDE R10, R146.reuse, 0x4, R6 ;  /* 0x00000004920a7825 */ /* 0x040fe200078e0206 */
[----:B------:R3:W-:Y:S03]  /*84630*/  @P2 STG.E desc[UR60][R18.64], R95 ;  /* 0x0000005f12002986 */ /* 0x0007e6000c10193c */
[----:B------:R-:W-:Y:S01]  /*84640*/  IMAD.WIDE R20, R146, 0x4, R8 ;  /* 0x0000000492147825 */ /* 0x000fe200078e0208 */
[----:B------:R3:W-:Y:S04]  /*84650*/  @P4 STG.E desc[UR60][R10.64], R103 ;  /* 0x000000670a004986 */ /* 0x0007e8000c10193c */
[----:B------:R3:W-:Y:S04]  /*84660*/  @P6 STG.E desc[UR60][R20.64], R99 ;  /* 0x0000006314006986 */ /* 0x0007e8000c10193c */
[----:B------:R-:W3:Y:S01]  /*84670*/  LDL.LU R146, [R1+0x1338] ;  /* 0x0013380001927983 */ /* 0x000ee20000300800 */
[----:B------:R-:W-:Y:S01]  /*84680*/  ISETP.GE.AND P3, PT, R24, UR5, PT ;  /* 0x0000000518007c0c */ /* 0x000fe2000bf66270 */
[----:B--2---:R-:W-:-:S05]  /*84690*/  IMAD.WIDE R22, R144, 0x4, R2 ;  /* 0x0000000490167825 */ /* 0x004fca00078e0202 */
[----:B------:R-:W-:Y:S01]  /*846a0*/  @P1 STG.E desc[UR60][R22.64], R104 ;  /* 0x0000006816001986 */ /* 0x000fe2000c10193c */
[----:B----4-:R-:W-:-:S03]  /*846b0*/  ISETP.GE.AND P1, PT, R0, UR5, PT ;  /* 0x0000000500007c0c */ /* 0x010fc6000bf26270 */
[----:B------:R-:W2:Y:S01]  /*846c0*/  LDL.LU R0, [R1+0x2b6c] ;  /* 0x002b6c0001007983 */ /* 0x000ea20000300800 */
[----:B-1----:R-:W-:-:S03]  /*846d0*/  IMAD.WIDE R16, R144, 0x4, R4 ;  /* 0x0000000490107825 */ /* 0x002fc600078e0204 */
[----:B------:R-:W4:Y:S01]  /*846e0*/  LDL.LU R27, [R1+0x2b68] ;  /* 0x002b6800011b7983 */ /* 0x000f220000300800 */
[----:B---3--:R-:W-:-:S04]  /*846f0*/  IMAD.WIDE R18, R144, 0x4, R6 ;  /* 0x0000000490127825 */ /* 0x008fc800078e0206 */
[----:B------:R-:W-:Y:S02]  /*84700*/  IMAD.WIDE R24, R144, 0x4, R8 ;  /* 0x0000000490187825 */ /* 0x000fe400078e0208 */
[----:B------:R-:W3:Y:S01]  /*84710*/  LDL.LU R144, [R1+0x1334] ;  /* 0x0013340001907983 */ /* 0x000ee20000300800 */
[----:B------:R-:W-:Y:S02]  /*84720*/  ISETP.LT.AND P2, PT, R155, UR4, !P0 ;  /* 0x000000049b007c0c */ /* 0x000fe4000c741270 */
[----:B------:R-:W-:Y:S01]  /*84730*/  ISETP.LT.AND P5, PT, R157, UR4, !P0 ;  /* 0x000000049d007c0c */ /* 0x000fe2000c7a1270 */
[----:B------:R-:W4:Y:S01]  /*84740*/  LDL.LU R26, [R1+0x2b64] ;  /* 0x002b6400011a7983 */ /* 0x000f220000300800 */
[----:B------:R-:W-:Y:S02]  /*84750*/  ISETP.LT.AND P0, PT, R158, UR4, !P0 ;  /* 0x000000049e007c0c */ /* 0x000fe4000c701270 */
[----:B------:R-:W-:Y:S01]  /*84760*/  ISETP.LT.AND P6, PT, R153, UR4, !P3 ;  /* 0x0000000499007c0c */ /* 0x000fe2000dfc1270 */
[----:B------:R-:W4:Y:S01]  /*84770*/  LDL.LU R147, [R1+0x132c] ;  /* 0x00132c0001937983 */ /* 0x000f220000300800 */
[----:B------:R-:W-:-:S05]  /*84780*/  ISETP.LT.AND P4, PT, R155, UR4, !P3 ;  /* 0x000000049b007c0c */ /* 0x000fca000df81270 */
[----:B------:R1:W-:Y:S04]  /*84790*/  @P2 STG.E desc[UR60][R16.64], R112 ;  /* 0x0000007010002986 */ /* 0x0003e8000c10193c */
[----:B------:R1:W-:Y:S04]  /*847a0*/  @P5 STG.E desc[UR60][R18.64], R116 ;  /* 0x0000007412005986 */ /* 0x0003e8000c10193c */
[----:B------:R1:W-:Y:S01]  /*847b0*/  @P0 STG.E desc[UR60][R24.64], R108 ;  /* 0x0000006c18000986 */ /* 0x0003e2000c10193c */
[----:B------:R-:W-:Y:S01]  /*847c0*/  ISETP.LT.AND P0, PT, R157, UR4, !P3 ;  /* 0x000000049d007c0c */ /* 0x000fe2000df01270 */
[----:B------:R-:W-:-:S04]  /*847d0*/  IMAD.WIDE R10, R145, 0x4, R2 ;  /* 0x00000004910a7825 */ /* 0x000fc800078e0202 */
[C---:B------:R-:W-:Y:S01]  /*847e0*/  IMAD.WIDE R20, R145.reuse, 0x4, R4 ;  /* 0x0000000491147825 */ /* 0x040fe200078e0204 */
[----:B------:R1:W-:Y:S03]  /*847f0*/  @P6 STG.E desc[UR60][R10.64], R120 ;  /* 0x000000780a006986 */ /* 0x0003e6000c10193c */
[C---:B-1----:R-:W-:Y:S01]  /*84800*/  IMAD.WIDE R16, R145.reuse, 0x4, R6 ;  /* 0x0000000491107825 */ /* 0x042fe200078e0206 */
[----:B------:R1:W-:Y:S04]  /*84810*/  @P4 STG.E desc[UR60][R20.64], R128 ;  /* 0x0000008014004986 */ /* 0x0003e8000c10193c */
[----:B------:R3:W-:Y:S01]  /*84820*/  @P0 STG.E desc[UR60][R16.64], R140 ;  /* 0x0000008c10000986 */ /* 0x0007e2000c10193c */
[----:B------:R-:W-:Y:S01]  /*84830*/  IMAD.WIDE R18, R145, 0x4, R8 ;  /* 0x0000000491127825 */ /* 0x000fe200078e0208 */
[----:B------:R-:W-:-:S02]  /*84840*/  ISETP.LT.AND P3, PT, R158, UR4, !P3 ;  /* 0x000000049e007c0c */ /* 0x000fc4000df61270 */
[----:B------:R-:W-:Y:S02]  /*84850*/  ISETP.LT.AND P5, PT, R153, UR4, !P1 ;  /* 0x0000000499007c0c */ /* 0x000fe4000cfa1270 */
[----:B------:R-:W-:Y:S02]  /*84860*/  ISETP.LT.AND P2, PT, R155, UR4, !P1 ;  /* 0x000000049b007c0c */ /* 0x000fe4000cf41270 */
[----:B------:R-:W-:Y:S01]  /*84870*/  ISETP.LT.AND P4, PT, R157, UR4, !P1 ;  /* 0x000000049d007c0c */ /* 0x000fe2000cf81270 */
[----:B------:R-:W-:-:S04]  /*84880*/  IMAD.WIDE R22, R146, 0x4, R2 ;  /* 0x0000000492167825 */ /* 0x000fc800078e0202 */
[----:B------:R-:W-:-:S04]  /*84890*/  IMAD.WIDE R24, R146, 0x4, R4 ;  /* 0x0000000492187825 */ /* 0x000fc800078e0204 */
[----:B------:R-:W-:-:S04]  /*848a0*/  IMAD.WIDE R10, R146, 0x4, R6 ;  /* 0x00000004920a7825 */ /* 0x000fc800078e0206 */
[----:B-1----:R-:W-:Y:S01]  /*848b0*/  IMAD.WIDE R20, R146, 0x4, R8 ;  /* 0x0000000492147825 */ /* 0x002fe200078e0208 */
[----:B------:R1:W-:Y:S04]  /*848c0*/  @P3 STG.E desc[UR60][R18.64], R12 ;  /* 0x0000000c12003986 */ /* 0x0003e8000c10193c */
[----:B------:R1:W-:Y:S04]  /*848d0*/  @P5 STG.E desc[UR60][R22.64], R105 ;  /* 0x0000006916005986 */ /* 0x0003e8000c10193c */
[----:B------:R-:W-:Y:S04]  /*848e0*/  @P2 STG.E desc[UR60][R24.64], R113 ;  /* 0x0000007118002986 */ /* 0x000fe8000c10193c */
[----:B------:R1:W-:Y:S01]  /*848f0*/  @P4 STG.E desc[UR60][R10.64], R117 ;  /* 0x000000750a004986 */ /* 0x0003e2000c10193c */
[----:B--2---:R-:W-:-:S03]  /*84900*/  ISETP.GE.AND P0, PT, R0, UR5, PT ;  /* 0x0000000500007c0c */ /* 0x004fc6000bf06270 */
[----:B------:R-:W2:Y:S04]  /*84910*/  LDL.LU R0, [R1+0x2b94] ;  /* 0x002b940001007983 */ /* 0x000ea80000300800 */
[----:B------:R-:W2:Y:S04]  /*84920*/  LDL.LU R145, [R1+0x1320] ;  /* 0x0013200001917983 */ /* 0x000ea80000300800 */
[----:B------:R-:W2:Y:S01]  /*84930*/  LDL.LU R146, [R1+0x1318] ;  /* 0x0013180001927983 */ /* 0x000ea20000300800 */
[----:B---3--:R-:W-:-:S04]  /*84940*/  IMAD.WIDE R16, R144, 0x4, R2 ;  /* 0x0000000490107825 */ /* 0x008fc800078e0202 */
[----:B-1----:R-:W-:-:S04]  /*84950*/  IMAD.WIDE R18, R144, 0x4, R4 ;  /* 0x0000000490127825 */ /* 0x002fc800078e0204 */
[----:B------:R-:W-:-:S04]  /*84960*/  IMAD.WIDE R22, R144, 0x4, R6 ;  /* 0x0000000490167825 */ /* 0x000fc800078e0206 */
[----:B------:R-:W-:Y:S02]  /*84970*/  IMAD.WIDE R10, R144, 0x4, R8 ;  /* 0x00000004900a7825 */ /* 0x000fe400078e0208 */
[----:B------:R-:W3:Y:S01]  /*84980*/  LDL.LU R144, [R1+0x13fc] ;  /* 0x0013fc0001907983 */ /* 0x000ee20000300800 */
[----:B------:R-:W-:Y:S02]  /*84990*/  ISETP.LT.AND P6, PT, R158, UR4, !P1 ;  /* 0x000000049e007c0c */ /* 0x000fe4000cfc1270 */
[----:B------:R-:W-:-:S04]  /*849a0*/  ISETP.GE.AND P1, PT, R28, UR5, PT ;  /* 0x000000051c007c0c */ /* 0x000fc8000bf26270 */
[----:B------:R-:W-:Y:S02]  /*849b0*/  ISETP.LT.AND P2, PT, R153, UR4, !P1 ;  /* 0x0000000499007c0c */ /* 0x000fe4000cf41270 */
[----:B------:R-:W-:Y:S02]  /*849c0*/  ISETP.LT.AND P5, PT, R155, UR4, !P1 ;  /* 0x000000049b007c0c */ /* 0x000fe4000cfa1270 */
[----:B------:R-:W-:Y:S02]  /*849d0*/  ISETP.LT.AND P3, PT, R157, UR4, !P1 ;  /* 0x000000049d007c0c */ /* 0x000fe4000cf61270 */
[----:B------:R-:W-:Y:S01]  /*849e0*/  ISETP.LT.AND P1, PT, R158, UR4, !P1 ;  /* 0x000000049e007c0c */ /* 0x000fe2000cf21270 */
[----:B------:R4:W-:Y:S01]  /*849f0*/  @P6 STG.E desc[UR60][R20.64], R109 ;  /* 0x0000006d14006986 */ /* 0x0009e2000c10193c */
[----:B------:R-:W-:-:S05]  /*84a00*/  ISETP.LT.AND P6, PT, R153, UR4, !P0 ;  /* 0x0000000499007c0c */ /* 0x000fca000c7c1270 */
[----:B------:R1:W-:Y:S01]  /*84a10*/  @P2 STG.E desc[UR60][R16.64], R121 ;  /* 0x0000007910002986 */ /* 0x0003e2000c10193c */
[----:B------:R-:W-:-:S03]  /*84a20*/  ISETP.LT.AND P2, PT, R155, UR4, !P0 ;  /* 0x000000049b007c0c */ /* 0x000fc6000c741270 */
[----:B------:R1:W-:Y:S01]  /*84a30*/  @P5 STG.E desc[UR60][R18.64], R129 ;  /* 0x0000008112005986 */ /* 0x0003e2000c10193c */
[----:B------:R-:W-:Y:S01]  /*84a40*/  ISETP.LT.AND P5, PT, R157, UR4, !P0 ;  /* 0x000000049d007c0c */ /* 0x000fe2000c7a1270 */
[----:B----4-:R-:W-:Y:S01]  /*84a50*/  IMAD.WIDE R20, R147, 0x4, R2 ;  /* 0x0000000493147825 */ /* 0x010fe200078e0202 */
[----:B------:R-:W-:Y:S01]  /*84a60*/  ISETP.LT.AND P0, PT, R158, UR4, !P0 ;  /* 0x000000049e007c0c */ /* 0x000fe2000c701270 */
[----:B------:R2:W-:Y:S01]  /*84a70*/  @P3 STG.E desc[UR60][R22.64], R141 ;  /* 0x0000008d16003986 */ /* 0x0005e2000c10193c */
[----:B------:R-:W-:Y:S01]  /*84a80*/  ISETP.GE.AND P4, PT, R27, UR5, PT ;  /* 0x000000051b007c0c */ /* 0x000fe2000bf86270 */
[----:B------:R-:W-:Y:S02]  /*84a90*/  IMAD.WIDE R24, R147, 0x4, R4 ;  /* 0x0000000493187825 */ /* 0x000fe400078e0204 */
[----:B------:R4:W-:Y:S01]  /*84aa0*/  @P1 STG.E desc[UR60][R10.64], R13 ;  /* 0x0000000d0a001986 */ /* 0x0009e2000c10193c */
[----:B------:R-:W-:Y:S01]  /*84ab0*/  ISETP.LT.AND P1, PT, R153, UR4, !P4 ;  /* 0x0000000499007c0c */ /* 0x000fe2000e721270 */
[----:B-1----:R-:W-:-:S02]  /*84ac0*/  IMAD.WIDE R16, R147, 0x4, R6 ;  /* 0x0000000493107825 */ /* 0x002fc400078e0206 */
[----:B------:R-:W-:Y:S01]  /*84ad0*/  @P6 STG.E desc[UR60][R20.64], R106 ;  /* 0x0000006a14006986 */ /* 0x000fe2000c10193c */
[----:B------:R-:W-:Y:S01]  /*84ae0*/  ISETP.LT.AND P6, PT, R157, UR4, !P4 ;  /* 0x000000049d007c0c */ /* 0x000fe2000e7c1270 */
[----:B------:R-:W-:Y:S02]  /*84af0*/  IMAD.WIDE R18, R147, 0x4, R8 ;  /* 0x0000000493127825 */ /* 0x000fe400078e0208 */
[----:B------:R-:W-:Y:S01]  /*84b00*/  @P2 STG.E desc[UR60][R24.64], R114 ;  /* 0x0000007218002986 */ /* 0x000fe2000c10193c */
[----:B------:R-:W-:Y:S02]  /*84b10*/  ISETP.LT.AND P2, PT, R155, UR4, !P4 ;  /* 0x000000049b007c0c */ /* 0x000fe4000e741270 */
[----:B------:R-:W-:Y:S02]  /*84b20*/  ISETP.GE.AND P3, PT, R26, UR5, PT ;  /* 0x000000051a007c0c */ /* 0x000fe4000bf66270 */
[----:B------:R-:W-:Y:S01]  /*84b30*/  ISETP.LT.AND P4, PT, R158, UR4, !P4 ;  /* 0x000000049e007c0c */ /* 0x000fe2000e781270 */
[----:B------:R1:W-:Y:S04]  /*84b40*/  @P5 STG.E desc[UR60][R16.64], R118 ;  /* 0x0000007610005986 */ /* 0x0003e8000c10193c */
[----:B------:R-:W-:Y:S01]  /*84b50*/  @P0 STG.E desc[UR60][R18.64], R110 ;  /* 0x0000006e12000986 */ /* 0x000fe2000c10193c */
[----:B------:R-:W-:Y:S01]  /*84b60*/  ISETP.LT.AND P0, PT, R153, UR4, !P3 ;  /* 0x0000000499007c0c */ /* 0x000fe2000df01270 */
[----:B--2---:R-:W-:-:S04]  /*84b70*/  IMAD.WIDE R22, R145, 0x4, R2 ;  /* 0x0000000491167825 */ /* 0x004fc800078e0202 */
[C---:B----4-:R-:W-:Y:S01]  /*84b80*/  IMAD.WIDE R10, R145.reuse, 0x4, R4 ;  /* 0x00000004910a7825 */ /* 0x050fe200078e0204 */
[----:B------:R-:W-:Y:S03]  /*84b90*/  @P1 STG.E desc[UR60][R22.64], R122 ;  /* 0x0000007a16001986 */ /* 0x000fe6000c10193c */
[C---:B------:R-:W-:Y:S01]  /*84ba0*/  IMAD.WIDE R12, R145.reuse, 0x4, R6 ;  /* 0x00000004910c7825 */ /* 0x040fe200078e0206 */
[----:B------:R2:W-:Y:S03]  /*84bb0*/  @P2 STG.E desc[UR60][R10.64], R130 ;  /* 0x000000820a002986 */ /* 0x0005e6000c10193c */
[----:B-1----:R-:W-:Y:S01]  /*84bc0*/  IMAD.WIDE R16, R145, 0x4, R8 ;  /* 0x0000000491107825 */ /* 0x002fe200078e0208 */
[----:B------:R-:W-:Y:S01]  /*84bd0*/  ISETP.GE.AND P5, PT, R0, UR5, PT ;  /* 0x0000000500007c0c */ /* 0x000fe2000bfa6270 */
[----:B------:R1:W-:Y:S01]  /*84be0*/  @P6 STG.E desc[UR60][R12.64], R142 ;  /* 0x0000008e0c006986 */ /* 0x0003e2000c10193c */
[----:B------:R-:W-:Y:S01]  /*84bf0*/  ISETP.LT.AND P2, PT, R155, UR4, !P3 ;  /* 0x000000049b007c0c */ /* 0x000fe2000df41270 */
[----:B------:R-:W-:-:S02]  /*84c00*/  IMAD.WIDE R20, R146, 0x4, R2 ;  /* 0x0000000492147825 */ /* 0x000fc400078e0202 */
[----:B------:R4:W-:Y:S01]  /*84c10*/  @P4 STG.E desc[UR60][R16.64], R14 ;  /* 0x0000000e10004986 */ /* 0x0009e2000c10193c */
[----:B------:R-:W-:Y:S02]  /*84c20*/  ISETP.LT.AND P4, PT, R157, UR4, !P3 ;  /* 0x000000049d007c0c */ /* 0x000fe4000df81270 */
[C---:B------:R-:W-:Y:S01]  /*84c30*/  ISETP.LT.AND P3, PT, R158.reuse, UR4, !P3 ;  /* 0x000000049e007c0c */ /* 0x040fe2000df61270 */
[----:B------:R4:W-:Y:S01]  /*84c40*/  @P0 STG.E desc[UR60][R20.64], R107 ;  /* 0x0000006b14000986 */ /* 0x0009e2000c10193c */
[----:B------:R-:W-:Y:S02]  /*84c50*/  ISETP.LT.AND P1, PT, R153, UR4, !P5 ;  /* 0x0000000499007c0c */ /* 0x000fe4000ef21270 */
[----:B------:R-:W-:Y:S02]  /*84c60*/  ISETP.LT.AND P6, PT, R155, UR4, !P5 ;  /* 0x000000049b007c0c */ /* 0x000fe4000efc1270 */
[----:B------:R-:W-:Y:S02]  /*84c70*/  ISETP.LT.AND P0, PT, R157, UR4, !P5 ;  /* 0x000000049d007c0c */ /* 0x000fe4000ef01270 */
[----:B------:R-:W-:Y:S01]  /*84c80*/  ISETP.LT.AND P5, PT, R158, UR4, !P5 ;  /* 0x000000049e007c0c */ /* 0x000fe2000efa1270 */
[----:B--2---:R-:W-:-:S04]  /*84c90*/  IMAD.WIDE R10, R146, 0x4, R4 ;  /* 0x00000004920a7825 */ /* 0x004fc800078e0204 */
[C---:B-1----:R-:W-:Y:S01]  /*84ca0*/  IMAD.WIDE R12, R146.reuse, 0x4, R6 ;  /* 0x00000004920c7825 */ /* 0x042fe200078e0206 */
[----:B------:R4:W-:Y:S03]  /*84cb0*/  @P2 STG.E desc[UR60][R10.64], R115 ;  /* 0x000000730a002986 */ /* 0x0009e6000c10193c */
[----:B------:R-:W-:Y:S01]  /*84cc0*/  IMAD.WIDE R18, R146, 0x4, R8 ;  /* 0x0000000492127825 */ /* 0x000fe200078e0208 */
[----:B------:R4:W-:Y:S03]  /*84cd0*/  @P4 STG.E desc[UR60][R12.64], R119 ;  /* 0x000000770c004986 */ /* 0x0009e6000c10193c */
[C---:B---3--:R-:W-:Y:S01]  /*84ce0*/  IMAD.WIDE R2, R144.reuse, 0x4, R2 ;  /* 0x0000000490027825 */ /* 0x048fe200078e0202 */
[----:B------:R4:W-:Y:S03]  /*84cf0*/  @P3 STG.E desc[UR60][R18.64], R111 ;  /* 0x0000006f12003986 */ /* 0x0009e6000c10193c */
[C---:B------:R-:W-:Y:S01]  /*84d00*/  IMAD.WIDE R4, R144.reuse, 0x4, R4 ;  /* 0x0000000490047825 */ /* 0x040fe200078e0204 */
[----:B------:R4:W-:Y:S03]  /*84d10*/  @P1 STG.E desc[UR60][R2.64], R123 ;  /* 0x0000007b02001986 */ /* 0x0009e6000c10193c */
[C---:B------:R-:W-:Y:S01]  /*84d20*/  IMAD.WIDE R6, R144.reuse, 0x4, R6 ;  /* 0x0000000490067825 */ /* 0x040fe200078e0206 */
[----:B------:R4:W-:Y:S04]  /*84d30*/  @P6 STG.E desc[UR60][R4.64], R131 ;  /* 0x0000008304006986 */ /* 0x0009e8000c10193c */
[----:B------:R4:W-:Y:S01]  /*84d40*/  @P0 STG.E desc[UR60][R6.64], R143 ;  /* 0x0000008f06000986 */ /* 0x0009e2000c10193c */
[----:B------:R-:W-:Y:S01]  /*84d50*/  IMAD.WIDE R8, R144, 0x4, R8 ;  /* 0x0000000490087825 */ /* 0x000fe200078e0208 */
[----:B------:R-:W-:Y:S06]  /*84d60*/  @!P5 EXIT ;  /* 0x000000000000d94d */ /* 0x000fec0003800000 */
[----:B------:R-:W-:Y:S01]  /*84d70*/  STG.E desc[UR60][R8.64], R15 ;  /* 0x0000000f08007986 */ /* 0x000fe2000c10193c */
[----:B------:R-:W-:Y:S05]  /*84d80*/  EXIT ;  /* 0x000000000000794d */ /* 0x000fea0003800000 */
.L_x_2:
[----:B------:R-:W-:-:S00]  /*84d90*/  BRA `(.L_x_2) ;  /* 0xfffffffc00fc7947 */ /* 0x000fc0000383ffff */
[----:B------:R-:W-:-:S00]  /*84da0*/  NOP ;  /* 0x0000000000007918 */ /* 0x000fc00000000000 */
        /* <DEDUP_REMOVED lines=13> */
.L_x_3:


//--------------------- .nv.shared.matmul_kernel  --------------------------
	.section	.nv.shared.matmul_kernel,"aw",@nobits
	.sectionflags	@""
	.align	16
	.zero		1024


//--------------------- .nv.shared.reserved.0     --------------------------
	.section	.nv.shared.reserved.0,"aw",@nobits
	.weak		__nv_reservedSMEM_offset_0_alias
	.size		__nv_reservedSMEM_offset_0_alias, 0, 0
	.other		__nv_reservedSMEM_offset_0_alias,@"STO_CUDA_RESERVED_SHARED STV_DEFAULT"
__nv_reservedSMEM_offset_0_alias:
	.zero		0


//--------------------- .nv.constant0.matmul_kernel --------------------------
	.section	.nv.constant0.matmul_kernel,"a",@progbits
	.sectionflags	@""
	.align	4
.nv.constant0.matmul_kernel:
	.zero		608


//--------------------- SYMBOLS --------------------------

	.type		.nv.reservedSmem.offset0,@object
	.size		.nv.reservedSmem.offset0,0x4
